	.target	sm_90a

	.elftype	@"ET_EXEC"


//--------------------- .note.nv.tkinfo           --------------------------
	.section	.note.nv.tkinfo,"",@"SHT_NOTE"
	.sectionflags	@"SHF_NOTE_NV_TKINFO"
	.tkinfo
        /*0018*/ 	.word	0x00000002
        /*0030*/ 	.string	""
        /*0030*/ 	.string	"ptxas"
        /*0030*/ 	.string	"Cuda compilation tools, release 13.0, V13.0.88"
        /*0030*/ 	.string	"Build cuda_13.0.r13.0/compiler.36424714_0"
        /*0030*/ 	.string	"-v  -suppress-debug-info  -lineinfo  -arch sm_90a "



//--------------------- .note.nv.cuinfo           --------------------------
	.section	.note.nv.cuinfo,"",@"SHT_NOTE"
	.sectionflags	@"SHF_NOTE_NV_CUINFO"
        /*0018*/ 	.short	0x0002
        /*001a*/ 	.short	0x005a
        /*001c*/ 	.short	0x0082
	.zero		2


//--------------------- .nv.info                  --------------------------
	.section	.nv.info,"",@"SHT_CUDA_INFO"
	.align	4


	//----- nvinfo : EIATTR_REGCOUNT
	.align		4
        /*0000*/ 	.byte	0x04, 0x2f
        /*0002*/ 	.short	(.L_1 - .L_0)
	.align		4
.L_0:
        /*0004*/ 	.word	index@(matmul_kernel)
        /*0008*/ 	.word	0x00000020


	//----- nvinfo : EIATTR_FRAME_SIZE
	.align		4
.L_1:
        /*000c*/ 	.byte	0x04, 0x11
        /*000e*/ 	.short	(.L_3 - .L_2)
	.align		4
.L_2:
        /*0010*/ 	.word	index@(matmul_kernel)
        /*0014*/ 	.word	0x000018f0


	//----- nvinfo : EIATTR_MIN_STACK_SIZE
	.align		4
.L_3:
        /*0018*/ 	.byte	0x04, 0x12
        /*001a*/ 	.short	(.L_5 - .L_4)
	.align		4
.L_4:
        /*001c*/ 	.word	index@(matmul_kernel)
        /*0020*/ 	.word	0x000018f0
.L_5:


//--------------------- .nv.compat                --------------------------
	.section	.nv.compat,"",@"SHT_CUDA_COMPAT_INFO"
	.align	4
        /*0000*/ 	.byte	0x02, 0x09, 0x01, 0x00, 0x02, 0x02, 0x01, 0x00, 0x02, 0x05, 0x05, 0x00, 0x03, 0x07, 0x01, 0x01
        /*0010*/ 	.byte	0x02, 0x03, 0x00, 0x00, 0x02, 0x06, 0x01, 0x00, 0x04, 0x0b, 0x08, 0x00, 0x00, 0x00, 0x00, 0x00
        /*0020*/ 	.byte	0x00, 0x00, 0x00, 0x00


//--------------------- .nv.info.matmul_kernel    --------------------------
	.section	.nv.info.matmul_kernel,"",@"SHT_CUDA_INFO"
	.sectionflags	@""
	.align	4


	//----- nvinfo : EIATTR_CUDA_API_VERSION
	.align		4
        /*0000*/ 	.byte	0x04, 0x37
        /*0002*/ 	.short	(.L_7 - .L_6)
.L_6:
        /*0004*/ 	.word	0x00000082


	//----- nvinfo : EIATTR_KPARAM_INFO
	.align		4
.L_7:
        /*0008*/ 	.byte	0x04, 0x17
        /*000a*/ 	.short	(.L_9 - .L_8)
.L_8:
        /*000c*/ 	.word	0x00000000
        /*0010*/ 	.short	0x000d
        /*0012*/ 	.short	0x0048
        /*0014*/ 	.byte	0x00, 0xf4, 0x21, 0x00


	//----- nvinfo : EIATTR_KPARAM_INFO
	.align		4
.L_9:
        /*0018*/ 	.byte	0x04, 0x17
        /*001a*/ 	.short	(.L_11 - .L_10)
.L_10:
        /*001c*/ 	.word	0x00000000
        /*0020*/ 	.short	0x000c
        /*0022*/ 	.short	0x0040
        /*0024*/ 	.byte	0x00, 0xf4, 0x21, 0x00


	//----- nvinfo : EIATTR_KPARAM_INFO
	.align		4
.L_11:
        /*0028*/ 	.byte	0x04, 0x17
        /*002a*/ 	.short	(.L_13 - .L_12)
.L_12:
        /*002c*/ 	.word	0x00000000
        /*0030*/ 	.short	0x000b
        /*0032*/ 	.short	0x0038
        /*0034*/ 	.byte	0x00, 0xf0, 0x11, 0x00


	//----- nvinfo : EIATTR_KPARAM_INFO
	.align		4
.L_13:
        /*0038*/ 	.byte	0x04, 0x17
        /*003a*/ 	.short	(.L_15 - .L_14)
.L_14:
        /*003c*/ 	.word	0x00000000
        /*0040*/ 	.short	0x000a
        /*0042*/ 	.short	0x0034
        /*0044*/ 	.byte	0x00, 0xf0, 0x11, 0x00


	//----- nvinfo : EIATTR_KPARAM_INFO
	.align		4
.L_15:
        /*0048*/ 	.byte	0x04, 0x17
        /*004a*/ 	.short	(.L_17 - .L_16)
.L_16:
        /*004c*/ 	.word	0x00000000
        /*0050*/ 	.short	0x0009
        /*0052*/ 	.short	0x0030
        /*0054*/ 	.byte	0x00, 0xf0, 0x11, 0x00


	//----- nvinfo : EIATTR_KPARAM_INFO
	.align		4
.L_17:
        /*0058*/ 	.byte	0x04, 0x17
        /*005a*/ 	.short	(.L_19 - .L_18)
.L_18:
        /*005c*/ 	.word	0x00000000
        /*0060*/ 	.short	0x0008
        /*0062*/ 	.short	0x002c
        /*0064*/ 	.byte	0x00, 0xf0, 0x11, 0x00


	//----- nvinfo : EIATTR_KPARAM_INFO
	.align		4
.L_19:
        /*0068*/ 	.byte	0x04, 0x17
        /*006a*/ 	.short	(.L_21 - .L_20)
.L_20:
        /*006c*/ 	.word	0x00000000
        /*0070*/ 	.short	0x0007
        /*0072*/ 	.short	0x0028
        /*0074*/ 	.byte	0x00, 0xf0, 0x11, 0x00


	//----- nvinfo : EIATTR_KPARAM_INFO
	.align		4
.L_21:
        /*0078*/ 	.byte	0x04, 0x17
        /*007a*/ 	.short	(.L_23 - .L_22)
.L_22:
        /*007c*/ 	.word	0x00000000
        /*0080*/ 	.short	0x0006
        /*0082*/ 	.short	0x0024
        /*0084*/ 	.byte	0x00, 0xf0, 0x11, 0x00


	//----- nvinfo : EIATTR_KPARAM_INFO
	.align		4
.L_23:
        /*0088*/ 	.byte	0x04, 0x17
        /*008a*/ 	.short	(.L_25 - .L_24)
.L_24:
        /*008c*/ 	.word	0x00000000
        /*0090*/ 	.short	0x0005
        /*0092*/ 	.short	0x0020
        /*0094*/ 	.byte	0x00, 0xf0, 0x11, 0x00


	//----- nvinfo : EIATTR_KPARAM_INFO
	.align		4
.L_25:
        /*0098*/ 	.byte	0x04, 0x17
        /*009a*/ 	.short	(.L_27 - .L_26)
.L_26:
        /*009c*/ 	.word	0x00000000
        /*00a0*/ 	.short	0x0004
        /*00a2*/ 	.short	0x001c
        /*00a4*/ 	.byte	0x00, 0xf0, 0x11, 0x00


	//----- nvinfo : EIATTR_KPARAM_INFO
	.align		4
.L_27:
        /*00a8*/ 	.byte	0x04, 0x17
        /*00aa*/ 	.short	(.L_29 - .L_28)
.L_28:
        /*00ac*/ 	.word	0x00000000
        /*00b0*/ 	.short	0x0003
        /*00b2*/ 	.short	0x0018
        /*00b4*/ 	.byte	0x00, 0xf0, 0x11, 0x00


	//----- nvinfo : EIATTR_KPARAM_INFO
	.align		4
.L_29:
        /*00b8*/ 	.byte	0x04, 0x17
        /*00ba*/ 	.short	(.L_31 - .L_30)
.L_30:
        /*00bc*/ 	.word	0x00000000
        /*00c0*/ 	.short	0x0002
        /*00c2*/ 	.short	0x0010
        /*00c4*/ 	.byte	0x00, 0xf4, 0x21, 0x00


	//----- nvinfo : EIATTR_KPARAM_INFO
	.align		4
.L_31:
        /*00c8*/ 	.byte	0x04, 0x17
        /*00ca*/ 	.short	(.L_33 - .L_32)
.L_32:
        /*00cc*/ 	.word	0x00000000
        /*00d0*/ 	.short	0x0001
        /*00d2*/ 	.short	0x0008
        /*00d4*/ 	.byte	0x00, 0xf4, 0x21, 0x00


	//----- nvinfo : EIATTR_KPARAM_INFO
	.align		4
.L_33:
        /*00d8*/ 	.byte	0x04, 0x17
        /*00da*/ 	.short	(.L_35 - .L_34)
.L_34:
        /*00dc*/ 	.word	0x00000000
        /*00e0*/ 	.short	0x0000
        /*00e2*/ 	.short	0x0000
        /*00e4*/ 	.byte	0x00, 0xf4, 0x21, 0x00


	//----- nvinfo : EIATTR_SPARSE_MMA_MASK
	.align		4
.L_35:
        /*00e8*/ 	.byte	0x03, 0x50
        /*00ea*/ 	.short	0x0000


	//----- nvinfo : EIATTR_MAXREG_COUNT
	.align		4
        /*00ec*/ 	.byte	0x03, 0x1b
        /*00ee*/ 	.short	0x00ff


	//----- nvinfo : EIATTR_NUM_BARRIERS
	.align		4
        /*00f0*/ 	.byte	0x02, 0x4c
        /*00f2*/ 	.byte	0x01
	.zero		1


	//----- nvinfo : EIATTR_ANNOTATIONS
	.align		4
        /*00f4*/ 	.byte	0x04, 0x55
        /*00f6*/ 	.short	(.L_37 - .L_36)


	//   ....[0]....
.L_36:
        /*00f8*/ 	.word	0x00000001
        /*00fc*/ 	.byte	0xb0, 0x05, 0x00, 0x00, 0x01, 0x00, 0x00, 0x00, 0xe0, 0x05, 0x00, 0x00, 0x01, 0x00, 0x00, 0x00
        /* <DEDUP_REMOVED lines=3185> */
        /*c81c*/ 	.byte	0xb0, 0x63, 0x03, 0x00, 0x01, 0x00, 0x00, 0x00, 0xd0, 0x63, 0x03, 0x00


	//----- nvinfo : EIATTR_MERCURY_ISA_VERSION
	.align		4
.L_37:
        /*c828*/ 	.byte	0x03, 0x5f
        /*c82a*/ 	.short	0x0101


	//----- nvinfo : EIATTR_EXIT_INSTR_OFFSETS
	.align		4
        /*c82c*/ 	.byte	0x04, 0x1c
        /*c82e*/ 	.short	(.L_39 - .L_38)


	//   ....[0]....
.L_38:
        /*c830*/ 	.word	0x000366c0


	//   ....[1]....
        /*c834*/ 	.word	0x000366f0


	//----- nvinfo : EIATTR_REQNTID
	.align		4
.L_39:
        /*c838*/ 	.byte	0x04, 0x10
        /*c83a*/ 	.short	(.L_41 - .L_40)
.L_40:
        /*c83c*/ 	.word	0x00000100
        /*c840*/ 	.word	0x00000001
        /*c844*/ 	.word	0x00000001


	//----- nvinfo : EIATTR_CBANK_PARAM_SIZE
	.align		4
.L_41:
        /*c848*/ 	.byte	0x03, 0x19
        /*c84a*/ 	.short	0x0050


	//----- nvinfo : EIATTR_PARAM_CBANK
	.align		4
        /*c84c*/ 	.byte	0x04, 0x0a
        /*c84e*/ 	.short	(.L_43 - .L_42)
	.align		4
.L_42:
        /*c850*/ 	.word	index@(.nv.constant0.matmul_kernel)
        /*c854*/ 	.short	0x0210
        /*c856*/ 	.short	0x0050


	//----- nvinfo : EIATTR_SW_WAR
	.align		4
.L_43:
        /*c858*/ 	.byte	0x04, 0x36
        /*c85a*/ 	.short	(.L_45 - .L_44)
.L_44:
        /*c85c*/ 	.word	0x00000008
.L_45:


//--------------------- .nv.callgraph             --------------------------
	.section	.nv.callgraph,"",@"SHT_CUDA_CALLGRAPH"
	.align	4
	.sectionentsize	8
	.align		4
        /*0000*/ 	.word	0x00000000
	.align		4
        /*0004*/ 	.word	0xffffffff
	.align		4
        /*0008*/ 	.word	0x00000000
	.align		4
        /*000c*/ 	.word	0xfffffffe
	.align		4
        /*0010*/ 	.word	0x00000000
	.align		4
        /*0014*/ 	.word	0xfffffffd
	.align		4
        /*0018*/ 	.word	0x00000000
	.align		4
        /*001c*/ 	.word	0xfffffffc


//--------------------- .text.matmul_kernel       --------------------------
	.section	.text.matmul_kernel,"ax",@progbits
	.align	128
        .global         matmul_kernel
        .type           matmul_kernel,@function
        .size           matmul_kernel,(.L_x_4 - matmul_kernel)
        .other          matmul_kernel,@"STO_CUDA_ENTRY STV_DEFAULT"
matmul_kernel:
.text.matmul_kernel:
[----:B------:R-:W0:Y:S08]  /*0000*/  LDC R1, c[0x0][0x28] ;  /* 0x00000a00ff017b82 */ /* 0x000e300000000800 */
[----:B------:R-:W1:Y:S01]  /*0010*/  LDC.64 R10, c[0x0][0x228] ;  /* 0x00008a00ff0a7b82 */ /* 0x000e620000000a00 */
[----:B------:R-:W2:Y:S01]  /*0020*/  S2R R28, SR_TID.X ;  /* 0x00000000001c7919 */ /* 0x000ea20000002100 */
[----:B0-----:R-:W-:Y:S01]  /*0030*/  VIADD R1, R1, 0xffffe710 ;  /* 0xffffe71001017836 */ /* 0x001fe20000000000 */
[----:B------:R-:W-:Y:S01]  /*0040*/  UMOV UR4, 0x400 ;  /* 0x0000040000047882 */ /* 0x000fe20000000000 */
[----:B------:R-:W-:-:S04]  /*0050*/  ULDC.64 UR10, c[0x0][0x208] ;  /* 0x00008200000a7ab9 */ /* 0x000fc80000000a00 */
[----:B------:R-:W0:Y:S01]  /*0060*/  S2UR UR5, SR_CgaCtaId ;  /* 0x00000000000579c3 */ /* 0x000e220000008800 */
[----:B-1----:R-:W-:-:S05]  /*0070*/  VIADD R0, R11, 0x1ff ;  /* 0x000001ff0b007836 */ /* 0x002fca0000000000 */
[----:B------:R-:W-:Y:S01]  /*0080*/  SHF.R.S32.HI R3, RZ, 0x1f, R0 ;  /* 0x0000001fff037819 */ /* 0x000fe20000011400 */
[----:B0-----:R-:W-:-:S03]  /*0090*/  ULEA UR5, UR5, UR4, 0x18 ;  /* 0x0000000405057291 */ /* 0x001fc6000f8ec03f */
[----:B------:R-:W-:-:S04]  /*00a0*/  LEA.HI R3, R3, R0, RZ, 0x9 ;  /* 0x0000000003037211 */ /* 0x000fc800078f48ff */
[----:B------:R-:W-:Y:S02]  /*00b0*/  SHF.R.S32.HI R0, RZ, 0x9, R3 ;  /* 0x00000009ff007819 */ /* 0x000fe40000011403 */
[----:B------:R-:W0:Y:S03]  /*00c0*/  S2R R3, SR_CTAID.X ;  /* 0x0000000000037919 */ /* 0x000e260000002500 */
[----:B------:R-:W-:-:S05]  /*00d0*/  IMAD.SHL.U32 R0, R0, 0x8, RZ ;  /* 0x0000000800007824 */ /* 0x000fca00078e00ff */
[-C--:B------:R-:W-:Y:S02]  /*00e0*/  IABS R7, R0.reuse ;  /* 0x0000000000077213 */ /* 0x080fe40000000000 */
[----:B------:R-:W-:Y:S02]  /*00f0*/  IABS R12, R0 ;  /* 0x00000000000c7213 */ /* 0x000fe40000000000 */
[----:B------:R-:W1:Y:S08]  /*0100*/  I2F.RP R2, R7 ;  /* 0x0000000700027306 */ /* 0x000e700000209400 */
[----:B-1----:R-:W1:Y:S01]  /*0110*/  MUFU.RCP R2, R2 ;  /* 0x0000000200027308 */ /* 0x002e620000001000 */
[----:B0-----:R-:W-:Y:S01]  /*0120*/  IABS R8, R3 ;  /* 0x0000000300087213 */ /* 0x001fe20000000000 */
[----:B-1----:R-:W-:-:S02]  /*0130*/  VIADD R4, R2, 0xffffffe ;  /* 0x0ffffffe02047836 */ /* 0x002fc40000000000 */
[----:B------:R-:W-:-:S04]  /*0140*/  IMAD.MOV R2, RZ, RZ, -R12 ;  /* 0x000000ffff027224 */ /* 0x000fc800078e0a0c */
[----:B------:R0:W1:Y:S02]  /*0150*/  F2I.FTZ.U32.TRUNC.NTZ R5, R4 ;  /* 0x0000000400057305 */ /* 0x000064000021f000 */
[----:B0-----:R-:W-:Y:S02]  /*0160*/  IMAD.MOV.U32 R4, RZ, RZ, RZ ;  /* 0x000000ffff047224 */ /* 0x001fe400078e00ff */
[----:B-1----:R-:W-:-:S04]  /*0170*/  IMAD.MOV R6, RZ, RZ, -R5 ;  /* 0x000000ffff067224 */ /* 0x002fc800078e0a05 */
[----:B------:R-:W-:Y:S02]  /*0180*/  IMAD R9, R6, R7, RZ ;  /* 0x0000000706097224 */ /* 0x000fe400078e02ff */
[----:B------:R-:W-:Y:S02]  /*0190*/  IMAD.MOV.U32 R6, RZ, RZ, R8 ;  /* 0x000000ffff067224 */ /* 0x000fe400078e0008 */
[----:B------:R-:W-:-:S06]  /*01a0*/  IMAD.HI.U32 R5, R5, R9, R4 ;  /* 0x0000000905057227 */ /* 0x000fcc00078e0004 */
[----:B------:R-:W-:-:S04]  /*01b0*/  IMAD.HI.U32 R5, R5, R6, RZ ;  /* 0x0000000605057227 */ /* 0x000fc800078e00ff */
[----:B------:R-:W-:-:S05]  /*01c0*/  IMAD R2, R5, R2, R6 ;  /* 0x0000000205027224 */ /* 0x000fca00078e0206 */
[----:B------:R-:W-:-:S13]  /*01d0*/  ISETP.GT.U32.AND P1, PT, R7, R2, PT ;  /* 0x000000020700720c */ /* 0x000fda0003f24070 */
[----:B------:R-:W-:Y:S02]  /*01e0*/  @!P1 IMAD.IADD R2, R2, 0x1, -R7 ;  /* 0x0000000102029824 */ /* 0x000fe400078e0a07 */
[----:B------:R-:W-:Y:S01]  /*01f0*/  @!P1 VIADD R5, R5, 0x1 ;  /* 0x0000000105059836 */ /* 0x000fe20000000000 */
[----:B------:R-:W-:Y:S02]  /*0200*/  ISETP.NE.AND P1, PT, R0, RZ, PT ;  /* 0x000000ff0000720c */ /* 0x000fe40003f25270 */
[----:B------:R-:W-:Y:S02]  /*0210*/  ISETP.GE.U32.AND P0, PT, R2, R7, PT ;  /* 0x000000070200720c */ /* 0x000fe40003f06070 */
[----:B------:R-:W-:-:S04]  /*0220*/  LOP3.LUT R2, R3, R0, RZ, 0x3c, !PT ;  /* 0x0000000003027212 */ /* 0x000fc800078e3cff */
[----:B------:R-:W-:Y:S01]  /*0230*/  ISETP.GE.AND P2, PT, R2, RZ, PT ;  /* 0x000000ff0200720c */ /* 0x000fe20003f46270 */
[----:B------:R-:W-:-:S06]  /*0240*/  VIADD R2, R10, 0x1f ;  /* 0x0000001f0a027836 */ /* 0x000fcc0000000000 */
[----:B------:R-:W-:-:S04]  /*0250*/  @P0 VIADD R5, R5, 0x1 ;  /* 0x0000000105050836 */ /* 0x000fc80000000000 */
[----:B------:R-:W-:Y:S01]  /*0260*/  IMAD.MOV.U32 R4, RZ, RZ, R5 ;  /* 0x000000ffff047224 */ /* 0x000fe200078e0005 */
[----:B------:R-:W-:-:S03]  /*0270*/  SHF.R.S32.HI R5, RZ, 0x1f, R2 ;  /* 0x0000001fff057819 */ /* 0x000fc60000011402 */
[----:B------:R-:W-:Y:S01]  /*0280*/  @!P2 IMAD.MOV R4, RZ, RZ, -R4 ;  /* 0x000000ffff04a224 */ /* 0x000fe200078e0a04 */
[----:B------:R-:W-:Y:S02]  /*0290*/  @!P1 LOP3.LUT R4, RZ, R0, RZ, 0x33, !PT ;  /* 0x00000000ff049212 */ /* 0x000fe400078e33ff */
[----:B------:R-:W-:-:S03]  /*02a0*/  LEA.HI R5, R5, R2, RZ, 0x5 ;  /* 0x0000000205057211 */ /* 0x000fc600078f28ff */
[----:B------:R-:W-:Y:S02]  /*02b0*/  IMAD.SHL.U32 R2, R4, 0x8, RZ ;  /* 0x0000000804027824 */ /* 0x000fe400078e00ff */
[----:B------:R-:W-:-:S03]  /*02c0*/  IMAD.MOV R4, RZ, RZ, -R4 ;  /* 0x000000ffff047224 */ /* 0x000fc600078e0a04 */
[----:B------:R-:W-:Y:S01]  /*02d0*/  LEA.HI.SX32 R5, R5, -R2, 0x1b ;  /* 0x8000000205057211 */ /* 0x000fe200078fdaff */
[----:B------:R-:W-:Y:S02]  /*02e0*/  IMAD R13, R0, R4, R3 ;  /* 0x00000004000d7224 */ /* 0x000fe400078e0203 */
[----:B------:R-:W-:Y:S01]  /*02f0*/  IMAD.MOV.U32 R4, RZ, RZ, RZ ;  /* 0x000000ffff047224 */ /* 0x000fe200078e00ff */
[----:B------:R-:W-:-:S04]  /*0300*/  VIMNMX R6, R5, 0x8, PT ;  /* 0x0000000805067848 */ /* 0x000fc80003fe0100 */
[-C--:B------:R-:W-:Y:S02]  /*0310*/  IABS R8, R6.reuse ;  /* 0x0000000600087213 */ /* 0x080fe40000000000 */
[----:B------:R-:W-:Y:S02]  /*0320*/  IABS R0, R6 ;  /* 0x0000000600007213 */ /* 0x000fe40000000000 */
[----:B------:R-:W0:Y:S08]  /*0330*/  I2F.RP R7, R8 ;  /* 0x0000000800077306 */ /* 0x000e300000209400 */
[----:B0-----:R-:W0:Y:S02]  /*0340*/  MUFU.RCP R7, R7 ;  /* 0x0000000700077308 */ /* 0x001e240000001000 */
[----:B0-----:R-:W-:-:S06]  /*0350*/  VIADD R5, R7, 0xffffffe ;  /* 0x0ffffffe07057836 */ /* 0x001fcc0000000000 */
[----:B------:R-:W0:Y:S02]  /*0360*/  F2I.FTZ.U32.TRUNC.NTZ R5, R5 ;  /* 0x0000000500057305 */ /* 0x000e24000021f000 */
[----:B0-----:R-:W-:-:S04]  /*0370*/  IMAD.MOV R9, RZ, RZ, -R5 ;  /* 0x000000ffff097224 */ /* 0x001fc800078e0a05 */
[----:B------:R-:W-:Y:S01]  /*0380*/  IMAD.MOV.U32 R3, RZ, RZ, R9 ;  /* 0x000000ffff037224 */ /* 0x000fe200078e0009 */
[----:B------:R-:W-:-:S03]  /*0390*/  IABS R9, R13 ;  /* 0x0000000d00097213 */ /* 0x000fc60000000000 */
[----:B------:R-:W-:-:S04]  /*03a0*/  IMAD R3, R3, R8, RZ ;  /* 0x0000000803037224 */ /* 0x000fc800078e02ff */
[----:B------:R-:W-:Y:S01]  /*03b0*/  IMAD.HI.U32 R4, R5, R3, R4 ;  /* 0x0000000305047227 */ /* 0x000fe200078e0004 */
[----:B--2---:R-:W-:-:S03]  /*03c0*/  SHF.R.U32.HI R5, RZ, 0x5, R28 ;  /* 0x00000005ff057819 */ /* 0x004fc6000001161c */
[----:B------:R-:W-:Y:S01]  /*03d0*/  IMAD.MOV R3, RZ, RZ, -R0 ;  /* 0x000000ffff037224 */ /* 0x000fe200078e0a00 */
[----:B------:R-:W-:Y:S01]  /*03e0*/  SGXT.U32 R14, R5, 0x3 ;  /* 0x00000003050e781a */ /* 0x000fe20000000000 */
[----:B------:R-:W-:Y:S02]  /*03f0*/  IMAD.HI.U32 R0, R4, R9, RZ ;  /* 0x0000000904007227 */ /* 0x000fe400078e00ff */
[----:B------:R-:W0:Y:S01]  /*0400*/  LDC R4, c[0x0][0x230] ;  /* 0x00008c00ff047b82 */ /* 0x000e220000000800 */
[----:B------:R-:W-:Y:S01]  /*0410*/  LOP3.LUT R5, R14, 0x8, RZ, 0xfc, !PT ;  /* 0x000000080e057812 */ /* 0x000fe200078efcff */
[----:B------:R-:W-:Y:S01]  /*0420*/  IMAD R3, R0, R3, R9 ;  /* 0x0000000300037224 */ /* 0x000fe200078e0209 */
[C---:B------:R-:W-:Y:S02]  /*0430*/  LOP3.LUT R5, R14.reuse, 0x20, RZ, 0xfc, !PT ;  /* 0x000000200e057812 */ /* 0x040fe400078efcff */
[----:B------:R-:W-:Y:S02]  /*0440*/  LOP3.LUT R5, R14, 0x38, RZ, 0xfc, !PT ;  /* 0x000000380e057812 */ /* 0x000fe400078efcff */
[----:B------:R-:W-:-:S02]  /*0450*/  ISETP.GT.U32.AND P1, PT, R8, R3, PT ;  /* 0x000000030800720c */ /* 0x000fc40003f24070 */
[C---:B------:R-:W-:Y:S02]  /*0460*/  LOP3.LUT R5, R14.reuse, 0x50, RZ, 0xfc, !PT ;  /* 0x000000500e057812 */ /* 0x040fe400078efcff */
[----:B------:R-:W-:-:S09]  /*0470*/  LOP3.LUT R5, R14, 0x68, RZ, 0xfc, !PT ;  /* 0x000000680e057812 */ /* 0x000fd200078efcff */
[----:B------:R-:W-:Y:S02]  /*0480*/  @!P1 IMAD.IADD R3, R3, 0x1, -R8 ;  /* 0x0000000103039824 */ /* 0x000fe400078e0a08 */
[----:B------:R-:W-:Y:S01]  /*0490*/  @!P1 VIADD R0, R0, 0x1 ;  /* 0x0000000100009836 */ /* 0x000fe20000000000 */
[----:B------:R-:W-:Y:S01]  /*04a0*/  ISETP.NE.AND P1, PT, R6, RZ, PT ;  /* 0x000000ff0600720c */ /* 0x000fe20003f25270 */
[----:B0-----:R-:W-:Y:S01]  /*04b0*/  VIADD R4, R4, 0x7f ;  /* 0x0000007f04047836 */ /* 0x001fe20000000000 */
[----:B------:R-:W-:Y:S02]  /*04c0*/  ISETP.GE.U32.AND P0, PT, R3, R8, PT ;  /* 0x000000080300720c */ /* 0x000fe40003f06070 */
[----:B------:R-:W-:-:S04]  /*04d0*/  LOP3.LUT R3, R13, R6, RZ, 0x3c, !PT ;  /* 0x000000060d037212 */ /* 0x000fc800078e3cff */
[----:B------:R-:W-:-:S07]  /*04e0*/  ISETP.GE.AND P2, PT, R3, RZ, PT ;  /* 0x000000ff0300720c */ /* 0x000fce0003f46270 */
[----:B------:R-:W-:Y:S01]  /*04f0*/  @P0 VIADD R0, R0, 0x1 ;  /* 0x0000000100000836 */ /* 0x000fe20000000000 */
[----:B------:R-:W-:-:S05]  /*0500*/  ISETP.GT.AND P0, PT, R4, 0x7f, PT ;  /* 0x0000007f0400780c */ /* 0x000fca0003f04270 */
[----:B------:R-:W-:Y:S01]  /*0510*/  @!P2 IMAD.MOV R0, RZ, RZ, -R0 ;  /* 0x000000ffff00a224 */ /* 0x000fe200078e0a00 */
[----:B------:R-:W-:-:S05]  /*0520*/  @!P1 LOP3.LUT R0, RZ, R6, RZ, 0x33, !PT ;  /* 0x00000006ff009212 */ /* 0x000fca00078e33ff */
[----:B------:R-:W-:Y:S02]  /*0530*/  IMAD.MOV R3, RZ, RZ, -R0 ;  /* 0x000000ffff037224 */ /* 0x000fe400078e0a00 */
[----:B------:R-:W-:Y:S02]  /*0540*/  IMAD.SHL.U32 R29, R0, 0x200, RZ ;  /* 0x00000200001d7824 */ /* 0x000fe400078e00ff */
[----:B------:R-:W-:-:S04]  /*0550*/  IMAD R3, R6, R3, R13 ;  /* 0x0000000306037224 */ /* 0x000fc800078e020d */
[----:B------:R-:W-:Y:S01]  /*0560*/  IMAD.IADD R3, R2, 0x1, R3 ;  /* 0x0000000102037824 */ /* 0x000fe200078e0203 */
[----:B------:R-:W-:-:S05]  /*0570*/  LOP3.LUT R2, R28, 0x1f, RZ, 0xc0, !PT ;  /* 0x0000001f1c027812 */ /* 0x000fca00078ec0ff */
[----:B------:R-:W-:Y:S01]  /*0580*/  IMAD R2, R3, 0x20, R2 ;  /* 0x0000002003027824 */ /* 0x000fe200078e0202 */
[C---:B------:R-:W-:Y:S02]  /*0590*/  LOP3.LUT R3, R14.reuse, 0x10, RZ, 0xfc, !PT ;  /* 0x000000100e037812 */ /* 0x040fe400078efcff */
[C---:B------:R-:W-:Y:S02]  /*05a0*/  LOP3.LUT R3, R14.reuse, 0x28, RZ, 0xfc, !PT ;  /* 0x000000280e037812 */ /* 0x040fe400078efcff */
[----:B------:R0:W-:Y:S01]  /*05b0*/  STL [R1+0xb98], R2 ;  /* 0x000b980201007387 */ /* 0x0001e20000100800 */
[C---:B------:R-:W-:Y:S02]  /*05c0*/  LOP3.LUT R3, R14.reuse, 0x40, RZ, 0xfc, !PT ;  /* 0x000000400e037812 */ /* 0x040fe400078efcff */
[C---:B------:R-:W-:Y:S01]  /*05d0*/  LOP3.LUT R3, R14.reuse, 0x58, RZ, 0xfc, !PT ;  /* 0x000000580e037812 */ /* 0x040fe200078efcff */
[----:B------:R1:W-:Y:S01]  /*05e0*/  STL [R1+0x2a0], R29 ;  /* 0x0002a01d01007387 */ /* 0x0003e20000100800 */
[----:B------:R-:W-:-:S02]  /*05f0*/  LOP3.LUT R3, R14, 0x70, RZ, 0xfc, !PT ;  /* 0x000000700e037812 */ /* 0x000fc400078efcff */
[C---:B0-----:R-:W-:Y:S02]  /*0600*/  LOP3.LUT R2, R14.reuse, 0x18, RZ, 0xfc, !PT ;  /* 0x000000180e027812 */ /* 0x041fe400078efcff */
[C---:B------:R-:W-:Y:S02]  /*0610*/  LOP3.LUT R2, R14.reuse, 0x30, RZ, 0xfc, !PT ;  /* 0x000000300e027812 */ /* 0x040fe400078efcff */
[C---:B------:R-:W-:Y:S02]  /*0620*/  LOP3.LUT R2, R14.reuse, 0x48, RZ, 0xfc, !PT ;  /* 0x000000480e027812 */ /* 0x040fe400078efcff */
[C---:B------:R-:W-:Y:S02]  /*0630*/  LOP3.LUT R2, R14.reuse, 0x60, RZ, 0xfc, !PT ;  /* 0x000000600e027812 */ /* 0x040fe400078efcff */
[----:B------:R-:W-:Y:S01]  /*0640*/  LOP3.LUT R2, R14, 0x78, RZ, 0xfc, !PT ;  /* 0x000000780e027812 */ /* 0x000fe200078efcff */
[----:B-1----:R-:W-:Y:S06]  /*0650*/  @P0 BRA `(.L_x_0) ;  /* 0x00000000005c0947 */ /* 0x002fec0003800000 */
[----:B------:R-:W-:Y:S01]  /*0660*/  IMAD.SHL.U32 R0, R28, 0x20, RZ ;  /* 0x000000201c007824 */ /* 0x000fe200078e00ff */
[----:B------:R-:W-:Y:S02]  /*0670*/  CS2R R24, SRZ ;  /* 0x0000000000187805 */ /* 0x000fe4000001ff00 */
[----:B------:R-:W-:Y:S02]  /*0680*/  CS2R R26, SRZ ;  /* 0x00000000001a7805 */ /* 0x000fe4000001ff00 */
[----:B------:R-:W-:Y:S02]  /*0690*/  CS2R R20, SRZ ;  /* 0x0000000000147805 */ /* 0x000fe4000001ff00 */
[----:B------:R-:W-:Y:S01]  /*06a0*/  CS2R R22, SRZ ;  /* 0x0000000000167805 */ /* 0x000fe2000001ff00 */
[----:B------:R0:W-:Y:S01]  /*06b0*/  STL [R1+0xb74], R0 ;  /* 0x000b740001007387 */ /* 0x0001e20000100800 */
[----:B------:R-:W-:Y:S02]  /*06c0*/  CS2R R16, SRZ ;  /* 0x0000000000107805 */ /* 0x000fe4000001ff00 */
[----:B------:R-:W-:-:S02]  /*06d0*/  CS2R R18, SRZ ;  /* 0x0000000000127805 */ /* 0x000fc4000001ff00 */
[----:B------:R-:W-:Y:S01]  /*06e0*/  CS2R R12, SRZ ;  /* 0x00000000000c7805 */ /* 0x000fe2000001ff00 */
[----:B------:R0:W-:Y:S01]  /*06f0*/  STL [R1], RZ ;  /* 0x000000ff01007387 */ /* 0x0001e20000100800 */
[----:B------:R-:W-:Y:S02]  /*0700*/  CS2R R14, SRZ ;  /* 0x00000000000e7805 */ /* 0x000fe4000001ff00 */
[----:B------:R-:W-:Y:S02]  /*0710*/  CS2R R8, SRZ ;  /* 0x0000000000087805 */ /* 0x000fe4000001ff00 */
[----:B------:R-:W-:Y:S01]  /*0720*/  CS2R R10, SRZ ;  /* 0x00000000000a7805 */ /* 0x000fe2000001ff00 */
[----:B------:R0:W-:Y:S01]  /*0730*/  STL [R1+0x4], RZ ;  /* 0x000004ff01007387 */ /* 0x0001e20000100800 */
[----:B------:R-:W-:Y:S02]  /*0740*/  CS2R R4, SRZ ;  /* 0x0000000000047805 */ /* 0x000fe4000001ff00 */
[----:B------:R-:W-:Y:S01]  /*0750*/  CS2R R6, SRZ ;  /* 0x0000000000067805 */ /* 0x000fe2000001ff00 */
[----:B------:R0:W-:Y:S04]  /*0760*/  STL [R1+0x8], RZ ;  /* 0x000008ff01007387 */ /* 0x0001e80000100800 */
[----:B------:R0:W-:Y:S04]  /*0770*/  STL [R1+0xc], RZ ;  /* 0x00000cff01007387 */ /* 0x0001e80000100800 */
[----:B------:R0:W-:Y:S04]  /*0780*/  STL [R1+0x10], RZ ;  /* 0x000010ff01007387 */ /* 0x0001e80000100800 */
[----:B------:R0:W-:Y:S04]  /*0790*/  STL [R1+0x14], RZ ;  /* 0x000014ff01007387 */ /* 0x0001e80000100800 */
[----:B------:R0:W-:Y:S04]  /*07a0*/  STL [R1+0x18], RZ ;  /* 0x000018ff01007387 */ /* 0x0001e80000100800 */
[----:B------:R0:W-:Y:S01]  /*07b0*/  STL [R1+0x1c], RZ ;  /* 0x00001cff01007387 */ /* 0x0001e20000100800 */
[----:B------:R-:W-:Y:S05]  /*07c0*/  BRA `(.L_x_1) ;  /* 0x0000033400fc7947 */ /* 0x000fea0003800000 */
.L_x_0:
[----:B------:R-:W-:Y:S01]  /*07d0*/  IABS R7, R11 ;  /* 0x0000000b00077213 */ /* 0x000fe20000000000 */
[----:B------:R-:W-:Y:S01]  /*07e0*/  IMAD.SHL.U32 R5, R28, 0x2, RZ ;  /* 0x000000021c057824 */ /* 0x000fe200078e00ff */
[--C-:B------:R-:W-:Y:S01]  /*07f0*/  SHF.R.U32.HI R9, RZ, 0x7, R28.reuse ;  /* 0x00000007ff097819 */ /* 0x100fe2000001161c */
[----:B------:R-:W-:Y:S01]  /*0800*/  ULDC UR6, c[0x0][0x238] ;  /* 0x00008e0000067ab9 */ /* 0x000fe20000000800 */
[----:B------:R-:W0:Y:S01]  /*0810*/  I2F.RP R12, R7 ;  /* 0x00000007000c7306 */ /* 0x000e220000209400 */
[----:B------:R-:W-:Y:S01]  /*0820*/  SHF.R.U32.HI R0, RZ, 0x2, R28 ;  /* 0x00000002ff007819 */ /* 0x000fe2000001161c */
[----:B------:R-:W-:Y:S01]  /*0830*/  ULDC UR7, c[0x0][0x23c] ;  /* 0x00008f0000077ab9 */ /* 0x000fe20000000800 */
[----:B------:R-:W-:Y:S01]  /*0840*/  LOP3.LUT R2, R5, 0x1fe, RZ, 0xc0, !PT ;  /* 0x000001fe05027812 */ /* 0x000fe200078ec0ff */
[----:B------:R-:W-:Y:S01]  /*0850*/  ULDC.64 UR8, c[0x0][0x218] ;  /* 0x0000860000087ab9 */ /* 0x000fe20000000a00 */
[----:B------:R-:W-:Y:S01]  /*0860*/  SGXT.U32 R9, R9, 0x1 ;  /* 0x000000010909781a */ /* 0x000fe20000000000 */
[----:B------:R-:W-:Y:S01]  /*0870*/  ULDC UR4, c[0x0][0x240] ;  /* 0x0000900000047ab9 */ /* 0x000fe20000000800 */
[----:B------:R-:W-:Y:S01]  /*0880*/  LOP3.LUT R0, R2, 0x30, R0, 0x78, !PT ;  /* 0x0000003002007812 */ /* 0x000fe200078e7800 */
[----:B------:R-:W-:Y:S01]  /*0890*/  IMAD.MOV.U32 R2, RZ, RZ, RZ ;  /* 0x000000ffff027224 */ /* 0x000fe200078e00ff */
[----:B------:R-:W-:Y:S01]  /*08a0*/  LOP3.LUT R9, R29, R9, RZ, 0xfc, !PT ;  /* 0x000000091d097212 */ /* 0x000fe200078efcff */
[----:B------:R-:W-:Y:S01]  /*08b0*/  ULDC.64 UR12, c[0x0][0x210] ;  /* 0x00008400000c7ab9 */ /* 0x000fe20000000a00 */
[----:B------:R-:W-:-:S02]  /*08c0*/  SHF.R.S32.HI R6, RZ, 0x1f, R4 ;  /* 0x0000001fff067819 */ /* 0x000fc40000011404 */
[----:B------:R-:W-:Y:S01]  /*08d0*/  SHF.R.S32.HI R20, RZ, 0x7, R28 ;  /* 0x00000007ff147819 */ /* 0x000fe2000001141c */
[----:B0-----:R-:W0:Y:S01]  /*08e0*/  MUFU.RCP R12, R12 ;  /* 0x0000000c000c7308 */ /* 0x001e220000001000 */
[----:B------:R-:W-:Y:S02]  /*08f0*/  LEA.HI R4, R6, R4, RZ, 0x7 ;  /* 0x0000000406047211 */ /* 0x000fe400078f38ff */
[----:B------:R-:W-:Y:S02]  /*0900*/  LOP3.LUT R6, R9, 0x1fc, RZ, 0xfc, !PT ;  /* 0x000001fc09067812 */ /* 0x000fe400078efcff */
[----:B------:R-:W-:Y:S01]  /*0910*/  LOP3.LUT R15, R28, 0xe0, RZ, 0xc0, !PT ;  /* 0x000000e01c0f7812 */ /* 0x000fe200078ec0ff */
[----:B------:R1:W-:Y:S01]  /*0920*/  STL [R1+0xba8], R4 ;  /* 0x000ba80401007387 */ /* 0x0003e20000100800 */
[----:B------:R-:W-:Y:S02]  /*0930*/  IABS R17, R6 ;  /* 0x0000000600117213 */ /* 0x000fe40000000000 */
[----:B------:R-:W-:Y:S01]  /*0940*/  SGXT R20, R20, 0x1 ;  /* 0x000000011414781a */ /* 0x000fe20000000200 */
[----:B------:R2:W-:Y:S01]  /*0950*/  STL [R1+0x154], R0 ;  /* 0x0001540001007387 */ /* 0x0005e20000100800 */
[----:B------:R-:W-:-:S02]  /*0960*/  ISETP.GE.AND P5, PT, R6, RZ, PT ;  /* 0x000000ff0600720c */ /* 0x000fc40003fa6270 */
[----:B-1----:R-:W-:Y:S01]  /*0970*/  LOP3.LUT R4, R28, 0x7f, RZ, 0xc0, !PT ;  /* 0x0000007f1c047812 */ /* 0x002fe200078ec0ff */
[----:B0-----:R-:W-:Y:S01]  /*0980*/  VIADD R3, R12, 0xffffffe ;  /* 0x0ffffffe0c037836 */ /* 0x001fe20000000000 */
[----:B--2---:R-:W-:-:S03]  /*0990*/  LOP3.LUT R0, R28, 0x7, RZ, 0xc0, !PT ;  /* 0x000000071c007812 */ /* 0x004fc600078ec0ff */
[----:B------:R-:W-:Y:S01]  /*09a0*/  IMAD.SHL.U32 R19, R4, 0x2, RZ ;  /* 0x0000000204137824 */ /* 0x000fe200078e00ff */
[----:B------:R-:W-:Y:S01]  /*09b0*/  LOP3.LUT R4, R9, 0x1fa, RZ, 0xfc, !PT ;  /* 0x000001fa09047812 */ /* 0x000fe200078efcff */
[----:B------:R-:W0:Y:S01]  /*09c0*/  F2I.FTZ.U32.TRUNC.NTZ R3, R3 ;  /* 0x0000000300037305 */ /* 0x000e22000021f000 */
[C---:B------:R-:W-:Y:S02]  /*09d0*/  IMAD R15, R0.reuse, 0x4, R15 ;  /* 0x00000004000f7824 */ /* 0x040fe400078e020f */
[----:B------:R-:W-:Y:S01]  /*09e0*/  IABS R13, R4 ;  /* 0x00000004000d7213 */ /* 0x000fe20000000000 */
[----:B------:R-:W-:Y:S01]  /*09f0*/  IMAD.SHL.U32 R16, R0, 0x10, RZ ;  /* 0x0000001000107824 */ /* 0x000fe200078e00ff */
[----:B------:R-:W-:-:S04]  /*0a00*/  ISETP.GE.AND P1, PT, R4, RZ, PT ;  /* 0x000000ff0400720c */ /* 0x000fc80003f26270 */
[----:B------:R-:W-:Y:S01]  /*0a10*/  LOP3.LUT R16, R16, 0x30, R5, 0x78, !PT ;  /* 0x0000003010107812 */ /* 0x000fe200078e7805 */
[----:B0-----:R-:W-:-:S04]  /*0a20*/  IMAD.MOV R8, RZ, RZ, -R3 ;  /* 0x000000ffff087224 */ /* 0x001fc800078e0a03 */
[----:B------:R-:W-:-:S04]  /*0a30*/  IMAD R8, R8, R7, RZ ;  /* 0x0000000708087224 */ /* 0x000fc800078e02ff */
[----:B------:R-:W-:Y:S01]  /*0a40*/  IMAD.HI.U32 R8, R3, R8, R2 ;  /* 0x0000000803087227 */ /* 0x000fe200078e0002 */
[----:B------:R-:W-:-:S03]  /*0a50*/  LOP3.LUT R3, R9, 0x1fe, RZ, 0xfc, !PT ;  /* 0x000001fe09037812 */ /* 0x000fc600078efcff */
[----:B------:R-:W-:Y:S01]  /*0a60*/  IMAD.SHL.U32 R2, R28, 0x8, RZ ;  /* 0x000000081c027824 */ /* 0x000fe200078e00ff */
[----:B------:R-:W-:Y:S01]  /*0a70*/  IABS R12, R3 ;  /* 0x00000003000c7213 */ /* 0x000fe20000000000 */
[----:B------:R-:W-:Y:S01]  /*0a80*/  IMAD.HI.U32 R18, R8, R17, RZ ;  /* 0x0000001108127227 */ /* 0x000fe200078e00ff */
[----:B------:R-:W-:Y:S02]  /*0a90*/  ISETP.GE.AND P4, PT, R3, RZ, PT ;  /* 0x000000ff0300720c */ /* 0x000fe40003f86270 */
[----:B------:R-:W-:Y:S01]  /*0aa0*/  LOP3.LUT R2, R2, 0x30, RZ, 0xc0, !PT ;  /* 0x0000003002027812 */ /* 0x000fe200078ec0ff */
[----:B------:R-:W-:Y:S01]  /*0ab0*/  IMAD.HI.U32 R14, R8, R12, RZ ;  /* 0x0000000c080e7227 */ /* 0x000fe200078e00ff */
[----:B------:R-:W-:-:S03]  /*0ac0*/  LOP3.LUT R3, R9, 0x1f6, RZ, 0xfc, !PT ;  /* 0x000001f609037812 */ /* 0x000fc600078efcff */
[----:B------:R-:W-:Y:S02]  /*0ad0*/  IMAD.MOV R14, RZ, RZ, -R14 ;  /* 0x000000ffff0e7224 */ /* 0x000fe400078e0a0e */
[----:B------:R-:W-:Y:S01]  /*0ae0*/  IMAD R2, R0, 0x40, R2 ;  /* 0x0000004000027824 */ /* 0x000fe200078e0202 */
[----:B------:R-:W-:Y:S01]  /*0af0*/  LOP3.LUT R0, R19, 0x110, R20, 0x78, !PT ;  /* 0x0000011013007812 */ /* 0x000fe200078e7814 */
[----:B------:R-:W-:Y:S01]  /*0b00*/  IMAD R12, R7, R14, R12 ;  /* 0x0000000e070c7224 */ /* 0x000fe200078e020c */
[----:B------:R-:W-:Y:S01]  /*0b10*/  LOP3.LUT R19, R9, 0x1f0, RZ, 0xfc, !PT ;  /* 0x000001f009137812 */ /* 0x000fe200078efcff */
[----:B------:R-:W-:Y:S02]  /*0b20*/  IMAD.MOV R18, RZ, RZ, -R18 ;  /* 0x000000ffff127224 */ /* 0x000fe400078e0a12 */
[----:B------:R0:W-:Y:S01]  /*0b30*/  STL [R1+0xbac], R0 ;  /* 0x000bac0001007387 */ /* 0x0001e20000100800 */
[----:B------:R-:W-:Y:S01]  /*0b40*/  ISETP.GT.U32.AND P0, PT, R7, R12, PT ;  /* 0x0000000c0700720c */ /* 0x000fe20003f04070 */
[----:B------:R-:W-:-:S04]  /*0b50*/  IMAD.HI.U32 R14, R8, R13, RZ ;  /* 0x0000000d080e7227 */ /* 0x000fc800078e00ff */
[----:B------:R-:W-:Y:S01]  /*0b60*/  IMAD.MOV R14, RZ, RZ, -R14 ;  /* 0x000000ffff0e7224 */ /* 0x000fe200078e0a0e */
[----:B0-----:R-:W-:Y:S01]  /*0b70*/  LOP3.LUT R0, R2, 0x10, R5, 0x78, !PT ;  /* 0x0000001002007812 */ /* 0x001fe200078e7805 */
[----:B------:R-:W-:Y:S01]  /*0b80*/  IMAD R5, R7, R18, R17 ;  /* 0x0000001207057224 */ /* 0x000fe200078e0211 */
[----:B------:R-:W-:Y:S01]  /*0b90*/  LOP3.LUT R2, R9, 0x1f8, RZ, 0xfc, !PT ;  /* 0x000001f809027812 */ /* 0x000fe200078efcff */
[----:B------:R-:W-:Y:S01]  /*0ba0*/  IMAD R4, R7, R14, R13 ;  /* 0x0000000e07047224 */ /* 0x000fe200078e020d */
[----:B------:R-:W-:-:S03]  /*0bb0*/  IABS R13, R3 ;  /* 0x00000003000d7213 */ /* 0x000fc60000000000 */
[----:B------:R-:W-:Y:S01]  /*0bc0*/  @!P0 IMAD.IADD R12, R12, 0x1, -R7 ;  /* 0x000000010c0c8824 */ /* 0x000fe200078e0a07 */
[C---:B------:R-:W-:Y:S01]  /*0bd0*/  ISETP.GT.U32.AND P3, PT, R7.reuse, R5, PT ;  /* 0x000000050700720c */ /* 0x040fe20003f64070 */
[----:B------:R0:W-:Y:S01]  /*0be0*/  STL [R1+0xba4], R0 ;  /* 0x000ba40001007387 */ /* 0x0001e20000100800 */
[C---:B------:R-:W-:Y:S02]  /*0bf0*/  ISETP.GT.U32.AND P2, PT, R7.reuse, R4, PT ;  /* 0x000000040700720c */ /* 0x040fe40003f44070 */
[----:B------:R-:W-:Y:S02]  /*0c00*/  ISETP.GT.U32.AND P6, PT, R7, R12, PT ;  /* 0x0000000c0700720c */ /* 0x000fe40003fc4070 */
[----:B------:R-:W-:Y:S01]  /*0c10*/  ISETP.GE.AND P0, PT, R2, RZ, PT ;  /* 0x000000ff0200720c */ /* 0x000fe20003f06270 */
[----:B0-----:R-:W-:Y:S01]  /*0c20*/  IMAD.U32 R0, R15, 0x40, R16 ;  /* 0x000000400f007824 */ /* 0x001fe200078e0010 */
[----:B------:R-:W-:-:S05]  /*0c30*/  IABS R16, R2 ;  /* 0x0000000200107213 */ /* 0x000fca0000000000 */
[----:B------:R-:W-:Y:S01]  /*0c40*/  @!P3 IMAD.IADD R5, R5, 0x1, -R7 ;  /* 0x000000010505b824 */ /* 0x000fe200078e0a07 */
[----:B------:R-:W-:Y:S01]  /*0c50*/  ISETP.GE.AND P3, PT, R3, RZ, PT ;  /* 0x000000ff0300720c */ /* 0x000fe20003f66270 */
[----:B------:R-:W-:Y:S01]  /*0c60*/  IMAD.MOV.U32 R3, RZ, RZ, R13 ;  /* 0x000000ffff037224 */ /* 0x000fe200078e000d */
[----:B------:R0:W-:Y:S01]  /*0c70*/  STL [R1+0x150], R0 ;  /* 0x0001500001007387 */ /* 0x0001e20000100800 */
[----:B------:R-:W-:-:S04]  /*0c80*/  IMAD.HI.U32 R6, R8, R16, RZ ;  /* 0x0000001008067227 */ /* 0x000fc800078e00ff */
[----:B------:R-:W-:Y:S01]  /*0c90*/  IMAD.MOV R2, RZ, RZ, -R6 ;  /* 0x000000ffff027224 */ /* 0x000fe200078e0a06 */
[----:B------:R-:W-:Y:S01]  /*0ca0*/  LOP3.LUT R6, R9, 0x1f4, RZ, 0xfc, !PT ;  /* 0x000001f409067812 */ /* 0x000fe200078efcff */
[--C-:B------:R-:W-:Y:S01]  /*0cb0*/  @!P6 IMAD.IADD R12, R12, 0x1, -R7.reuse ;  /* 0x000000010c0ce824 */ /* 0x100fe200078e0a07 */
[C---:B------:R-:W-:Y:S01]  /*0cc0*/  ISETP.GT.U32.AND P6, PT, R7.reuse, R5, PT ;  /* 0x000000050700720c */ /* 0x040fe20003fc4070 */
[----:B------:R-:W-:Y:S01]  /*0cd0*/  IMAD R16, R7, R2, R16 ;  /* 0x0000000207107224 */ /* 0x000fe200078e0210 */
[----:B------:R-:W-:Y:S01]  /*0ce0*/  LOP3.LUT R2, R9, 0x1f2, RZ, 0xfc, !PT ;  /* 0x000001f209027812 */ /* 0x000fe200078efcff */
[----:B0-----:R-:W-:Y:S01]  /*0cf0*/  IMAD.MOV.U32 R0, RZ, RZ, R12 ;  /* 0x000000ffff007224 */ /* 0x001fe200078e000c */
[----:B------:R-:W-:Y:S01]  /*0d00*/  IABS R15, R6 ;  /* 0x00000006000f7213 */ /* 0x000fe20000000000 */
[----:B------:R-:W-:Y:S01]  /*0d10*/  IMAD.HI.U32 R14, R8, R3, RZ ;  /* 0x00000003080e7227 */ /* 0x000fe200078e00ff */
[----:B------:R-:W-:Y:S02]  /*0d20*/  IABS R13, R2 ;  /* 0x00000002000d7213 */ /* 0x000fe40000000000 */
[----:B------:R-:W-:Y:S01]  /*0d30*/  IABS R12, R19 ;  /* 0x00000013000c7213 */ /* 0x000fe20000000000 */
[----:B------:R-:W-:Y:S01]  /*0d40*/  @!P4 IMAD.MOV R0, RZ, RZ, -R0 ;  /* 0x000000ffff00c224 */ /* 0x000fe200078e0a00 */
[----:B------:R-:W-:Y:S01]  /*0d50*/  ISETP.GT.U32.AND P4, PT, R7, R16, PT ;  /* 0x000000100700720c */ /* 0x000fe20003f84070 */
[----:B------:R-:W-:-:S02]  /*0d60*/  @!P2 IMAD.IADD R4, R4, 0x1, -R7 ;  /* 0x000000010404a824 */ /* 0x000fc400078e0a07 */
[----:B------:R-:W-:Y:S01]  /*0d70*/  IMAD.MOV R14, RZ, RZ, -R14 ;  /* 0x000000ffff0e7224 */ /* 0x000fe200078e0a0e */
[----:B------:R0:W-:Y:S01]  /*0d80*/  STL [R1+0x3d4], R0 ;  /* 0x0003d40001007387 */ /* 0x0001e20000100800 */
[----:B------:R-:W-:Y:S01]  /*0d90*/  @!P6 IMAD.IADD R5, R5, 0x1, -R7 ;  /* 0x000000010505e824 */ /* 0x000fe200078e0a07 */
[C---:B------:R-:W-:Y:S01]  /*0da0*/  ISETP.GT.U32.AND P2, PT, R7.reuse, R4, PT ;  /* 0x000000040700720c */ /* 0x040fe20003f44070 */
[----:B------:R-:W-:Y:S02]  /*0db0*/  IMAD R3, R7, R14, R3 ;  /* 0x0000000e07037224 */ /* 0x000fe400078e0203 */
[----:B------:R-:W-:-:S03]  /*0dc0*/  IMAD.HI.U32 R17, R8, R15, RZ ;  /* 0x0000000f08117227 */ /* 0x000fc600078e00ff */
[----:B------:R-:W-:Y:S01]  /*0dd0*/  ISETP.GT.U32.AND P6, PT, R7, R3, PT ;  /* 0x000000030700720c */ /* 0x000fe20003fc4070 */
[----:B------:R-:W-:Y:S01]  /*0de0*/  @!P4 IMAD.IADD R16, R16, 0x1, -R7 ;  /* 0x000000011010c824 */ /* 0x000fe200078e0a07 */
[----:B------:R-:W-:Y:S01]  /*0df0*/  ISETP.GE.AND P4, PT, R2, RZ, PT ;  /* 0x000000ff0200720c */ /* 0x000fe20003f86270 */
[----:B0-----:R-:W-:Y:S02]  /*0e00*/  IMAD.MOV.U32 R0, RZ, RZ, R5 ;  /* 0x000000ffff007224 */ /* 0x001fe400078e0005 */
[----:B------:R-:W-:-:S04]  /*0e10*/  IMAD.HI.U32 R14, R8, R13, RZ ;  /* 0x0000000d080e7227 */ /* 0x000fc800078e00ff */
[----:B------:R-:W-:Y:S01]  /*0e20*/  @!P5 IMAD.MOV R0, RZ, RZ, -R0 ;  /* 0x000000ffff00d224 */ /* 0x000fe200078e0a00 */
[C---:B------:R-:W-:Y:S01]  /*0e30*/  ISETP.GT.U32.AND P5, PT, R7.reuse, R16, PT ;  /* 0x000000100700720c */ /* 0x040fe20003fa4070 */
[----:B------:R-:W-:Y:S01]  /*0e40*/  @!P2 IMAD.IADD R4, R4, 0x1, -R7 ;  /* 0x000000010404a824 */ /* 0x000fe200078e0a07 */
[----:B------:R-:W-:Y:S01]  /*0e50*/  ISETP.GE.AND P2, PT, R6, RZ, PT ;  /* 0x000000ff0600720c */ /* 0x000fe20003f46270 */
[----:B------:R-:W-:Y:S01]  /*0e60*/  IMAD.MOV R17, RZ, RZ, -R17 ;  /* 0x000000ffff117224 */ /* 0x000fe200078e0a11 */
[----:B------:R0:W-:Y:S01]  /*0e70*/  STL [R1+0x3d0], R0 ;  /* 0x0003d00001007387 */ /* 0x0001e20000100800 */
[----:B------:R-:W-:Y:S02]  /*0e80*/  IMAD.MOV R14, RZ, RZ, -R14 ;  /* 0x000000ffff0e7224 */ /* 0x000fe400078e0a0e */
[----:B------:R-:W-:Y:S01]  /*0e90*/  IMAD R2, R7, R17, R15 ;  /* 0x0000001107027224 */ /* 0x000fe200078e020f */
[----:B------:R-:W-:Y:S01]  /*0ea0*/  LOP3.LUT R15, R9, 0x1ec, RZ, 0xfc, !PT ;  /* 0x000001ec090f7812 */ /* 0x000fe200078efcff */
[----:B------:R-:W-:-:S02]  /*0eb0*/  @!P6 IMAD.IADD R3, R3, 0x1, -R7 ;  /* 0x000000010303e824 */ /* 0x000fc400078e0a07 */
[----:B------:R-:W-:Y:S01]  /*0ec0*/  IMAD R13, R7, R14, R13 ;  /* 0x0000000e070d7224 */ /* 0x000fe200078e020d */
[----:B------:R-:W-:Y:S01]  /*0ed0*/  LOP3.LUT R14, R9, 0x1ea, RZ, 0xfc, !PT ;  /* 0x000001ea090e7812 */ /* 0x000fe200078efcff */
[----:B------:R-:W-:Y:S01]  /*0ee0*/  IMAD.HI.U32 R6, R8, R12, RZ ;  /* 0x0000000c08067227 */ /* 0x000fe200078e00ff */
[C---:B------:R-:W-:Y:S02]  /*0ef0*/  ISETP.GT.U32.AND P6, PT, R7.reuse, R3, PT ;  /* 0x000000030700720c */ /* 0x040fe40003fc4070 */
[----:B------:R-:W-:Y:S01]  /*0f00*/  IABS R21, R14 ;  /* 0x0000000e00157213 */ /* 0x000fe20000000000 */
[----:B0-----:R-:W-:Y:S01]  /*0f10*/  IMAD.MOV.U32 R0, RZ, RZ, R4 ;  /* 0x000000ffff007224 */ /* 0x001fe200078e0004 */
[----:B------:R-:W-:Y:S01]  /*0f20*/  IABS R17, R15 ;  /* 0x0000000f00117213 */ /* 0x000fe20000000000 */
[--C-:B------:R-:W-:Y:S01]  /*0f30*/  @!P5 IMAD.IADD R16, R16, 0x1, -R7.reuse ;  /* 0x000000011010d824 */ /* 0x100fe200078e0a07 */
[C---:B------:R-:W-:Y:S01]  /*0f40*/  ISETP.GT.U32.AND P5, PT, R7.reuse, R13, PT ;  /* 0x0000000d0700720c */ /* 0x040fe20003fa4070 */
[----:B------:R-:W-:Y:S01]  /*0f50*/  @!P1 IMAD.MOV R0, RZ, RZ, -R0 ;  /* 0x000000ffff009224 */ /* 0x000fe200078e0a00 */
[----:B------:R-:W-:Y:S01]  /*0f60*/  ISETP.GT.U32.AND P1, PT, R7, R2, PT ;  /* 0x000000020700720c */ /* 0x000fe20003f24070 */
[----:B------:R-:W-:Y:S01]  /*0f70*/  IMAD.MOV R6, RZ, RZ, -R6 ;  /* 0x000000ffff067224 */ /* 0x000fe200078e0a06 */
[----:B------:R-:W-:Y:S01]  /*0f80*/  LOP3.LUT R4, R9, 0x1e8, RZ, 0xfc, !PT ;  /* 0x000001e809047812 */ /* 0x000fe200078efcff */
[----:B------:R-:W-:Y:S01]  /*0f90*/  IMAD.MOV.U32 R22, RZ, RZ, R16 ;  /* 0x000000ffff167224 */ /* 0x000fe200078e0010 */
[----:B------:R0:W-:Y:S01]  /*0fa0*/  STL [R1+0x3cc], R0 ;  /* 0x0003cc0001007387 */ /* 0x0001e20000100800 */
[----:B------:R-:W-:Y:S01]  /*0fb0*/  IMAD R12, R7, R6, R12 ;  /* 0x00000006070c7224 */ /* 0x000fe200078e020c */
[----:B------:R-:W-:Y:S01]  /*0fc0*/  LOP3.LUT R6, R9, 0x1ee, RZ, 0xfc, !PT ;  /* 0x000001ee09067812 */ /* 0x000fe200078efcff */
[--C-:B------:R-:W-:Y:S01]  /*0fd0*/  @!P6 IMAD.IADD R3, R3, 0x1, -R7.reuse ;  /* 0x000000010303e824 */ /* 0x100fe200078e0a07 */
[----:B------:R-:W-:Y:S01]  /*0fe0*/  IABS R20, R4 ;  /* 0x0000000400147213 */ /* 0x000fe20000000000 */
[----:B------:R-:W-:Y:S01]  /*0ff0*/  @!P0 IMAD.MOV R22, RZ, RZ, -R22 ;  /* 0x000000ffff168224 */ /* 0x000fe200078e0a16 */
[----:B------:R-:W-:Y:S01]  /*1000*/  IABS R5, R6 ;  /* 0x0000000600057213 */ /* 0x000fe20000000000 */
[--C-:B------:R-:W-:Y:S01]  /*1010*/  @!P5 IMAD.IADD R13, R13, 0x1, -R7.reuse ;  /* 0x000000010d0dd824 */ /* 0x100fe200078e0a07 */
[----:B------:R-:W-:Y:S01]  /*1020*/  ISETP.GT.U32.AND P6, PT, R7, R12, PT ;  /* 0x0000000c0700720c */ /* 0x000fe20003fc4070 */
[----:B------:R-:W-:Y:S01]  /*1030*/  @!P1 IMAD.IADD R2, R2, 0x1, -R7 ;  /* 0x0000000102029824 */ /* 0x000fe200078e0a07 */
[----:B------:R-:W-:Y:S01]  /*1040*/  ISETP.GE.AND P1, PT, R19, RZ, PT ;  /* 0x000000ff1300720c */ /* 0x000fe20003f26270 */
[----:B------:R-:W-:Y:S01]  /*1050*/  IMAD.HI.U32 R18, R8, R5, RZ ;  /* 0x0000000508127227 */ /* 0x000fe200078e00ff */
[----:B------:R-:W-:Y:S02]  /*1060*/  STL [R1+0x3c8], R22 ;  /* 0x0003c81601007387 */ /* 0x000fe40000100800 */
[----:B------:R-:W-:Y:S01]  /*1070*/  ISETP.GT.U32.AND P5, PT, R7, R2, PT ;  /* 0x000000020700720c */ /* 0x000fe20003fa4070 */
[----:B------:R-:W-:-:S02]  /*1080*/  IMAD.MOV R18, RZ, RZ, -R18 ;  /* 0x000000ffff127224 */ /* 0x000fc400078e0a12 */
[----:B------:R-:W-:Y:S02]  /*1090*/  IMAD.MOV.U32 R19, RZ, RZ, R21 ;  /* 0x000000ffff137224 */ /* 0x000fe400078e0015 */
[----:B------:R-:W-:Y:S01]  /*10a0*/  IMAD R5, R7, R18, R5 ;  /* 0x0000001207057224 */ /* 0x000fe200078e0205 */
[----:B------:R-:W-:Y:S01]  /*10b0*/  LOP3.LUT R18, R9, 0x1e4, RZ, 0xfc, !PT ;  /* 0x000001e409127812 */ /* 0x000fe200078efcff */
[----:B------:R-:W-:Y:S01]  /*10c0*/  @!P6 IMAD.IADD R12, R12, 0x1, -R7 ;  /* 0x000000010c0ce824 */ /* 0x000fe200078e0a07 */
[----:B------:R-:W-:Y:S01]  /*10d0*/  ISETP.GT.U32.AND P6, PT, R7, R13, PT ;  /* 0x0000000d0700720c */ /* 0x000fe20003fc4070 */
[----:B------:R-:W-:-:S03]  /*10e0*/  IMAD.HI.U32 R21, R8, R17, RZ ;  /* 0x0000001108157227 */ /* 0x000fc600078e00ff */
[C---:B------:R-:W-:Y:S01]  /*10f0*/  ISETP.GT.U32.AND P0, PT, R7.reuse, R12, PT ;  /* 0x0000000c0700720c */ /* 0x040fe20003f04070 */
[----:B------:R-:W-:Y:S01]  /*1100*/  @!P5 IMAD.IADD R2, R2, 0x1, -R7 ;  /* 0x000000010202d824 */ /* 0x000fe200078e0a07 */
[----:B------:R-:W-:Y:S01]  /*1110*/  ISETP.GT.U32.AND P5, PT, R7, R5, PT ;  /* 0x000000050700720c */ /* 0x000fe20003fa4070 */
[----:B------:R-:W-:Y:S02]  /*1120*/  IMAD.MOV R21, RZ, RZ, -R21 ;  /* 0x000000ffff157224 */ /* 0x000fe400078e0a15 */
[----:B0-----:R-:W-:Y:S01]  /*1130*/  IMAD.MOV.U32 R0, RZ, RZ, R3 ;  /* 0x000000ffff007224 */ /* 0x001fe200078e0003 */
[----:B------:R-:W-:Y:S01]  /*1140*/  LOP3.LUT R3, R9, 0x1e6, RZ, 0xfc, !PT ;  /* 0x000001e609037812 */ /* 0x000fe200078efcff */
[----:B------:R-:W-:Y:S01]  /*1150*/  IMAD R17, R7, R21, R17 ;  /* 0x0000001507117224 */ /* 0x000fe200078e0211 */
[----:B------:R-:W-:Y:S01]  /*1160*/  LOP3.LUT R21, R9, 0x1da, RZ, 0xfc, !PT ;  /* 0x000001da09157812 */ /* 0x000fe200078efcff */
[----:B------:R-:W-:Y:S01]  /*1170*/  @!P3 IMAD.MOV R0, RZ, RZ, -R0 ;  /* 0x000000ffff00b224 */ /* 0x000fe200078e0a00 */
[----:B------:R-:W-:Y:S01]  /*1180*/  ISETP.GE.AND P3, PT, R6, RZ, PT ;  /* 0x000000ff0600720c */ /* 0x000fe20003f66270 */
[----:B------:R-:W-:-:S03]  /*1190*/  IMAD.HI.U32 R16, R8, R20, RZ ;  /* 0x0000001408107227 */ /* 0x000fc600078e00ff */
[----:B------:R0:W-:Y:S01]  /*11a0*/  STL [R1+0x3c4], R0 ;  /* 0x0003c40001007387 */ /* 0x0001e20000100800 */
[--C-:B------:R-:W-:Y:S01]  /*11b0*/  @!P6 IMAD.IADD R13, R13, 0x1, -R7.reuse ;  /* 0x000000010d0de824 */ /* 0x100fe200078e0a07 */
[----:B------:R-:W-:Y:S01]  /*11c0*/  ISETP.GT.U32.AND P6, PT, R7, R17, PT ;  /* 0x000000110700720c */ /* 0x000fe20003fc4070 */
[----:B------:R-:W-:Y:S02]  /*11d0*/  IMAD.MOV R16, RZ, RZ, -R16 ;  /* 0x000000ffff107224 */ /* 0x000fe400078e0a10 */
[----:B------:R-:W-:Y:S02]  /*11e0*/  @!P5 IMAD.IADD R5, R5, 0x1, -R7 ;  /* 0x000000010505d824 */ /* 0x000fe400078e0a07 */
[----:B------:R-:W-:Y:S02]  /*11f0*/  IMAD R16, R7, R16, R20 ;  /* 0x0000001007107224 */ /* 0x000fe400078e0214 */
[----:B------:R-:W-:-:S04]  /*1200*/  IMAD.HI.U32 R6, R8, R19, RZ ;  /* 0x0000001308067227 */ /* 0x000fc800078e00ff */
[----:B0-----:R-:W-:Y:S01]  /*1210*/  IMAD.MOV.U32 R0, RZ, RZ, R2 ;  /* 0x000000ffff007224 */ /* 0x001fe200078e0002 */
[----:B------:R-:W-:Y:S01]  /*1220*/  IABS R2, R18 ;  /* 0x0000001200027213 */ /* 0x000fe20000000000 */
[----:B------:R-:W-:Y:S01]  /*1230*/  @!P0 IMAD.IADD R12, R12, 0x1, -R7 ;  /* 0x000000010c0c8824 */ /* 0x000fe200078e0a07 */
[----:B------:R-:W-:Y:S01]  /*1240*/  ISETP.GE.AND P0, PT, R15, RZ, PT ;  /* 0x000000ff0f00720c */ /* 0x000fe20003f06270 */
[----:B------:R-:W-:Y:S01]  /*1250*/  @!P2 IMAD.MOV R0, RZ, RZ, -R0 ;  /* 0x000000ffff00a224 */ /* 0x000fe200078e0a00 */
[C---:B------:R-:W-:Y:S01]  /*1260*/  ISETP.GT.U32.AND P2, PT, R7.reuse, R5, PT ;  /* 0x000000050700720c */ /* 0x040fe20003f44070 */
[----:B------:R-:W-:Y:S01]  /*1270*/  @!P4 IMAD.MOV R13, RZ, RZ, -R13 ;  /* 0x000000ffff0dc224 */ /* 0x000fe200078e0a0d */
[----:B------:R-:W-:Y:S01]  /*1280*/  ISETP.GT.U32.AND P4, PT, R7, R16, PT ;  /* 0x000000100700720c */ /* 0x000fe20003f84070 */
[----:B------:R-:W-:Y:S01]  /*1290*/  IMAD.MOV R6, RZ, RZ, -R6 ;  /* 0x000000ffff067224 */ /* 0x000fe200078e0a06 */
[----:B------:R0:W-:Y:S01]  /*12a0*/  STL [R1+0x3c0], R0 ;  /* 0x0003c00001007387 */ /* 0x0001e20000100800 */
[----:B------:R-:W-:Y:S01]  /*12b0*/  @!P6 IMAD.IADD R17, R17, 0x1, -R7 ;  /* 0x000000011111e824 */ /* 0x000fe200078e0a07 */
[----:B------:R-:W-:Y:S01]  /*12c0*/  IABS R15, R3 ;  /* 0x00000003000f7213 */ /* 0x000fe20000000000 */
[C---:B------:R-:W-:Y:S01]  /*12d0*/  IMAD R6, R7.reuse, R6, R19 ;  /* 0x0000000607067224 */ /* 0x040fe200078e0213 */
[----:B------:R-:W-:Y:S02]  /*12e0*/  STL [R1+0x3bc], R13 ;  /* 0x0003bc0d01007387 */ /* 0x000fe40000100800 */
[C---:B------:R-:W-:Y:S01]  /*12f0*/  ISETP.GT.U32.AND P6, PT, R7.reuse, R17, PT ;  /* 0x000000110700720c */ /* 0x040fe20003fc4070 */
[----:B------:R-:W-:Y:S01]  /*1300*/  IMAD.HI.U32 R19, R8, R15, RZ ;  /* 0x0000000f08137227 */ /* 0x000fe200078e00ff */
[----:B------:R-:W-:-:S03]  /*1310*/  ISETP.GT.U32.AND P5, PT, R7, R6, PT ;  /* 0x000000060700720c */ /* 0x000fc60003fa4070 */
[----:B0-----:R-:W-:Y:S01]  /*1320*/  IMAD.MOV.U32 R0, RZ, RZ, R12 ;  /* 0x000000ffff007224 */ /* 0x001fe200078e000c */
[----:B------:R-:W-:Y:S01]  /*1330*/  LOP3.LUT R12, R9, 0x1de, RZ, 0xfc, !PT ;  /* 0x000001de090c7812 */ /* 0x000fe200078efcff */
[----:B------:R-:W-:Y:S01]  /*1340*/  @!P2 IMAD.IADD R5, R5, 0x1, -R7 ;  /* 0x000000010505a824 */ /* 0x000fe200078e0a07 */
[----:B------:R-:W-:Y:S01]  /*1350*/  ISETP.GE.AND P2, PT, R4, RZ, PT ;  /* 0x000000ff0400720c */ /* 0x000fe20003f46270 */
[----:B------:R-:W-:Y:S01]  /*1360*/  @!P1 IMAD.MOV R0, RZ, RZ, -R0 ;  /* 0x000000ffff009224 */ /* 0x000fe200078e0a00 */
[----:B------:R-:W-:Y:S01]  /*1370*/  ISETP.GE.AND P1, PT, R14, RZ, PT ;  /* 0x000000ff0e00720c */ /* 0x000fe20003f26270 */
[----:B------:R-:W-:Y:S02]  /*1380*/  IMAD.MOV R19, RZ, RZ, -R19 ;  /* 0x000000ffff137224 */ /* 0x000fe400078e0a13 */
[----:B------:R-:W-:Y:S01]  /*1390*/  @!P4 IMAD.IADD R16, R16, 0x1, -R7 ;  /* 0x000000011010c824 */ /* 0x000fe200078e0a07 */
[----:B------:R0:W-:Y:S01]  /*13a0*/  STL [R1+0x3b8], R0 ;  /* 0x0003b80001007387 */ /* 0x0001e20000100800 */
[----:B------:R-:W-:Y:S01]  /*13b0*/  IMAD R15, R7, R19, R15 ;  /* 0x00000013070f7224 */ /* 0x000fe200078e020f */
[----:B------:R-:W-:Y:S01]  /*13c0*/  ISETP.GE.AND P4, PT, R3, RZ, PT ;  /* 0x000000ff0300720c */ /* 0x000fe20003f86270 */
[----:B------:R-:W-:Y:S01]  /*13d0*/  IMAD.HI.U32 R4, R8, R2, RZ ;  /* 0x0000000208047227 */ /* 0x000fe200078e00ff */
[----:B------:R-:W-:-:S03]  /*13e0*/  LOP3.LUT R3, R9, 0x1dc, RZ, 0xfc, !PT ;  /* 0x000001dc09037812 */ /* 0x000fc600078efcff */
[--C-:B------:R-:W-:Y:S01]  /*13f0*/  @!P6 IMAD.IADD R17, R17, 0x1, -R7.reuse ;  /* 0x000000011111e824 */ /* 0x100fe200078e0a07 */
[----:B------:R-:W-:Y:S01]  /*1400*/  ISETP.GT.U32.AND P6, PT, R7, R15, PT ;  /* 0x0000000f0700720c */ /* 0x000fe20003fc4070 */
[----:B------:R-:W-:Y:S02]  /*1410*/  @!P5 IMAD.IADD R6, R6, 0x1, -R7 ;  /* 0x000000010606d824 */ /* 0x000fe400078e0a07 */
[----:B0-----:R-:W-:Y:S01]  /*1420*/  IMAD.MOV.U32 R0, RZ, RZ, R5 ;  /* 0x000000ffff007224 */ /* 0x001fe200078e0005 */
[----:B------:R-:W-:Y:S01]  /*1430*/  LOP3.LUT R5, R9, 0x1e0, RZ, 0xfc, !PT ;  /* 0x000001e009057812 */ /* 0x000fe200078efcff */
[----:B------:R-:W-:Y:S01]  /*1440*/  IMAD.MOV R4, RZ, RZ, -R4 ;  /* 0x000000ffff047224 */ /* 0x000fe200078e0a04 */
[C---:B------:R-:W-:Y:S01]  /*1450*/  ISETP.GT.U32.AND P5, PT, R7.reuse, R6, PT ;  /* 0x000000060700720c */ /* 0x040fe20003fa4070 */
[----:B------:R-:W-:Y:S01]  /*1460*/  @!P3 IMAD.MOV R0, RZ, RZ, -R0 ;  /* 0x000000ffff00b224 */ /* 0x000fe200078e0a00 */
[C---:B------:R-:W-:Y:S01]  /*1470*/  ISETP.GT.U32.AND P3, PT, R7.reuse, R16, PT ;  /* 0x000000100700720c */ /* 0x040fe20003f64070 */
[----:B------:R-:W-:Y:S01]  /*1480*/  IMAD R2, R7, R4, R2 ;  /* 0x0000000407027224 */ /* 0x000fe200078e0202 */
[----:B------:R-:W-:-:S02]  /*1490*/  LOP3.LUT R4, R9, 0x1e2, RZ, 0xfc, !PT ;  /* 0x000001e209047812 */ /* 0x000fc400078efcff */
[----:B------:R0:W-:Y:S01]  /*14a0*/  STL [R1+0xe0], R0 ;  /* 0x0000e00001007387 */ /* 0x0001e20000100800 */
[----:B------:R-:W-:Y:S01]  /*14b0*/  @!P6 IMAD.IADD R15, R15, 0x1, -R7 ;  /* 0x000000010f0fe824 */ /* 0x000fe200078e0a07 */
[----:B------:R-:W-:-:S04]  /*14c0*/  IABS R20, R4 ;  /* 0x0000000400147213 */ /* 0x000fc80000000000 */
[C---:B------:R-:W-:Y:S01]  /*14d0*/  ISETP.GT.U32.AND P6, PT, R7.reuse, R15, PT ;  /* 0x0000000f0700720c */ /* 0x040fe20003fc4070 */
[--C-:B------:R-:W-:Y:S01]  /*14e0*/  @!P5 IMAD.IADD R6, R6, 0x1, -R7.reuse ;  /* 0x000000010606d824 */ /* 0x100fe200078e0a07 */
[----:B------:R-:W-:Y:S01]  /*14f0*/  ISETP.GE.AND P5, PT, R18, RZ, PT ;  /* 0x000000ff1200720c */ /* 0x000fe20003fa6270 */
[----:B------:R-:W-:Y:S01]  /*1500*/  @!P3 IMAD.IADD R16, R16, 0x1, -R7 ;  /* 0x000000011010b824 */ /* 0x000fe200078e0a07 */
[----:B------:R-:W-:Y:S01]  /*1510*/  ISETP.GT.U32.AND P3, PT, R7, R2, PT ;  /* 0x000000020700720c */ /* 0x000fe20003f64070 */
[----:B0-----:R-:W-:Y:S01]  /*1520*/  IMAD.MOV.U32 R0, RZ, RZ, R17 ;  /* 0x000000ffff007224 */ /* 0x001fe200078e0011 */
[----:B------:R-:W-:Y:S01]  /*1530*/  LOP3.LUT R17, R9, 0x1d8, RZ, 0xfc, !PT ;  /* 0x000001d809117812 */ /* 0x000fe200078efcff */
[----:B------:R-:W-:Y:S01]  /*1540*/  @!P1 IMAD.MOV R6, RZ, RZ, -R6 ;  /* 0x000000ffff069224 */ /* 0x000fe200078e0a06 */
[----:B------:R-:W-:Y:S01]  /*1550*/  ISETP.GE.AND P1, PT, R5, RZ, PT ;  /* 0x000000ff0500720c */ /* 0x000fe20003f26270 */
[----:B------:R-:W-:Y:S01]  /*1560*/  @!P0 IMAD.MOV R0, RZ, RZ, -R0 ;  /* 0x000000ffff008224 */ /* 0x000fe200078e0a00 */
[----:B------:R-:W-:-:S02]  /*1570*/  ISETP.GE.AND P0, PT, R4, RZ, PT ;  /* 0x000000ff0400720c */ /* 0x000fc40003f06270 */
[----:B------:R-:W-:Y:S01]  /*1580*/  IABS R4, R5 ;  /* 0x0000000500047213 */ /* 0x000fe20000000000 */
[--C-:B------:R-:W-:Y:S01]  /*1590*/  @!P6 IMAD.IADD R15, R15, 0x1, -R7.reuse ;  /* 0x000000010f0fe824 */ /* 0x100fe200078e0a07 */
[----:B------:R0:W-:Y:S01]  /*15a0*/  STL [R1+0xf0], R0 ;  /* 0x0000f00001007387 */ /* 0x0001e20000100800 */
[----:B------:R-:W-:Y:S02]  /*15b0*/  ISETP.GE.AND P6, PT, R3, RZ, PT ;  /* 0x000000ff0300720c */ /* 0x000fe40003fc6270 */
[----:B------:R-:W-:Y:S01]  /*15c0*/  @!P3 IMAD.IADD R2, R2, 0x1, -R7 ;  /* 0x000000010202b824 */ /* 0x000fe200078e0a07 */
[----:B------:R1:W-:Y:S04]  /*15d0*/  STL [R1+0x114], R6 ;  /* 0x0001140601007387 */ /* 0x0003e80000100800 */
[----:B------:R-:W-:Y:S01]  /*15e0*/  ISETP.GT.U32.AND P3, PT, R7, R2, PT ;  /* 0x000000020700720c */ /* 0x000fe20003f64070 */
[----:B0-----:R-:W-:Y:S01]  /*15f0*/  IMAD.MOV.U32 R0, RZ, RZ, R16 ;  /* 0x000000ffff007224 */ /* 0x001fe200078e0010 */
[----:B------:R-:W-:Y:S01]  /*1600*/  IABS R16, R3 ;  /* 0x0000000300107213 */ /* 0x000fe20000000000 */
[----:B------:R-:W-:-:S04]  /*1610*/  IMAD.HI.U32 R3, R8, R4, RZ ;  /* 0x0000000408037227 */ /* 0x000fc800078e00ff */
[----:B------:R-:W-:Y:S01]  /*1620*/  @!P2 IMAD.MOV R0, RZ, RZ, -R0 ;  /* 0x000000ffff00a224 */ /* 0x000fe200078e0a00 */
[----:B------:R-:W-:Y:S01]  /*1630*/  ISETP.GE.AND P2, PT, R12, RZ, PT ;  /* 0x000000ff0c00720c */ /* 0x000fe20003f46270 */
[C---:B-1----:R-:W-:Y:S01]  /*1640*/  IMAD.HI.U32 R6, R8.reuse, R20, RZ ;  /* 0x0000001408067227 */ /* 0x042fe200078e00ff */
[----:B------:R-:W-:Y:S02]  /*1650*/  IABS R12, R12 ;  /* 0x0000000c000c7213 */ /* 0x000fe40000000000 */
[----:B------:R0:W-:Y:S01]  /*1660*/  STL [R1+0x118], R0 ;  /* 0x0001180001007387 */ /* 0x0001e20000100800 */
[----:B------:R-:W-:Y:S02]  /*1670*/  IMAD.MOV R6, RZ, RZ, -R6 ;  /* 0x000000ffff067224 */ /* 0x000fe400078e0a06 */
[----:B------:R-:W-:-:S04]  /*1680*/  IMAD.HI.U32 R5, R8, R12, RZ ;  /* 0x0000000c08057227 */ /* 0x000fc800078e00ff */
[----:B------:R-:W-:Y:S02]  /*1690*/  IMAD R20, R7, R6, R20 ;  /* 0x0000000607147224 */ /* 0x000fe400078e0214 */
[----:B------:R-:W-:Y:S02]  /*16a0*/  IMAD.MOV R5, RZ, RZ, -R5 ;  /* 0x000000ffff057224 */ /* 0x000fe400078e0a05 */
[----:B0-----:R-:W-:Y:S01]  /*16b0*/  IMAD.MOV.U32 R0, RZ, RZ, R15 ;  /* 0x000000ffff007224 */ /* 0x001fe200078e000f */
[----:B------:R-:W-:Y:S01]  /*16c0*/  LOP3.LUT R15, R9, 0x1d6, RZ, 0xfc, !PT ;  /* 0x000001d6090f7812 */ /* 0x000fe200078efcff */
[----:B------:R-:W-:Y:S02]  /*16d0*/  @!P3 IMAD.IADD R2, R2, 0x1, -R7 ;  /* 0x000000010202b824 */ /* 0x000fe400078e0a07 */
[----:B------:R-:W-:Y:S01]  /*16e0*/  @!P4 IMAD.MOV R0, RZ, RZ, -R0 ;  /* 0x000000ffff00c224 */ /* 0x000fe200078e0a00 */
[C---:B------:R-:W-:Y:S01]  /*16f0*/  ISETP.GT.U32.AND P4, PT, R7.reuse, R20, PT ;  /* 0x000000140700720c */ /* 0x040fe20003f84070 */
[----:B------:R-:W-:Y:S01]  /*1700*/  IMAD R12, R7, R5, R12 ;  /* 0x00000005070c7224 */ /* 0x000fe200078e020c */
[----:B------:R-:W-:Y:S01]  /*1710*/  IABS R14, R15 ;  /* 0x0000000f000e7213 */ /* 0x000fe20000000000 */
[----:B------:R-:W-:Y:S01]  /*1720*/  IMAD.MOV R6, RZ, RZ, -R3 ;  /* 0x000000ffff067224 */ /* 0x000fe200078e0a03 */
[----:B------:R0:W-:Y:S01]  /*1730*/  STL [R1+0x11c], R0 ;  /* 0x00011c0001007387 */ /* 0x0001e20000100800 */
[----:B------:R-:W-:-:S04]  /*1740*/  IMAD.HI.U32 R3, R8, R16, RZ ;  /* 0x0000001008037227 */ /* 0x000fc800078e00ff */
[----:B------:R-:W-:Y:S01]  /*1750*/  IMAD R4, R7, R6, R4 ;  /* 0x0000000607047224 */ /* 0x000fe200078e0204 */
[----:B------:R-:W-:Y:S01]  /*1760*/  LOP3.LUT R6, R9, 0x1d4, RZ, 0xfc, !PT ;  /* 0x000001d409067812 */ /* 0x000fe200078efcff */
[----:B------:R-:W-:Y:S02]  /*1770*/  IMAD.MOV R3, RZ, RZ, -R3 ;  /* 0x000000ffff037224 */ /* 0x000fe400078e0a03 */
[----:B------:R-:W-:Y:S01]  /*1780*/  @!P4 IMAD.IADD R20, R20, 0x1, -R7 ;  /* 0x000000011414c824 */ /* 0x000fe200078e0a07 */
[C---:B------:R-:W-:Y:S01]  /*1790*/  ISETP.GT.U32.AND P3, PT, R7.reuse, R4, PT ;  /* 0x000000040700720c */ /* 0x040fe20003f64070 */
[----:B0-----:R-:W-:Y:S01]  /*17a0*/  IMAD.MOV.U32 R0, RZ, RZ, R2 ;  /* 0x000000ffff007224 */ /* 0x001fe200078e0002 */
[----:B------:R-:W-:Y:S01]  /*17b0*/  IABS R2, R17 ;  /* 0x0000001100027213 */ /* 0x000fe20000000000 */
[C---:B------:R-:W-:Y:S01]  /*17c0*/  IMAD R16, R7.reuse, R3, R16 ;  /* 0x0000000307107224 */ /* 0x040fe200078e0210 */
[C---:B------:R-:W-:Y:S01]  /*17d0*/  ISETP.GT.U32.AND P4, PT, R7.reuse, R20, PT ;  /* 0x000000140700720c */ /* 0x040fe20003f84070 */
[----:B------:R-:W-:Y:S01]  /*17e0*/  @!P5 IMAD.MOV R0, RZ, RZ, -R0 ;  /* 0x000000ffff00d224 */ /* 0x000fe200078e0a00 */
[----:B------:R-:W-:Y:S01]  /*17f0*/  ISETP.GT.U32.AND P5, PT, R7, R12, PT ;  /* 0x0000000c0700720c */ /* 0x000fe20003fa4070 */
[----:B------:R-:W-:Y:S01]  /*1800*/  IMAD.HI.U32 R5, R8, R2, RZ ;  /* 0x0000000208057227 */ /* 0x000fe200078e00ff */
[----:B------:R-:W-:-:S02]  /*1810*/  IABS R3, R21 ;  /* 0x0000001500037213 */ /* 0x000fc40000000000 */
[----:B------:R0:W-:Y:S01]  /*1820*/  STL [R1+0x124], R0 ;  /* 0x0001240001007387 */ /* 0x0001e20000100800 */
[----:B------:R-:W-:Y:S01]  /*1830*/  IMAD.MOV R5, RZ, RZ, -R5 ;  /* 0x000000ffff057224 */ /* 0x000fe200078e0a05 */
[----:B------:R-:W-:Y:S01]  /*1840*/  IABS R13, R6 ;  /* 0x00000006000d7213 */ /* 0x000fe20000000000 */
[--C-:B------:R-:W-:Y:S02]  /*1850*/  @!P3 IMAD.IADD R4, R4, 0x1, -R7.reuse ;  /* 0x000000010404b824 */ /* 0x100fe400078e0a07 */
[----:B------:R-:W-:Y:S01]  /*1860*/  IMAD R2, R7, R5, R2 ;  /* 0x0000000507027224 */ /* 0x000fe200078e0202 */
[----:B------:R-:W-:Y:S01]  /*1870*/  LOP3.LUT R5, R9, 0x1d2, RZ, 0xfc, !PT ;  /* 0x000001d209057812 */ /* 0x000fe200078efcff */
[--C-:B------:R-:W-:Y:S01]  /*1880*/  @!P4 IMAD.IADD R20, R20, 0x1, -R7.reuse ;  /* 0x000000011414c824 */ /* 0x100fe200078e0a07 */
[C---:B------:R-:W-:Y:S01]  /*1890*/  ISETP.GT.U32.AND P4, PT, R7.reuse, R16, PT ;  /* 0x000000100700720c */ /* 0x040fe20003f84070 */
[----:B------:R-:W-:Y:S01]  /*18a0*/  @!P5 IMAD.IADD R12, R12, 0x1, -R7 ;  /* 0x000000010c0cd824 */ /* 0x000fe200078e0a07 */
[----:B------:R-:W-:Y:S01]  /*18b0*/  ISETP.GT.U32.AND P3, PT, R7, R4, PT ;  /* 0x000000040700720c */ /* 0x000fe20003f64070 */
[----:B------:R-:W-:-:S03]  /*18c0*/  IMAD.HI.U32 R18, R8, R3, RZ ;  /* 0x0000000308127227 */ /* 0x000fc600078e00ff */
[C---:B------:R-:W-:Y:S01]  /*18d0*/  ISETP.GT.U32.AND P5, PT, R7.reuse, R12, PT ;  /* 0x0000000c0700720c */ /* 0x040fe20003fa4070 */
[----:B------:R-:W-:Y:S02]  /*18e0*/  IMAD.MOV R18, RZ, RZ, -R18 ;  /* 0x000000ffff127224 */ /* 0x000fe400078e0a12 */
[----:B0-----:R-:W-:Y:S01]  /*18f0*/  IMAD.MOV.U32 R0, RZ, RZ, R20 ;  /* 0x000000ffff007224 */ /* 0x001fe200078e0014 */
[----:B------:R-:W-:Y:S01]  /*1900*/  IABS R20, R5 ;  /* 0x0000000500147213 */ /* 0x000fe20000000000 */
[----:B------:R-:W-:Y:S02]  /*1910*/  IMAD R3, R7, R18, R3 ;  /* 0x0000001207037224 */ /* 0x000fe400078e0203 */
[--C-:B------:R-:W-:Y:S01]  /*1920*/  @!P4 IMAD.IADD R16, R16, 0x1, -R7.reuse ;  /* 0x000000011010c824 */ /* 0x100fe200078e0a07 */
[----:B------:R-:W-:Y:S01]  /*1930*/  ISETP.GE.AND P4, PT, R21, RZ, PT ;  /* 0x000000ff1500720c */ /* 0x000fe20003f86270 */
[--C-:B------:R-:W-:Y:S01]  /*1940*/  @!P3 IMAD.IADD R4, R4, 0x1, -R7.reuse ;  /* 0x000000010404b824 */ /* 0x100fe200078e0a07 */
[C---:B------:R-:W-:Y:S01]  /*1950*/  ISETP.GT.U32.AND P3, PT, R7.reuse, R3, PT ;  /* 0x000000030700720c */ /* 0x040fe20003f64070 */
[----:B------:R-:W-:Y:S01]  /*1960*/  @!P0 IMAD.MOV R0, RZ, RZ, -R0 ;  /* 0x000000ffff008224 */ /* 0x000fe200078e0a00 */
[C---:B------:R-:W-:Y:S01]  /*1970*/  ISETP.GT.U32.AND P0, PT, R7.reuse, R16, PT ;  /* 0x000000100700720c */ /* 0x040fe20003f04070 */
[----:B------:R-:W-:Y:S01]  /*1980*/  @!P5 IMAD.IADD R12, R12, 0x1, -R7 ;  /* 0x000000010c0cd824 */ /* 0x000fe200078e0a07 */
[----:B------:R-:W-:Y:S01]  /*1990*/  ISETP.GT.U32.AND P5, PT, R7, R2, PT ;  /* 0x000000020700720c */ /* 0x000fe20003fa4070 */
[C---:B------:R-:W-:Y:S01]  /*19a0*/  IMAD.HI.U32 R19, R8.reuse, R14, RZ ;  /* 0x0000000e08137227 */ /* 0x040fe200078e00ff */
[----:B------:R0:W-:Y:S03]  /*19b0*/  STL [R1+0x12c], R0 ;  /* 0x00012c0001007387 */ /* 0x0001e60000100800 */
[----:B------:R-:W-:-:S04]  /*19c0*/  IMAD.HI.U32 R18, R8, R13, RZ ;  /* 0x0000000d08127227 */ /* 0x000fc800078e00ff */
[----:B------:R-:W-:Y:S02]  /*19d0*/  IMAD.MOV R19, RZ, RZ, -R19 ;  /* 0x000000ffff137224 */ /* 0x000fe400078e0a13 */
[--C-:B------:R-:W-:Y:S01]  /*19e0*/  @!P3 IMAD.IADD R3, R3, 0x1, -R7.reuse ;  /* 0x000000010303b824 */ /* 0x100fe200078e0a07 */
[----:B------:R-:W-:Y:S01]  /*19f0*/  ISETP.GE.AND P3, PT, R17, RZ, PT ;  /* 0x000000ff1100720c */ /* 0x000fe20003f66270 */
[----:B------:R-:W-:Y:S02]  /*1a00*/  @!P5 IMAD.IADD R2, R2, 0x1, -R7 ;  /* 0x000000010202d824 */ /* 0x000fe400078e0a07 */
[----:B0-----:R-:W-:Y:S02]  /*1a10*/  IMAD.MOV.U32 R0, RZ, RZ, R4 ;  /* 0x000000ffff007224 */ /* 0x001fe400078e0004 */
[----:B------:R-:W-:Y:S01]  /*1a20*/  IMAD.HI.U32 R4, R8, R20, RZ ;  /* 0x0000001408047227 */ /* 0x000fe200078e00ff */
[----:B------:R-:W-:-:S03]  /*1a30*/  ISETP.GT.U32.AND P5, PT, R7, R2, PT ;  /* 0x000000020700720c */ /* 0x000fc60003fa4070 */
[----:B------:R-:W-:Y:S01]  /*1a40*/  @!P1 IMAD.MOV R0, RZ, RZ, -R0 ;  /* 0x000000ffff009224 */ /* 0x000fe200078e0a00 */
[C---:B------:R-:W-:Y:S01]  /*1a50*/  ISETP.GT.U32.AND P1, PT, R7.reuse, R3, PT ;  /* 0x000000030700720c */ /* 0x040fe20003f24070 */
[----:B------:R-:W-:Y:S02]  /*1a60*/  IMAD.MOV R18, RZ, RZ, -R18 ;  /* 0x000000ffff127224 */ /* 0x000fe400078e0a12 */
[C---:B------:R-:W-:Y:S01]  /*1a70*/  IMAD R14, R7.reuse, R19, R14 ;  /* 0x00000013070e7224 */ /* 0x040fe200078e020e */
[----:B------:R0:W-:Y:S01]  /*1a80*/  STL [R1+0x134], R0 ;  /* 0x0001340001007387 */ /* 0x0001e20000100800 */
[----:B------:R-:W-:Y:S02]  /*1a90*/  @!P0 IMAD.IADD R16, R16, 0x1, -R7 ;  /* 0x0000000110108824 */ /* 0x000fe400078e0a07 */
[----:B------:R-:W-:Y:S01]  /*1aa0*/  IMAD.MOV R4, RZ, RZ, -R4 ;  /* 0x000000ffff047224 */ /* 0x000fe200078e0a04 */
[C---:B------:R-:W-:Y:S01]  /*1ab0*/  ISETP.GT.U32.AND P0, PT, R7.reuse, R14, PT ;  /* 0x0000000e0700720c */ /* 0x040fe20003f04070 */
[----:B------:R-:W-:-:S02]  /*1ac0*/  IMAD R13, R7, R18, R13 ;  /* 0x00000012070d7224 */ /* 0x000fc400078e020d */
[----:B------:R-:W-:Y:S01]  /*1ad0*/  IMAD R20, R7, R4, R20 ;  /* 0x0000000407147224 */ /* 0x000fe200078e0214 */
[----:B------:R-:W-:Y:S01]  /*1ae0*/  LOP3.LUT R4, R9, 0x1cc, RZ, 0xfc, !PT ;  /* 0x000001cc09047812 */ /* 0x000fe200078efcff */
[--C-:B------:R-:W-:Y:S02]  /*1af0*/  @!P5 IMAD.IADD R2, R2, 0x1, -R7.reuse ;  /* 0x000000010202d824 */ /* 0x100fe400078e0a07 */
[----:B0-----:R-:W-:Y:S01]  /*1b00*/  IMAD.MOV.U32 R0, RZ, RZ, R16 ;  /* 0x000000ffff007224 */ /* 0x001fe200078e0010 */
[----:B------:R-:W-:Y:S01]  /*1b10*/  ISETP.GT.U32.AND P5, PT, R7, R20, PT ;  /* 0x000000140700720c */ /* 0x000fe20003fa4070 */
[----:B------:R-:W-:Y:S01]  /*1b20*/  @!P2 IMAD.MOV R12, RZ, RZ, -R12 ;  /* 0x000000ffff0ca224 */ /* 0x000fe200078e0a0c */
[----:B------:R-:W-:Y:S01]  /*1b30*/  LOP3.LUT R16, R9, 0x1d0, RZ, 0xfc, !PT ;  /* 0x000001d009107812 */ /* 0x000fe200078efcff */
[----:B------:R-:W-:Y:S01]  /*1b40*/  @!P6 IMAD.MOV R0, RZ, RZ, -R0 ;  /* 0x000000ffff00e224 */ /* 0x000fe200078e0a00 */
[----:B------:R-:W-:Y:S01]  /*1b50*/  ISETP.GT.U32.AND P6, PT, R7, R13, PT ;  /* 0x0000000d0700720c */ /* 0x000fe20003fc4070 */
[--C-:B------:R-:W-:Y:S01]  /*1b60*/  @!P1 IMAD.IADD R3, R3, 0x1, -R7.reuse ;  /* 0x0000000103039824 */ /* 0x100fe200078e0a07 */
[----:B------:R-:W-:Y:S01]  /*1b70*/  ISETP.GE.AND P2, PT, R15, RZ, PT ;  /* 0x000000ff0f00720c */ /* 0x000fe20003f46270 */
[--C-:B------:R-:W-:Y:S01]  /*1b80*/  @!P0 IMAD.IADD R14, R14, 0x1, -R7.reuse ;  /* 0x000000010e0e8824 */ /* 0x100fe200078e0a07 */
[----:B------:R-:W-:Y:S01]  /*1b90*/  ISETP.GE.AND P1, PT, R6, RZ, PT ;  /* 0x000000ff0600720c */ /* 0x000fe20003f26270 */
[----:B------:R0:W-:Y:S01]  /*1ba0*/  STL [R1+0x138], R12 ;  /* 0x0001380c01007387 */ /* 0x0001e20000100800 */
[----:B------:R-:W-:Y:S01]  /*1bb0*/  IABS R6, R16 ;  /* 0x0000001000067213 */ /* 0x000fe20000000000 */
[----:B------:R-:W-:Y:S01]  /*1bc0*/  @!P3 IMAD.MOV R2, RZ, RZ, -R2 ;  /* 0x000000ffff02b224 */ /* 0x000fe200078e0a02 */
[----:B------:R-:W-:Y:S01]  /*1bd0*/  LOP3.LUT R15, R9, 0x1ce, RZ, 0xfc, !PT ;  /* 0x000001ce090f7812 */ /* 0x000fe200078efcff */
[----:B------:R1:W-:Y:S01]  /*1be0*/  STL [R1+0x13c], R0 ;  /* 0x00013c0001007387 */ /* 0x0003e20000100800 */
[----:B------:R-:W-:Y:S01]  /*1bf0*/  @!P5 IMAD.IADD R20, R20, 0x1, -R7 ;  /* 0x000000011414d824 */ /* 0x000fe200078e0a07 */
[----:B------:R-:W-:Y:S01]  /*1c00*/  ISETP.GE.AND P0, PT, R5, RZ, PT ;  /* 0x000000ff0500720c */ /* 0x000fe20003f06270 */
[----:B------:R-:W-:Y:S01]  /*1c10*/  IMAD.HI.U32 R5, R8, R6, RZ ;  /* 0x0000000608057227 */ /* 0x000fe200078e00ff */
[----:B0-----:R-:W-:-:S03]  /*1c20*/  IABS R12, R15 ;  /* 0x0000000f000c7213 */ /* 0x001fc60000000000 */
[----:B------:R-:W-:Y:S01]  /*1c30*/  @!P6 IMAD.IADD R13, R13, 0x1, -R7 ;  /* 0x000000010d0de824 */ /* 0x000fe200078e0a07 */
[C---:B------:R-:W-:Y:S01]  /*1c40*/  ISETP.GT.U32.AND P6, PT, R7.reuse, R14, PT ;  /* 0x0000000e0700720c */ /* 0x040fe20003fc4070 */
[----:B-1----:R-:W-:Y:S02]  /*1c50*/  IMAD.MOV.U32 R0, RZ, RZ, R3 ;  /* 0x000000ffff007224 */ /* 0x002fe400078e0003 */
[----:B------:R-:W-:Y:S01]  /*1c60*/  IMAD.MOV R3, RZ, RZ, -R5 ;  /* 0x000000ffff037224 */ /* 0x000fe200078e0a05 */
[C---:B------:R-:W-:Y:S01]  /*1c70*/  ISETP.GT.U32.AND P5, PT, R7.reuse, R13, PT ;  /* 0x0000000d0700720c */ /* 0x040fe20003fa4070 */
[----:B------:R-:W-:Y:S01]  /*1c80*/  @!P4 IMAD.MOV R0, RZ, RZ, -R0 ;  /* 0x000000ffff00c224 */ /* 0x000fe200078e0a00 */
[----:B------:R-:W-:Y:S01]  /*1c90*/  ISETP.GT.U32.AND P4, PT, R7, R20, PT ;  /* 0x000000140700720c */ /* 0x000fe20003f84070 */
[----:B------:R-:W-:Y:S01]  /*1ca0*/  IMAD.HI.U32 R17, R8, R12, RZ ;  /* 0x0000000c08117227 */ /* 0x000fe200078e00ff */
[----:B------:R-:W-:Y:S02]  /*1cb0*/  LOP3.LUT R5, R9, 0x1ca, RZ, 0xfc, !PT ;  /* 0x000001ca09057812 */ /* 0x000fe400078efcff */
[----:B------:R0:W-:Y:S01]  /*1cc0*/  STL [R1+0x140], R0 ;  /* 0x0001400001007387 */ /* 0x0001e20000100800 */
[C---:B------:R-:W-:Y:S01]  /*1cd0*/  IMAD R6, R7.reuse, R3, R6 ;  /* 0x0000000307067224 */ /* 0x040fe200078e0206 */
[----:B------:R-:W-:Y:S01]  /*1ce0*/  IABS R3, R4 ;  /* 0x0000000400037213 */ /* 0x000fe20000000000 */
[----:B------:R-:W-:Y:S01]  /*1cf0*/  IMAD.MOV R17, RZ, RZ, -R17 ;  /* 0x000000ffff117224 */ /* 0x000fe200078e0a11 */
[----:B------:R-:W-:Y:S01]  /*1d00*/  IABS R21, R5 ;  /* 0x0000000500157213 */ /* 0x000fe20000000000 */
[--C-:B------:R-:W-:Y:S01]  /*1d10*/  @!P6 IMAD.IADD R14, R14, 0x1, -R7.reuse ;  /* 0x000000010e0ee824 */ /* 0x100fe200078e0a07 */
[C---:B------:R-:W-:Y:S01]  /*1d20*/  ISETP.GT.U32.AND P6, PT, R7.reuse, R6, PT ;  /* 0x000000060700720c */ /* 0x040fe20003fc4070 */
[----:B------:R-:W-:Y:S01]  /*1d30*/  IMAD R12, R7, R17, R12 ;  /* 0x00000011070c7224 */ /* 0x000fe200078e020c */
[----:B------:R1:W-:Y:S01]  /*1d40*/  STL [R1+0x148], R2 ;  /* 0x0001480201007387 */ /* 0x0003e20000100800 */
[----:B------:R-:W-:-:S02]  /*1d50*/  @!P4 IMAD.IADD R20, R20, 0x1, -R7 ;  /* 0x000000011414c824 */ /* 0x000fc400078e0a07 */
[----:B------:R-:W-:Y:S01]  /*1d60*/  IMAD.HI.U32 R18, R8, R3, RZ ;  /* 0x0000000308127227 */ /* 0x000fe200078e00ff */
[----:B------:R-:W-:-:S03]  /*1d70*/  ISETP.GT.U32.AND P4, PT, R7, R12, PT ;  /* 0x0000000c0700720c */ /* 0x000fc60003f84070 */
[----:B------:R-:W-:Y:S01]  /*1d80*/  @!P5 IMAD.IADD R13, R13, 0x1, -R7 ;  /* 0x000000010d0dd824 */ /* 0x000fe200078e0a07 */
[----:B------:R-:W-:Y:S01]  /*1d90*/  ISETP.GE.AND P5, PT, R16, RZ, PT ;  /* 0x000000ff1000720c */ /* 0x000fe20003fa6270 */
[----:B------:R-:W-:Y:S01]  /*1da0*/  IMAD.HI.U32 R17, R8, R21, RZ ;  /* 0x0000001508117227 */ /* 0x000fe200078e00ff */
[----:B------:R-:W-:-:S03]  /*1db0*/  LOP3.LUT R16, R9, 0x1c8, RZ, 0xfc, !PT ;  /* 0x000001c809107812 */ /* 0x000fc600078efcff */
[--C-:B------:R-:W-:Y:S01]  /*1dc0*/  @!P6 IMAD.IADD R6, R6, 0x1, -R7.reuse ;  /* 0x000000010606e824 */ /* 0x100fe200078e0a07 */
[----:B------:R-:W-:Y:S01]  /*1dd0*/  ISETP.GE.AND P6, PT, R15, RZ, PT ;  /* 0x000000ff0f00720c */ /* 0x000fe20003fc6270 */
[----:B------:R-:W-:Y:S01]  /*1de0*/  IMAD.MOV R18, RZ, RZ, -R18 ;  /* 0x000000ffff127224 */ /* 0x000fe200078e0a12 */
[----:B------:R-:W-:Y:S01]  /*1df0*/  LOP3.LUT R15, R9, 0x1c6, RZ, 0xfc, !PT ;  /* 0x000001c6090f7812 */ /* 0x000fe200078efcff */
[----:B------:R-:W-:Y:S01]  /*1e00*/  @!P4 IMAD.IADD R12, R12, 0x1, -R7 ;  /* 0x000000010c0cc824 */ /* 0x000fe200078e0a07 */
[C---:B------:R-:W-:Y:S01]  /*1e10*/  ISETP.GT.U32.AND P3, PT, R7.reuse, R6, PT ;  /* 0x000000060700720c */ /* 0x040fe20003f64070 */
[----:B0-----:R-:W-:Y:S02]  /*1e20*/  IMAD.MOV.U32 R0, RZ, RZ, R14 ;  /* 0x000000ffff007224 */ /* 0x001fe400078e000e */
[----:B------:R-:W-:Y:S01]  /*1e30*/  IMAD.MOV R17, RZ, RZ, -R17 ;  /* 0x000000ffff117224 */ /* 0x000fe200078e0a11 */
[C---:B------:R-:W-:Y:S01]  /*1e40*/  ISETP.GT.U32.AND P4, PT, R7.reuse, R12, PT ;  /* 0x0000000c0700720c */ /* 0x040fe20003f84070 */
[----:B------:R-:W-:Y:S01]  /*1e50*/  IMAD R3, R7, R18, R3 ;  /* 0x0000001207037224 */ /* 0x000fe200078e0203 */
[----:B------:R-:W-:Y:S01]  /*1e60*/  IABS R18, R16 ;  /* 0x0000001000127213 */ /* 0x000fe20000000000 */
[----:B------:R-:W-:-:S02]  /*1e70*/  @!P2 IMAD.MOV R0, RZ, RZ, -R0 ;  /* 0x000000ffff00a224 */ /* 0x000fc400078e0a00 */
[C---:B------:R-:W-:Y:S01]  /*1e80*/  IMAD R21, R7.reuse, R17, R21 ;  /* 0x0000001107157224 */ /* 0x040fe200078e0215 */
[----:B------:R-:W-:Y:S01]  /*1e90*/  IABS R17, R15 ;  /* 0x0000000f00117213 */ /* 0x000fe20000000000 */
[----:B------:R-:W-:Y:S01]  /*1ea0*/  IMAD.MOV.U32 R14, RZ, RZ, R13 ;  /* 0x000000ffff0e7224 */ /* 0x000fe200078e000d */
[C---:B------:R-:W-:Y:S01]  /*1eb0*/  ISETP.GT.U32.AND P2, PT, R7.reuse, R3, PT ;  /* 0x000000030700720c */ /* 0x040fe20003f44070 */
[C---:B-1----:R-:W-:Y:S01]  /*1ec0*/  IMAD.HI.U32 R2, R8.reuse, R18, RZ ;  /* 0x0000001208027227 */ /* 0x042fe200078e00ff */
[----:B------:R0:W-:Y:S03]  /*1ed0*/  STL [R1+0x14c], R0 ;  /* 0x00014c0001007387 */ /* 0x0001e60000100800 */
[----:B------:R-:W-:Y:S01]  /*1ee0*/  @!P1 IMAD.MOV R14, RZ, RZ, -R14 ;  /* 0x000000ffff0e9224 */ /* 0x000fe200078e0a0e */
[----:B------:R-:W-:Y:S01]  /*1ef0*/  ISETP.GT.U32.AND P1, PT, R7, R21, PT ;  /* 0x000000150700720c */ /* 0x000fe20003f24070 */
[----:B------:R-:W-:-:S03]  /*1f00*/  IMAD.HI.U32 R13, R8, R17, RZ ;  /* 0x00000011080d7227 */ /* 0x000fc600078e00ff */
[----:B------:R1:W-:Y:S01]  /*1f10*/  STL [R1+0x158], R14 ;  /* 0x0001580e01007387 */ /* 0x0003e20000100800 */
[----:B------:R-:W-:Y:S01]  /*1f20*/  @!P3 IMAD.IADD R6, R6, 0x1, -R7 ;  /* 0x000000010606b824 */ /* 0x000fe200078e0a07 */
[----:B------:R-:W-:Y:S01]  /*1f30*/  ISETP.GE.AND P3, PT, R5, RZ, PT ;  /* 0x000000ff0500720c */ /* 0x000fe20003f66270 */
[----:B0-----:R-:W-:Y:S02]  /*1f40*/  IMAD.MOV.U32 R0, RZ, RZ, R20 ;  /* 0x000000ffff007224 */ /* 0x001fe400078e0014 */
[----:B------:R-:W-:Y:S02]  /*1f50*/  IMAD.MOV R2, RZ, RZ, -R2 ;  /* 0x000000ffff027224 */ /* 0x000fe400078e0a02 */
[----:B------:R-:W-:Y:S01]  /*1f60*/  @!P0 IMAD.MOV R0, RZ, RZ, -R0 ;  /* 0x000000ffff008224 */ /* 0x000fe200078e0a00 */
[----:B------:R-:W-:Y:S01]  /*1f70*/  ISETP.GE.AND P0, PT, R4, RZ, PT ;  /* 0x000000ff0400720c */ /* 0x000fe20003f06270 */
[----:B------:R-:W-:Y:S02]  /*1f80*/  IMAD.MOV R13, RZ, RZ, -R13 ;  /* 0x000000ffff0d7224 */ /* 0x000fe400078e0a0d */
[--C-:B------:R-:W-:Y:S01]  /*1f90*/  @!P4 IMAD.IADD R12, R12, 0x1, -R7.reuse ;  /* 0x000000010c0cc824 */ /* 0x100fe200078e0a07 */
[----:B------:R0:W-:Y:S01]  /*1fa0*/  STL [R1+0x15c], R0 ;  /* 0x00015c0001007387 */ /* 0x0001e20000100800 */
[----:B------:R-:W-:Y:S01]  /*1fb0*/  IMAD R4, R7, R2, R18 ;  /* 0x0000000207047224 */ /* 0x000fe200078e0212 */
[----:B------:R-:W-:Y:S01]  /*1fc0*/  LOP3.LUT R2, R9, 0x1c2, RZ, 0xfc, !PT ;  /* 0x000001c209027812 */ /* 0x000fe200078efcff */
[----:B-1----:R-:W-:Y:S01]  /*1fd0*/  IMAD.MOV.U32 R14, RZ, RZ, R6 ;  /* 0x000000ffff0e7224 */ /* 0x002fe200078e0006 */
[----:B------:R-:W-:Y:S01]  /*1fe0*/  ISETP.GE.AND P4, PT, R16, RZ, PT ;  /* 0x000000ff1000720c */ /* 0x000fe20003f86270 */
[----:B------:R-:W-:Y:S01]  /*1ff0*/  @!P2 IMAD.IADD R3, R3, 0x1, -R7 ;  /* 0x000000010303a824 */ /* 0x000fe200078e0a07 */
[----:B------:R-:W-:Y:S01]  /*2000*/  LOP3.LUT R18, R9, 0x1b8, RZ, 0xfc, !PT ;  /* 0x000001b809127812 */ /* 0x000fe200078efcff */
[----:B------:R-:W-:Y:S01]  /*2010*/  IMAD R5, R7, R13, R17 ;  /* 0x0000000d07057224 */ /* 0x000fe200078e0211 */
[----:B------:R-:W-:Y:S01]  /*2020*/  LOP3.LUT R13, R9, 0x1c4, RZ, 0xfc, !PT ;  /* 0x000001c4090d7812 */ /* 0x000fe200078efcff */
[----:B------:R-:W-:Y:S01]  /*2030*/  @!P5 IMAD.MOV R14, RZ, RZ, -R14 ;  /* 0x000000ffff0ed224 */ /* 0x000fe200078e0a0e */
[C---:B------:R-:W-:Y:S01]  /*2040*/  ISETP.GT.U32.AND P5, PT, R7.reuse, R4, PT ;  /* 0x000000040700720c */ /* 0x040fe20003fa4070 */
[----:B0-----:R-:W-:Y:S01]  /*2050*/  IMAD.MOV.U32 R0, RZ, RZ, R12 ;  /* 0x000000ffff007224 */ /* 0x001fe200078e000c */
[----:B------:R-:W-:Y:S01]  /*2060*/  ISETP.GT.U32.AND P2, PT, R7, R3, PT ;  /* 0x000000030700720c */ /* 0x000fe20003f44070 */
[--C-:B------:R-:W-:Y:S01]  /*2070*/  @!P1 IMAD.IADD R21, R21, 0x1, -R7.reuse ;  /* 0x0000000115159824 */ /* 0x100fe200078e0a07 */
[----:B------:R-:W-:Y:S01]  /*2080*/  IABS R6, R13 ;  /* 0x0000000d00067213 */ /* 0x000fe20000000000 */
[----:B------:R-:W-:Y:S01]  /*2090*/  @!P6 IMAD.MOV R0, RZ, RZ, -R0 ;  /* 0x000000ffff00e224 */ /* 0x000fe200078e0a00 */
[C---:B------:R-:W-:Y:S01]  /*20a0*/  ISETP.GT.U32.AND P6, PT, R7.reuse, R5, PT ;  /* 0x000000050700720c */ /* 0x040fe20003fc4070 */
[----:B------:R0:W-:Y:S01]  /*20b0*/  STL [R1+0x160], R14 ;  /* 0x0001600e01007387 */ /* 0x0001e20000100800 */
[----:B------:R-:W-:Y:S01]  /*20c0*/  ISETP.GT.U32.AND P1, PT, R7, R21, PT ;  /* 0x000000150700720c */ /* 0x000fe20003f24070 */
[----:B------:R-:W-:Y:S01]  /*20d0*/  IMAD.MOV.U32 R12, RZ, RZ, R6 ;  /* 0x000000ffff0c7224 */ /* 0x000fe200078e0006 */
[----:B------:R-:W-:Y:S01]  /*20e0*/  LOP3.LUT R17, R9, 0x1c0, RZ, 0xfc, !PT ;  /* 0x000001c009117812 */ /* 0x000fe200078efcff */
[----:B------:R1:W-:Y:S02]  /*20f0*/  STL [R1+0x168], R0 ;  /* 0x0001680001007387 */ /* 0x0003e40000100800 */
[--C-:B------:R-:W-:Y:S01]  /*2100*/  @!P5 IMAD.IADD R4, R4, 0x1, -R7.reuse ;  /* 0x000000010404d824 */ /* 0x100fe200078e0a07 */
[----:B------:R-:W-:Y:S01]  /*2110*/  IABS R6, R17 ;  /* 0x0000001100067213 */ /* 0x000fe20000000000 */
[----:B------:R-:W-:Y:S01]  /*2120*/  @!P2 IMAD.IADD R3, R3, 0x1, -R7 ;  /* 0x000000010303a824 */ /* 0x000fe200078e0a07 */
[----:B------:R-:W-:Y:S01]  /*2130*/  ISETP.GE.AND P2, PT, R15, RZ, PT ;  /* 0x000000ff0f00720c */ /* 0x000fe20003f46270 */
[----:B------:R-:W-:Y:S01]  /*2140*/  IMAD.HI.U32 R15, R8, R12, RZ ;  /* 0x0000000c080f7227 */ /* 0x000fe200078e00ff */
[----:B0-----:R-:W-:-:S02]  /*2150*/  IABS R14, R2 ;  /* 0x00000002000e7213 */ /* 0x001fc40000000000 */
[----:B------:R-:W-:Y:S01]  /*2160*/  ISETP.GT.U32.AND P5, PT, R7, R4, PT ;  /* 0x000000040700720c */ /* 0x000fe20003fa4070 */
[--C-:B------:R-:W-:Y:S02]  /*2170*/  @!P6 IMAD.IADD R5, R5, 0x1, -R7.reuse ;  /* 0x000000010505e824 */ /* 0x100fe400078e0a07 */
[----:B------:R-:W-:Y:S01]  /*2180*/  @!P1 IMAD.IADD R21, R21, 0x1, -R7 ;  /* 0x0000000115159824 */ /* 0x000fe200078e0a07 */
[----:B------:R-:W-:Y:S01]  /*2190*/  ISETP.GE.AND P1, PT, R13, RZ, PT ;  /* 0x000000ff0d00720c */ /* 0x000fe20003f26270 */
[----:B------:R-:W-:Y:S01]  /*21a0*/  IMAD.HI.U32 R13, R8, R14, RZ ;  /* 0x0000000e080d7227 */ /* 0x000fe200078e00ff */
[----:B------:R-:W-:-:S03]  /*21b0*/  ISETP.GT.U32.AND P6, PT, R7, R5, PT ;  /* 0x000000050700720c */ /* 0x000fc60003fc4070 */
[----:B------:R-:W-:Y:S02]  /*21c0*/  IMAD.MOV R15, RZ, RZ, -R15 ;  /* 0x000000ffff0f7224 */ /* 0x000fe400078e0a0f */
[----:B------:R-:W-:Y:S02]  /*21d0*/  IMAD.MOV R13, RZ, RZ, -R13 ;  /* 0x000000ffff0d7224 */ /* 0x000fe400078e0a0d */
[C---:B------:R-:W-:Y:S02]  /*21e0*/  IMAD R12, R7.reuse, R15, R12 ;  /* 0x0000000f070c7224 */ /* 0x040fe400078e020c */
[----:B-1----:R-:W-:Y:S02]  /*21f0*/  IMAD.MOV.U32 R0, RZ, RZ, R3 ;  /* 0x000000ffff007224 */ /* 0x002fe400078e0003 */
[----:B------:R-:W-:Y:S01]  /*2200*/  IMAD R3, R7, R13, R14 ;  /* 0x0000000d07037224 */ /* 0x000fe200078e020e */
[----:B------:R-:W-:Y:S01]  /*2210*/  LOP3.LUT R13, R9, 0x1be, RZ, 0xfc, !PT ;  /* 0x000001be090d7812 */ /* 0x000fe200078efcff */
[--C-:B------:R-:W-:Y:S01]  /*2220*/  @!P5 IMAD.IADD R4, R4, 0x1, -R7.reuse ;  /* 0x000000010404d824 */ /* 0x100fe200078e0a07 */
[----:B------:R-:W-:Y:S01]  /*2230*/  ISETP.GT.U32.AND P5, PT, R7, R12, PT ;  /* 0x0000000c0700720c */ /* 0x000fe20003fa4070 */
[----:B------:R-:W-:Y:S01]  /*2240*/  @!P6 IMAD.IADD R5, R5, 0x1, -R7 ;  /* 0x000000010505e824 */ /* 0x000fe200078e0a07 */
[----:B------:R-:W-:Y:S01]  /*2250*/  ISETP.GT.U32.AND P6, PT, R7, R3, PT ;  /* 0x000000030700720c */ /* 0x000fe20003fc4070 */
[----:B------:R-:W-:Y:S01]  /*2260*/  @!P0 IMAD.MOV R0, RZ, RZ, -R0 ;  /* 0x000000ffff008224 */ /* 0x000fe200078e0a00 */
[----:B------:R-:W-:Y:S01]  /*2270*/  IABS R19, R13 ;  /* 0x0000000d00137213 */ /* 0x000fe20000000000 */
[----:B------:R-:W-:Y:S01]  /*2280*/  IMAD.HI.U32 R15, R8, R6, RZ ;  /* 0x00000006080f7227 */ /* 0x000fe200078e00ff */
[----:B------:R-:W-:-:S02]  /*2290*/  LOP3.LUT R14, R9, 0x1bc, RZ, 0xfc, !PT ;  /* 0x000001bc090e7812 */ /* 0x000fc400078efcff */
[----:B------:R0:W-:Y:S01]  /*22a0*/  STL [R1+0x16c], R0 ;  /* 0x00016c0001007387 */ /* 0x0001e20000100800 */
[----:B------:R-:W-:Y:S01]  /*22b0*/  IMAD.MOV R15, RZ, RZ, -R15 ;  /* 0x000000ffff0f7224 */ /* 0x000fe200078e0a0f */
[----:B------:R-:W-:Y:S01]  /*22c0*/  ISETP.GE.AND P0, PT, R2, RZ, PT ;  /* 0x000000ff0200720c */ /* 0x000fe20003f06270 */
[----:B------:R-:W-:Y:S01]  /*22d0*/  IMAD.HI.U32 R22, R8, R19, RZ ;  /* 0x0000001308167227 */ /* 0x000fe200078e00ff */
[----:B------:R-:W-:Y:S02]  /*22e0*/  LOP3.LUT R2, R9, 0x1ba, RZ, 0xfc, !PT ;  /* 0x000001ba09027812 */ /* 0x000fe400078efcff */
[----:B------:R-:W-:Y:S01]  /*22f0*/  IABS R16, R14 ;  /* 0x0000000e00107213 */ /* 0x000fe20000000000 */
[--C-:B------:R-:W-:Y:S02]  /*2300*/  @!P5 IMAD.IADD R12, R12, 0x1, -R7.reuse ;  /* 0x000000010c0cd824 */ /* 0x100fe400078e0a07 */
[----:B------:R-:W-:Y:S02]  /*2310*/  @!P6 IMAD.IADD R3, R3, 0x1, -R7 ;  /* 0x000000010303e824 */ /* 0x000fe400078e0a07 */
[----:B0-----:R-:W-:Y:S01]  /*2320*/  IMAD.MOV.U32 R0, RZ, RZ, R21 ;  /* 0x000000ffff007224 */ /* 0x001fe200078e0015 */
[C---:B------:R-:W-:Y:S01]  /*2330*/  ISETP.GT.U32.AND P6, PT, R7.reuse, R12, PT ;  /* 0x0000000c0700720c */ /* 0x040fe20003fc4070 */
[----:B------:R-:W-:Y:S01]  /*2340*/  IMAD R6, R7, R15, R6 ;  /* 0x0000000f07067224 */ /* 0x000fe200078e0206 */
[----:B------:R-:W-:Y:S01]  /*2350*/  IABS R15, R2 ;  /* 0x00000002000f7213 */ /* 0x000fe20000000000 */
[----:B------:R-:W-:Y:S01]  /*2360*/  @!P3 IMAD.MOV R0, RZ, RZ, -R0 ;  /* 0x000000ffff00b224 */ /* 0x000fe200078e0a00 */
[----:B------:R-:W-:Y:S01]  /*2370*/  ISETP.GE.AND P3, PT, R17, RZ, PT ;  /* 0x000000ff1100720c */ /* 0x000fe20003f66270 */
[----:B------:R-:W-:Y:S01]  /*2380*/  IMAD.MOV R22, RZ, RZ, -R22 ;  /* 0x000000ffff167224 */ /* 0x000fe200078e0a16 */
[C---:B------:R-:W-:Y:S01]  /*2390*/  ISETP.GT.U32.AND P5, PT, R7.reuse, R6, PT ;  /* 0x000000060700720c */ /* 0x040fe20003fa4070 */
[----:B------:R-:W-:Y:S01]  /*23a0*/  IMAD.HI.U32 R20, R8, R16, RZ ;  /* 0x0000001008147227 */ /* 0x000fe200078e00ff */
[----:B------:R0:W-:Y:S03]  /*23b0*/  STL [R1+0x170], R0 ;  /* 0x0001700001007387 */ /* 0x0001e60000100800 */
[----:B------:R-:W-:Y:S01]  /*23c0*/  IMAD R17, R7, R22, R19 ;  /* 0x0000001607117224 */ /* 0x000fe200078e0213 */
[----:B------:R-:W-:Y:S01]  /*23d0*/  IABS R19, R18 ;  /* 0x0000001200137213 */ /* 0x000fe20000000000 */
[----:B------:R-:W-:-:S02]  /*23e0*/  IMAD.MOV.U32 R21, RZ, RZ, R15 ;  /* 0x000000ffff157224 */ /* 0x000fc400078e000f */
[----:B------:R-:W-:Y:S02]  /*23f0*/  IMAD.MOV R20, RZ, RZ, -R20 ;  /* 0x000000ffff147224 */ /* 0x000fe400078e0a14 */
[----:B------:R-:W-:Y:S01]  /*2400*/  @!P6 IMAD.IADD R12, R12, 0x1, -R7 ;  /* 0x000000010c0ce824 */ /* 0x000fe200078e0a07 */
[----:B------:R-:W-:Y:S01]  /*2410*/  ISETP.GT.U32.AND P6, PT, R7, R17, PT ;  /* 0x000000110700720c */ /* 0x000fe20003fc4070 */
[----:B0-----:R-:W-:Y:S02]  /*2420*/  IMAD.MOV.U32 R0, RZ, RZ, R4 ;  /* 0x000000ffff007224 */ /* 0x001fe400078e0004 */
[----:B------:R-:W-:-:S04]  /*2430*/  IMAD.HI.U32 R4, R8, R21, RZ ;  /* 0x0000001508047227 */ /* 0x000fc800078e00ff */
[----:B------:R-:W-:Y:S01]  /*2440*/  @!P4 IMAD.MOV R0, RZ, RZ, -R0 ;  /* 0x000000ffff00c224 */ /* 0x000fe200078e0a00 */
[C---:B------:R-:W-:Y:S01]  /*2450*/  ISETP.GT.U32.AND P4, PT, R7.reuse, R3, PT ;  /* 0x000000030700720c */ /* 0x040fe20003f84070 */
[----:B------:R-:W-:Y:S02]  /*2460*/  IMAD R15, R7, R20, R16 ;  /* 0x00000014070f7224 */ /* 0x000fe400078e0210 */
[----:B------:R-:W-:Y:S01]  /*2470*/  IMAD.MOV R4, RZ, RZ, -R4 ;  /* 0x000000ffff047224 */ /* 0x000fe200078e0a04 */
[----:B------:R0:W-:Y:S01]  /*2480*/  STL [R1+0x174], R0 ;  /* 0x0001740001007387 */ /* 0x0001e20000100800 */
[----:B------:R-:W-:Y:S02]  /*2490*/  @!P5 IMAD.IADD R6, R6, 0x1, -R7 ;  /* 0x000000010606d824 */ /* 0x000fe400078e0a07 */
[----:B------:R-:W-:Y:S02]  /*24a0*/  IMAD.MOV.U32 R16, RZ, RZ, R5 ;  /* 0x000000ffff107224 */ /* 0x000fe400078e0005 */
[--C-:B------:R-:W-:Y:S01]  /*24b0*/  @!P6 IMAD.IADD R17, R17, 0x1, -R7.reuse ;  /* 0x000000011111e824 */ /* 0x100fe200078e0a07 */
[----:B------:R-:W-:Y:S01]  /*24c0*/  ISETP.GT.U32.AND P5, PT, R7, R6, PT ;  /* 0x000000060700720c */ /* 0x000fe20003fa4070 */
[----:B------:R-:W-:Y:S01]  /*24d0*/  @!P2 IMAD.MOV R16, RZ, RZ, -R16 ;  /* 0x000000ffff10a224 */ /* 0x000fe200078e0a10 */
[----:B------:R-:W-:Y:S01]  /*24e0*/  ISETP.GE.AND P2, PT, R13, RZ, PT ;  /* 0x000000ff0d00720c */ /* 0x000fe20003f46270 */
[----:B------:R-:W-:Y:S01]  /*24f0*/  @!P4 IMAD.IADD R3, R3, 0x1, -R7 ;  /* 0x000000010303c824 */ /* 0x000fe200078e0a07 */
[----:B------:R-:W-:Y:S01]  /*2500*/  ISETP.GE.AND P4, PT, R14, RZ, PT ;  /* 0x000000ff0e00720c */ /* 0x000fe20003f86270 */
[----:B0-----:R-:W-:Y:S01]  /*2510*/  IMAD.MOV.U32 R0, RZ, RZ, R12 ;  /* 0x000000ffff007224 */ /* 0x001fe200078e000c */
[----:B------:R0:W-:Y:S01]  /*2520*/  STL [R1+0x178], R16 ;  /* 0x0001781001007387 */ /* 0x0001e20000100800 */
[----:B------:R-:W-:Y:S01]  /*2530*/  IMAD R14, R7, R4, R21 ;  /* 0x00000004070e7224 */ /* 0x000fe200078e0215 */
[----:B------:R-:W-:Y:S01]  /*2540*/  LOP3.LUT R13, R9, 0x1b6, RZ, 0xfc, !PT ;  /* 0x000001b6090d7812 */ /* 0x000fe200078efcff */
[----:B------:R-:W-:Y:S01]  /*2550*/  @!P1 IMAD.MOV R0, RZ, RZ, -R0 ;  /* 0x000000ffff009224 */ /* 0x000fe200078e0a00 */
[C---:B------:R-:W-:Y:S01]  /*2560*/  ISETP.GT.U32.AND P1, PT, R7.reuse, R15, PT ;  /* 0x0000000f0700720c */ /* 0x040fe20003f24070 */
[----:B------:R-:W-:Y:S01]  /*2570*/  IMAD.HI.U32 R5, R8, R19, RZ ;  /* 0x0000001308057227 */ /* 0x000fe200078e00ff */
[----:B------:R-:W-:-:S02]  /*2580*/  ISETP.GT.U32.AND P6, PT, R7, R14, PT ;  /* 0x0000000e0700720c */ /* 0x000fc40003fc4070 */
[----:B------:R1:W-:Y:S01]  /*2590*/  STL [R1+0x17c], R0 ;  /* 0x00017c0001007387 */ /* 0x0003e20000100800 */
[----:B------:R-:W-:Y:S01]  /*25a0*/  IMAD.MOV R5, RZ, RZ, -R5 ;  /* 0x000000ffff057224 */ /* 0x000fe200078e0a05 */
[----:B0-----:R-:W-:Y:S01]  /*25b0*/  LOP3.LUT R16, R9, 0x1b4, RZ, 0xfc, !PT ;  /* 0x000001b409107812 */ /* 0x001fe200078efcff */
[----:B------:R-:W-:Y:S01]  /*25c0*/  @!P5 IMAD.IADD R6, R6, 0x1, -R7 ;  /* 0x000000010606d824 */ /* 0x000fe200078e0a07 */
[----:B------:R-:W-:Y:S01]  /*25d0*/  ISETP.GE.AND P5, PT, R2, RZ, PT ;  /* 0x000000ff0200720c */ /* 0x000fe20003fa6270 */
[----:B------:R-:W-:Y:S01]  /*25e0*/  IMAD R2, R7, R5, R19 ;  /* 0x0000000507027224 */ /* 0x000fe200078e0213 */
[----:B------:R-:W-:Y:S01]  /*25f0*/  IABS R19, R13 ;  /* 0x0000000d00137213 */ /* 0x000fe20000000000 */
[----:B------:R-:W-:Y:S01]  /*2600*/  IMAD.MOV.U32 R23, RZ, RZ, R6 ;  /* 0x000000ffff177224 */ /* 0x000fe200078e0006 */
[----:B------:R-:W-:Y:S01]  /*2610*/  IABS R20, R16 ;  /* 0x0000001000147213 */ /* 0x000fe20000000000 */
[----:B------:R-:W-:Y:S01]  /*2620*/  @!P1 IMAD.IADD R15, R15, 0x1, -R7 ;  /* 0x000000010f0f9824 */ /* 0x000fe200078e0a07 */
[----:B------:R-:W-:Y:S01]  /*2630*/  ISETP.GT.U32.AND P1, PT, R7, R17, PT ;  /* 0x000000110700720c */ /* 0x000fe20003f24070 */
[----:B-1----:R-:W-:Y:S01]  /*2640*/  IMAD.MOV.U32 R0, RZ, RZ, R3 ;  /* 0x000000ffff007224 */ /* 0x002fe200078e0003 */
[C---:B------:R-:W-:Y:S01]  /*2650*/  LOP3.LUT R3, R9.reuse, 0x1b2, RZ, 0xfc, !PT ;  /* 0x000001b209037812 */ /* 0x040fe200078efcff */
[----:B------:R-:W-:Y:S01]  /*2660*/  @!P6 IMAD.IADD R14, R14, 0x1, -R7 ;  /* 0x000000010e0ee824 */ /* 0x000fe200078e0a07 */
[----:B------:R-:W-:Y:S01]  /*2670*/  LOP3.LUT R12, R9, 0x1b0, RZ, 0xfc, !PT ;  /* 0x000001b0090c7812 */ /* 0x000fe200078efcff */
[----:B------:R-:W-:Y:S01]  /*2680*/  @!P0 IMAD.MOV R0, RZ, RZ, -R0 ;  /* 0x000000ffff008224 */ /* 0x000fe200078e0a00 */
[C---:B------:R-:W-:Y:S01]  /*2690*/  ISETP.GT.U32.AND P0, PT, R7.reuse, R15, PT ;  /* 0x0000000f0700720c */ /* 0x040fe20003f04070 */
[----:B------:R-:W-:Y:S01]  /*26a0*/  IMAD.HI.U32 R21, R8, R19, RZ ;  /* 0x0000001308157227 */ /* 0x000fe200078e00ff */
[----:B------:R-:W-:-:S02]  /*26b0*/  ISETP.GT.U32.AND P6, PT, R7, R14, PT ;  /* 0x0000000e0700720c */ /* 0x000fc40003fc4070 */
[----:B------:R-:W-:Y:S01]  /*26c0*/  IABS R5, R3 ;  /* 0x0000000300057213 */ /* 0x000fe20000000000 */
[----:B------:R-:W-:Y:S01]  /*26d0*/  IMAD.MOV R21, RZ, RZ, -R21 ;  /* 0x000000ffff157224 */ /* 0x000fe200078e0a15 */
[----:B------:R-:W-:Y:S01]  /*26e0*/  IABS R4, R12 ;  /* 0x0000000c00047213 */ /* 0x000fe20000000000 */
[----:B------:R-:W-:Y:S01]  /*26f0*/  @!P1 IMAD.IADD R17, R17, 0x1, -R7 ;  /* 0x0000000111119824 */ /* 0x000fe200078e0a07 */
[----:B------:R-:W-:Y:S01]  /*2700*/  ISETP.GT.U32.AND P1, PT, R7, R2, PT ;  /* 0x000000020700720c */ /* 0x000fe20003f24070 */
[----:B------:R0:W-:Y:S01]  /*2710*/  STL [R1+0x180], R0 ;  /* 0x0001800001007387 */ /* 0x0001e20000100800 */
[----:B------:R-:W-:-:S04]  /*2720*/  IMAD.HI.U32 R22, R8, R5, RZ ;  /* 0x0000000508167227 */ /* 0x000fc800078e00ff */
[----:B------:R-:W-:Y:S01]  /*2730*/  @!P0 IMAD.IADD R15, R15, 0x1, -R7 ;  /* 0x000000010f0f8824 */ /* 0x000fe200078e0a07 */
[----:B------:R-:W-:Y:S01]  /*2740*/  ISETP.GE.AND P0, PT, R18, RZ, PT ;  /* 0x000000ff1200720c */ /* 0x000fe20003f06270 */
[C---:B------:R-:W-:Y:S02]  /*2750*/  IMAD R18, R7.reuse, R21, R19 ;  /* 0x0000001507127224 */ /* 0x040fe400078e0213 */
[----:B------:R-:W-:Y:S02]  /*2760*/  @!P6 IMAD.IADD R14, R14, 0x1, -R7 ;  /* 0x000000010e0ee824 */ /* 0x000fe400078e0a07 */
[----:B------:R-:W-:Y:S01]  /*2770*/  IMAD.HI.U32 R19, R8, R20, RZ ;  /* 0x0000001408137227 */ /* 0x000fe200078e00ff */
[----:B------:R-:W-:-:S03]  /*2780*/  ISETP.GT.U32.AND P6, PT, R7, R18, PT ;  /* 0x000000120700720c */ /* 0x000fc60003fc4070 */
[----:B------:R-:W-:Y:S01]  /*2790*/  @!P1 IMAD.IADD R2, R2, 0x1, -R7 ;  /* 0x0000000102029824 */ /* 0x000fe200078e0a07 */
[----:B------:R-:W-:Y:S01]  /*27a0*/  ISETP.GE.AND P1, PT, R13, RZ, PT ;  /* 0x000000ff0d00720c */ /* 0x000fe20003f26270 */
[----:B------:R-:W-:Y:S01]  /*27b0*/  IMAD.MOV R19, RZ, RZ, -R19 ;  /* 0x000000ffff137224 */ /* 0x000fe200078e0a13 */
[----:B------:R-:W-:Y:S01]  /*27c0*/  LOP3.LUT R13, R9, 0x1ae, RZ, 0xfc, !PT ;  /* 0x000001ae090d7812 */ /* 0x000fe200078efcff */
[----:B0-----:R-:W-:Y:S02]  /*27d0*/  IMAD.MOV.U32 R0, RZ, RZ, R17 ;  /* 0x000000ffff007224 */ /* 0x001fe400078e0011 */
[----:B------:R-:W-:Y:S01]  /*27e0*/  IMAD.HI.U32 R21, R8, R4, RZ ;  /* 0x0000000408157227 */ /* 0x000fe200078e00ff */
[----:B------:R-:W-:-:S03]  /*27f0*/  IABS R6, R13 ;  /* 0x0000000d00067213 */ /* 0x000fc60000000000 */
[----:B------:R-:W-:Y:S01]  /*2800*/  @!P6 IMAD.IADD R18, R18, 0x1, -R7 ;  /* 0x000000011212e824 */ /* 0x000fe200078e0a07 */
[C---:B------:R-:W-:Y:S01]  /*2810*/  ISETP.GT.U32.AND P6, PT, R7.reuse, R2, PT ;  /* 0x000000020700720c */ /* 0x040fe20003fc4070 */
[----:B------:R-:W-:Y:S02]  /*2820*/  @!P3 IMAD.MOV R23, RZ, RZ, -R23 ;  /* 0x000000ffff17b224 */ /* 0x000fe400078e0a17 */
[----:B------:R-:W-:Y:S01]  /*2830*/  IMAD.MOV R22, RZ, RZ, -R22 ;  /* 0x000000ffff167224 */ /* 0x000fe200078e0a16 */
[C---:B------:R-:W-:Y:S01]  /*2840*/  ISETP.GT.U32.AND P3, PT, R7.reuse, R18, PT ;  /* 0x000000120700720c */ /* 0x040fe20003f64070 */
[C---:B------:R-:W-:Y:S01]  /*2850*/  IMAD R19, R7.reuse, R19, R20 ;  /* 0x0000001307137224 */ /* 0x040fe200078e0214 */
[----:B------:R-:W-:Y:S01]  /*2860*/  STL [R1+0x188], R23 ;  /* 0x0001881701007387 */ /* 0x000fe20000100800 */
[----:B------:R-:W-:Y:S02]  /*2870*/  @!P2 IMAD.MOV R0, RZ, RZ, -R0 ;  /* 0x000000ffff00a224 */ /* 0x000fe400078e0a00 */
[----:B------:R-:W-:Y:S01]  /*2880*/  IMAD.MOV R21, RZ, RZ, -R21 ;  /* 0x000000ffff157224 */ /* 0x000fe200078e0a15 */
[C---:B------:R-:W-:Y:S01]  /*2890*/  ISETP.GT.U32.AND P2, PT, R7.reuse, R19, PT ;  /* 0x000000130700720c */ /* 0x040fe20003f44070 */
[C---:B------:R-:W-:Y:S01]  /*28a0*/  IMAD R5, R7.reuse, R22, R5 ;  /* 0x0000001607057224 */ /* 0x040fe200078e0205 */
[----:B------:R0:W-:Y:S01]  /*28b0*/  STL [R1+0x190], R0 ;  /* 0x0001900001007387 */ /* 0x0001e20000100800 */
[----:B------:R-:W-:Y:S01]  /*28c0*/  IMAD R21, R7, R21, R4 ;  /* 0x0000001507157224 */ /* 0x000fe200078e0204 */
[----:B------:R-:W-:Y:S01]  /*28d0*/  LOP3.LUT R4, R9, 0x1ac, RZ, 0xfc, !PT ;  /* 0x000001ac09047812 */ /* 0x000fe200078efcff */
[----:B------:R-:W-:Y:S01]  /*28e0*/  @!P4 IMAD.MOV R15, RZ, RZ, -R15 ;  /* 0x000000ffff0fc224 */ /* 0x000fe200078e0a0f */
[C---:B------:R-:W-:Y:S01]  /*28f0*/  ISETP.GT.U32.AND P4, PT, R7.reuse, R5, PT ;  /* 0x000000050700720c */ /* 0x040fe20003f84070 */
[--C-:B------:R-:W-:Y:S01]  /*2900*/  @!P6 IMAD.IADD R2, R2, 0x1, -R7.reuse ;  /* 0x000000010202e824 */ /* 0x100fe200078e0a07 */
[----:B------:R-:W-:Y:S01]  /*2910*/  ISETP.GT.U32.AND P6, PT, R7, R21, PT ;  /* 0x000000150700720c */ /* 0x000fe20003fc4070 */
[----:B------:R-:W-:Y:S01]  /*2920*/  @!P3 IMAD.IADD R18, R18, 0x1, -R7 ;  /* 0x000000011212b824 */ /* 0x000fe200078e0a07 */
[----:B------:R-:W-:Y:S01]  /*2930*/  STL [R1+0x194], R15 ;  /* 0x0001940f01007387 */ /* 0x000fe20000100800 */
[----:B------:R-:W-:Y:S01]  /*2940*/  IABS R17, R4 ;  /* 0x0000000400117213 */ /* 0x000fe20000000000 */
[----:B0-----:R-:W-:Y:S01]  /*2950*/  IMAD.MOV.U32 R0, RZ, RZ, R14 ;  /* 0x000000ffff007224 */ /* 0x001fe200078e000e */
[----:B------:R-:W-:Y:S01]  /*2960*/  ISETP.GE.AND P3, PT, R3, RZ, PT ;  /* 0x000000ff0300720c */ /* 0x000fe20003f66270 */
[----:B------:R-:W-:-:S04]  /*2970*/  IMAD.HI.U32 R14, R8, R6, RZ ;  /* 0x00000006080e7227 */ /* 0x000fc800078e00ff */
[----:B------:R-:W-:Y:S01]  /*2980*/  @!P5 IMAD.MOV R0, RZ, RZ, -R0 ;  /* 0x000000ffff00d224 */ /* 0x000fe200078e0a00 */
[----:B------:R-:W-:Y:S01]  /*2990*/  ISETP.GE.AND P5, PT, R16, RZ, PT ;  /* 0x000000ff1000720c */ /* 0x000fe20003fa6270 */
[--C-:B------:R-:W-:Y:S01]  /*29a0*/  @!P2 IMAD.IADD R19, R19, 0x1, -R7.reuse ;  /* 0x000000011313a824 */ /* 0x100fe200078e0a07 */
[----:B------:R-:W-:Y:S01]  /*29b0*/  ISETP.GE.AND P2, PT, R12, RZ, PT ;  /* 0x000000ff0c00720c */ /* 0x000fe20003f46270 */
[----:B------:R-:W-:Y:S01]  /*29c0*/  IMAD.MOV R14, RZ, RZ, -R14 ;  /* 0x000000ffff0e7224 */ /* 0x000fe200078e0a0e */
[----:B------:R0:W-:Y:S01]  /*29d0*/  STL [R1+0x198], R0 ;  /* 0x0001980001007387 */ /* 0x0001e20000100800 */
[----:B------:R-:W-:Y:S01]  /*29e0*/  @!P4 IMAD.IADD R5, R5, 0x1, -R7 ;  /* 0x000000010505c824 */ /* 0x000fe200078e0a07 */
[----:B------:R-:W-:Y:S01]  /*29f0*/  ISETP.GT.U32.AND P4, PT, R7, R19, PT ;  /* 0x000000130700720c */ /* 0x000fe20003f84070 */
[----:B------:R-:W-:-:S04]  /*2a00*/  IMAD.HI.U32 R3, R8, R17, RZ ;  /* 0x0000001108037227 */ /* 0x000fc800078e00ff */
[----:B------:R-:W-:Y:S01]  /*2a10*/  @!P6 IMAD.IADD R21, R21, 0x1, -R7 ;  /* 0x000000011515e824 */ /* 0x000fe200078e0a07 */
[C---:B------:R-:W-:Y:S01]  /*2a20*/  ISETP.GT.U32.AND P6, PT, R7.reuse, R5, PT ;  /* 0x000000050700720c */ /* 0x040fe20003fc4070 */
[----:B------:R-:W-:Y:S02]  /*2a30*/  IMAD R6, R7, R14, R6 ;  /* 0x0000000e07067224 */ /* 0x000fe400078e0206 */
[----:B0-----:R-:W-:Y:S01]  /*2a40*/  IMAD.MOV.U32 R0, RZ, RZ, R2 ;  /* 0x000000ffff007224 */ /* 0x001fe200078e0002 */
[----:B------:R-:W-:Y:S01]  /*2a50*/  LOP3.LUT R2, R9, 0x1aa, RZ, 0xfc, !PT ;  /* 0x000001aa09027812 */ /* 0x000fe200078efcff */
[----:B------:R-:W-:Y:S02]  /*2a60*/  IMAD.MOV R3, RZ, RZ, -R3 ;  /* 0x000000ffff037224 */ /* 0x000fe400078e0a03 */
[----:B------:R-:W-:Y:S01]  /*2a70*/  @!P0 IMAD.MOV R0, RZ, RZ, -R0 ;  /* 0x000000ffff008224 */ /* 0x000fe200078e0a00 */
[C---:B------:R-:W-:Y:S01]  /*2a80*/  ISETP.GT.U32.AND P0, PT, R7.reuse, R21, PT ;  /* 0x000000150700720c */ /* 0x040fe20003f04070 */
[----:B------:R-:W-:Y:S01]  /*2a90*/  IMAD R17, R7, R3, R17 ;  /* 0x0000000307117224 */ /* 0x000fe200078e0211 */
[----:B------:R-:W-:Y:S01]  /*2aa0*/  LOP3.LUT R3, R9, 0x1a8, RZ, 0xfc, !PT ;  /* 0x000001a809037812 */ /* 0x000fe200078efcff */
[--C-:B------:R-:W-:Y:S01]  /*2ab0*/  @!P4 IMAD.IADD R19, R19, 0x1, -R7.reuse ;  /* 0x000000011313c824 */ /* 0x100fe200078e0a07 */
[----:B------:R0:W-:Y:S01]  /*2ac0*/  STL [R1+0x19c], R0 ;  /* 0x00019c0001007387 */ /* 0x0001e20000100800 */
[----:B------:R-:W-:Y:S01]  /*2ad0*/  IABS R12, R2 ;  /* 0x00000002000c7213 */ /* 0x000fe20000000000 */
[----:B------:R-:W-:Y:S01]  /*2ae0*/  @!P6 IMAD.IADD R5, R5, 0x1, -R7 ;  /* 0x000000010505e824 */ /* 0x000fe200078e0a07 */
[----:B------:R-:W-:-:S02]  /*2af0*/  IABS R14, R3 ;  /* 0x00000003000e7213 */ /* 0x000fc40000000000 */
[----:B------:R-:W-:Y:S01]  /*2b00*/  ISETP.GE.AND P4, PT, R13, RZ, PT ;  /* 0x000000ff0d00720c */ /* 0x000fe20003f86270 */
[----:B------:R-:W-:Y:S01]  /*2b10*/  IMAD.MOV.U32 R13, RZ, RZ, R12 ;  /* 0x000000ffff0d7224 */ /* 0x000fe200078e000c */
[----:B------:R-:W-:Y:S01]  /*2b20*/  ISETP.GT.U32.AND P6, PT, R7, R17, PT ;  /* 0x000000110700720c */ /* 0x000fe20003fc4070 */
[----:B------:R-:W-:Y:S01]  /*2b30*/  IMAD.MOV.U32 R12, RZ, RZ, R14 ;  /* 0x000000ffff0c7224 */ /* 0x000fe200078e000e */
[----:B------:R-:W-:Y:S01]  /*2b40*/  LOP3.LUT R14, R9, 0x1a6, RZ, 0xfc, !PT ;  /* 0x000001a6090e7812 */ /* 0x000fe200078efcff */
[----:B0-----:R-:W-:Y:S02]  /*2b50*/  IMAD.MOV.U32 R0, RZ, RZ, R18 ;  /* 0x000000ffff007224 */ /* 0x001fe400078e0012 */
[----:B------:R-:W-:-:S04]  /*2b60*/  IMAD.HI.U32 R15, R8, R13, RZ ;  /* 0x0000000d080f7227 */ /* 0x000fc800078e00ff */
[----:B------:R-:W-:Y:S01]  /*2b70*/  @!P1 IMAD.MOV R0, RZ, RZ, -R0 ;  /* 0x000000ffff009224 */ /* 0x000fe200078e0a00 */
[----:B------:R-:W-:Y:S01]  /*2b80*/  ISETP.GT.U32.AND P1, PT, R7, R6, PT ;  /* 0x000000060700720c */ /* 0x000fe20003f24070 */
[----:B------:R-:W-:Y:S01]  /*2b90*/  @!P0 IMAD.IADD R21, R21, 0x1, -R7 ;  /* 0x0000000115158824 */ /* 0x000fe200078e0a07 */
[----:B------:R-:W-:Y:S01]  /*2ba0*/  ISETP.GE.AND P0, PT, R4, RZ, PT ;  /* 0x000000ff0400720c */ /* 0x000fe20003f06270 */
[----:B------:R-:W-:Y:S01]  /*2bb0*/  IMAD.HI.U32 R4, R8, R12, RZ ;  /* 0x0000000c08047227 */ /* 0x000fe200078e00ff */
[----:B------:R0:W-:Y:S03]  /*2bc0*/  STL [R1+0x1a0], R0 ;  /* 0x0001a00001007387 */ /* 0x0001e60000100800 */
[----:B------:R-:W-:Y:S02]  /*2bd0*/  IMAD.MOV R15, RZ, RZ, -R15 ;  /* 0x000000ffff0f7224 */ /* 0x000fe400078e0a0f */
[----:B------:R-:W-:-:S02]  /*2be0*/  IMAD.MOV R16, RZ, RZ, -R4 ;  /* 0x000000ffff107224 */ /* 0x000fc400078e0a04 */
[----:B------:R-:W-:Y:S02]  /*2bf0*/  IMAD R4, R7, R15, R13 ;  /* 0x0000000f07047224 */ /* 0x000fe400078e020d */
[----:B------:R-:W-:Y:S01]  /*2c00*/  @!P1 IMAD.IADD R6, R6, 0x1, -R7 ;  /* 0x0000000106069824 */ /* 0x000fe200078e0a07 */
[----:B------:R-:W-:Y:S01]  /*2c10*/  ISETP.GE.AND P1, PT, R2, RZ, PT ;  /* 0x000000ff0200720c */ /* 0x000fe20003f26270 */
[----:B0-----:R-:W-:Y:S01]  /*2c20*/  IMAD.MOV.U32 R0, RZ, RZ, R19 ;  /* 0x000000ffff007224 */ /* 0x001fe200078e0013 */
[----:B------:R-:W-:Y:S01]  /*2c30*/  IABS R2, R14 ;  /* 0x0000000e00027213 */ /* 0x000fe20000000000 */
[----:B------:R-:W-:Y:S01]  /*2c40*/  IMAD.MOV.U32 R18, RZ, RZ, R5 ;  /* 0x000000ffff127224 */ /* 0x000fe200078e0005 */
[----:B------:R-:W-:Y:S01]  /*2c50*/  LOP3.LUT R19, R9, 0x19a, RZ, 0xfc, !PT ;  /* 0x0000019a09137812 */ /* 0x000fe200078efcff */
[----:B------:R-:W-:Y:S01]  /*2c60*/  @!P5 IMAD.MOV R0, RZ, RZ, -R0 ;  /* 0x000000ffff00d224 */ /* 0x000fe200078e0a00 */
[C---:B------:R-:W-:Y:S01]  /*2c70*/  ISETP.GT.U32.AND P5, PT, R7.reuse, R6, PT ;  /* 0x000000060700720c */ /* 0x040fe20003fa4070 */
[----:B------:R-:W-:Y:S01]  /*2c80*/  @!P3 IMAD.MOV R18, RZ, RZ, -R18 ;  /* 0x000000ffff12b224 */ /* 0x000fe200078e0a12 */
[C---:B------:R-:W-:Y:S01]  /*2c90*/  ISETP.GT.U32.AND P3, PT, R7.reuse, R4, PT ;  /* 0x000000040700720c */ /* 0x040fe20003f64070 */
[----:B------:R-:W-:Y:S01]  /*2ca0*/  IMAD.HI.U32 R13, R8, R2, RZ ;  /* 0x00000002080d7227 */ /* 0x000fe200078e00ff */
[----:B------:R0:W-:Y:S03]  /*2cb0*/  STL [R1+0x1a4], R0 ;  /* 0x0001a40001007387 */ /* 0x0001e60000100800 */
[----:B------:R-:W-:Y:S01]  /*2cc0*/  IMAD.MOV R13, RZ, RZ, -R13 ;  /* 0x000000ffff0d7224 */ /* 0x000fe200078e0a0d */
[----:B------:R1:W-:Y:S01]  /*2cd0*/  STL [R1+0x1b0], R18 ;  /* 0x0001b01201007387 */ /* 0x0003e20000100800 */
[----:B------:R-:W-:Y:S01]  /*2ce0*/  IMAD R5, R7, R16, R12 ;  /* 0x0000001007057224 */ /* 0x000fe200078e020c */
[----:B------:R-:W-:Y:S01]  /*2cf0*/  LOP3.LUT R12, R9, 0x1a2, RZ, 0xfc, !PT ;  /* 0x000001a2090c7812 */ /* 0x000fe200078efcff */
[----:B------:R-:W-:-:S02]  /*2d00*/  IMAD R13, R7, R13, R2 ;  /* 0x0000000d070d7224 */ /* 0x000fc400078e0202 */
[--C-:B------:R-:W-:Y:S01]  /*2d10*/  @!P5 IMAD.IADD R6, R6, 0x1, -R7.reuse ;  /* 0x000000010606d824 */ /* 0x100fe200078e0a07 */
[C---:B------:R-:W-:Y:S01]  /*2d20*/  ISETP.GT.U32.AND P5, PT, R7.reuse, R5, PT ;  /* 0x000000050700720c */ /* 0x040fe20003fa4070 */
[----:B------:R-:W-:Y:S01]  /*2d30*/  @!P3 IMAD.IADD R4, R4, 0x1, -R7 ;  /* 0x000000010404b824 */ /* 0x000fe200078e0a07 */
[----:B------:R-:W-:Y:S01]  /*2d40*/  IABS R23, R12 ;  /* 0x0000000c00177213 */ /* 0x000fe20000000000 */
[----:B------:R-:W-:Y:S02]  /*2d50*/  IMAD.MOV.U32 R15, RZ, RZ, R6 ;  /* 0x000000ffff0f7224 */ /* 0x000fe400078e0006 */
[----:B0-----:R-:W-:Y:S01]  /*2d60*/  IMAD.MOV.U32 R0, RZ, RZ, R21 ;  /* 0x000000ffff007224 */ /* 0x001fe200078e0015 */
[C---:B------:R-:W-:Y:S01]  /*2d70*/  ISETP.GT.U32.AND P3, PT, R7.reuse, R4, PT ;  /* 0x000000040700720c */ /* 0x040fe20003f64070 */
[----:B------:R-:W-:Y:S01]  /*2d80*/  @!P4 IMAD.MOV R15, RZ, RZ, -R15 ;  /* 0x000000ffff0fc224 */ /* 0x000fe200078e0a0f */
[----:B------:R-:W-:Y:S01]  /*2d90*/  ISETP.GT.U32.AND P4, PT, R7, R13, PT ;  /* 0x0000000d0700720c */ /* 0x000fe20003f84070 */
[----:B------:R-:W-:Y:S01]  /*2da0*/  @!P2 IMAD.MOV R0, RZ, RZ, -R0 ;  /* 0x000000ffff00a224 */ /* 0x000fe200078e0a00 */
[----:B------:R-:W-:Y:S01]  /*2db0*/  ISETP.GE.AND P2, PT, R3, RZ, PT ;  /* 0x000000ff0300720c */ /* 0x000fe20003f46270 */
[--C-:B------:R-:W-:Y:S01]  /*2dc0*/  @!P6 IMAD.IADD R17, R17, 0x1, -R7.reuse ;  /* 0x000000011111e824 */ /* 0x100fe200078e0a07 */
[----:B------:R-:W-:Y:S01]  /*2dd0*/  LOP3.LUT R3, R9, 0x1a4, RZ, 0xfc, !PT ;  /* 0x000001a409037812 */ /* 0x000fe200078efcff */
[----:B------:R-:W-:Y:S01]  /*2de0*/  @!P5 IMAD.IADD R5, R5, 0x1, -R7 ;  /* 0x000000010505d824 */ /* 0x000fe200078e0a07 */
[----:B------:R-:W-:Y:S01]  /*2df0*/  STL [R1+0x1dc], R0 ;  /* 0x0001dc0001007387 */ /* 0x000fe20000100800 */
[----:B------:R-:W-:Y:S01]  /*2e00*/  IMAD.HI.U32 R6, R8, R23, RZ ;  /* 0x0000001708067227 */ /* 0x000fe200078e00ff */
[----:B------:R-:W-:-:S02]  /*2e10*/  ISETP.GT.U32.AND P6, PT, R7, R17, PT ;  /* 0x000000110700720c */ /* 0x000fc40003fc4070 */
[----:B------:R-:W-:Y:S01]  /*2e20*/  IABS R22, R3 ;  /* 0x0000000300167213 */ /* 0x000fe20000000000 */
[----:B------:R0:W-:Y:S01]  /*2e30*/  STL [R1+0x1e0], R15 ;  /* 0x0001e00f01007387 */ /* 0x0001e20000100800 */
[--C-:B------:R-:W-:Y:S01]  /*2e40*/  @!P3 IMAD.IADD R4, R4, 0x1, -R7.reuse ;  /* 0x000000010404b824 */ /* 0x100fe200078e0a07 */
[----:B------:R-:W-:Y:S01]  /*2e50*/  ISETP.GE.AND P3, PT, R12, RZ, PT ;  /* 0x000000ff0c00720c */ /* 0x000fe20003f66270 */
[----:B------:R-:W-:Y:S01]  /*2e60*/  @!P4 IMAD.IADD R13, R13, 0x1, -R7 ;  /* 0x000000010d0dc824 */ /* 0x000fe200078e0a07 */
[----:B------:R-:W-:Y:S01]  /*2e70*/  ISETP.GT.U32.AND P5, PT, R7, R5, PT ;  /* 0x000000050700720c */ /* 0x000fe20003fa4070 */
[----:B------:R-:W-:Y:S01]  /*2e80*/  IMAD.MOV.U32 R16, RZ, RZ, R4 ;  /* 0x000000ffff107224 */ /* 0x000fe200078e0004 */
[----:B------:R-:W-:Y:S01]  /*2e90*/  LOP3.LUT R4, R9, 0x198, RZ, 0xfc, !PT ;  /* 0x0000019809047812 */ /* 0x000fe200078efcff */
[----:B------:R-:W-:Y:S01]  /*2ea0*/  IMAD.MOV R6, RZ, RZ, -R6 ;  /* 0x000000ffff067224 */ /* 0x000fe200078e0a06 */
[----:B------:R-:W-:Y:S01]  /*2eb0*/  ISETP.GT.U32.AND P4, PT, R7, R13, PT ;  /* 0x0000000d0700720c */ /* 0x000fe20003f84070 */
[----:B------:R-:W-:Y:S01]  /*2ec0*/  @!P1 IMAD.MOV R16, RZ, RZ, -R16 ;  /* 0x000000ffff109224 */ /* 0x000fe200078e0a10 */
[----:B-1----:R-:W-:Y:S01]  /*2ed0*/  IABS R18, R4 ;  /* 0x0000000400127213 */ /* 0x002fe20000000000 */
[----:B0-----:R-:W-:-:S04]  /*2ee0*/  IMAD.HI.U32 R15, R8, R22, RZ ;  /* 0x00000016080f7227 */ /* 0x001fc800078e00ff */
[----:B------:R-:W-:Y:S01]  /*2ef0*/  IMAD.MOV R12, RZ, RZ, -R15 ;  /* 0x000000ffff0c7224 */ /* 0x000fe200078e0a0f */
[----:B------:R-:W-:Y:S01]  /*2f00*/  LOP3.LUT R15, R9, 0x19e, RZ, 0xfc, !PT ;  /* 0x0000019e090f7812 */ /* 0x000fe200078efcff */
[----:B------:R-:W-:Y:S01]  /*2f10*/  @!P6 IMAD.IADD R17, R17, 0x1, -R7 ;  /* 0x000000011111e824 */ /* 0x000fe200078e0a07 */
[----:B------:R-:W-:Y:S01]  /*2f20*/  ISETP.GE.AND P6, PT, R14, RZ, PT ;  /* 0x000000ff0e00720c */ /* 0x000fe20003fc6270 */
[----:B------:R-:W-:Y:S01]  /*2f30*/  IMAD R22, R7, R12, R22 ;  /* 0x0000000c07167224 */ /* 0x000fe200078e0216 */
[C---:B------:R-:W-:Y:S01]  /*2f40*/  LOP3.LUT R14, R9.reuse, 0x1a0, RZ, 0xfc, !PT ;  /* 0x000001a0090e7812 */ /* 0x040fe200078efcff */
[----:B------:R-:W-:Y:S01]  /*2f50*/  IMAD.MOV.U32 R0, RZ, RZ, R17 ;  /* 0x000000ffff007224 */ /* 0x000fe200078e0011 */
[----:B------:R-:W-:Y:S01]  /*2f60*/  LOP3.LUT R12, R9, 0x19c, RZ, 0xfc, !PT ;  /* 0x0000019c090c7812 */ /* 0x000fe200078efcff */
[C---:B------:R-:W-:Y:S01]  /*2f70*/  IMAD R23, R7.reuse, R6, R23 ;  /* 0x0000000607177224 */ /* 0x040fe200078e0217 */
[----:B------:R-:W-:Y:S01]  /*2f80*/  ISETP.GT.U32.AND P1, PT, R7, R22, PT ;  /* 0x000000160700720c */ /* 0x000fe20003f24070 */
[----:B------:R-:W-:Y:S01]  /*2f90*/  @!P0 IMAD.MOV R0, RZ, RZ, -R0 ;  /* 0x000000ffff008224 */ /* 0x000fe200078e0a00 */
[----:B------:R-:W-:Y:S01]  /*2fa0*/  IABS R2, R14 ;  /* 0x0000000e00027213 */ /* 0x000fe20000000000 */
[--C-:B------:R-:W-:Y:S01]  /*2fb0*/  @!P5 IMAD.IADD R5, R5, 0x1, -R7.reuse ;  /* 0x000000010505d824 */ /* 0x100fe200078e0a07 */
[----:B------:R-:W-:Y:S01]  /*2fc0*/  ISETP.GE.AND P0, PT, R3, RZ, PT ;  /* 0x000000ff0300720c */ /* 0x000fe20003f06270 */
[----:B------:R-:W-:Y:S01]  /*2fd0*/  @!P4 IMAD.IADD R13, R13, 0x1, -R7 ;  /* 0x000000010d0dc824 */ /* 0x000fe200078e0a07 */
[----:B------:R-:W-:Y:S01]  /*2fe0*/  ISETP.GT.U32.AND P4, PT, R7, R23, PT ;  /* 0x000000170700720c */ /* 0x000fe20003f84070 */
[----:B------:R0:W-:Y:S01]  /*2ff0*/  STL [R1+0x1e4], R0 ;  /* 0x0001e40001007387 */ /* 0x0001e20000100800 */
[----:B------:R-:W-:Y:S01]  /*3000*/  IMAD.HI.U32 R3, R8, R2, RZ ;  /* 0x0000000208037227 */ /* 0x000fe200078e00ff */
[----:B------:R-:W-:-:S02]  /*3010*/  ISETP.GE.AND P5, PT, R14, RZ, PT ;  /* 0x000000ff0e00720c */ /* 0x000fc40003fa6270 */
[----:B------:R1:W-:Y:S01]  /*3020*/  STL [R1+0x1e8], R16 ;  /* 0x0001e81001007387 */ /* 0x0003e20000100800 */
[----:B------:R-:W-:Y:S01]  /*3030*/  IMAD.MOV R3, RZ, RZ, -R3 ;  /* 0x000000ffff037224 */ /* 0x000fe200078e0a03 */
[----:B------:R-:W-:Y:S01]  /*3040*/  IABS R6, R19 ;  /* 0x0000001300067213 */ /* 0x000fe20000000000 */
[----:B------:R-:W-:Y:S02]  /*3050*/  @!P1 IMAD.IADD R22, R22, 0x1, -R7 ;  /* 0x0000000116169824 */ /* 0x000fe400078e0a07 */
[C---:B------:R-:W-:Y:S01]  /*3060*/  IMAD R2, R7.reuse, R3, R2 ;  /* 0x0000000307027224 */ /* 0x040fe200078e0202 */
[----:B------:R-:W-:Y:S01]  /*3070*/  IABS R3, R12 ;  /* 0x0000000c00037213 */ /* 0x000fe20000000000 */
[----:B0-----:R-:W-:Y:S01]  /*3080*/  IMAD.MOV.U32 R0, RZ, RZ, R5 ;  /* 0x000000ffff007224 */ /* 0x001fe200078e0005 */
[----:B------:R-:W-:Y:S01]  /*3090*/  ISETP.GT.U32.AND P1, PT, R7, R22, PT ;  /* 0x000000160700720c */ /* 0x000fe20003f24070 */
[----:B------:R-:W-:Y:S02]  /*30a0*/  @!P4 IMAD.IADD R23, R23, 0x1, -R7 ;  /* 0x000000011717c824 */ /* 0x000fe400078e0a07 */
[----:B------:R-:W-:Y:S01]  /*30b0*/  @!P2 IMAD.MOV R0, RZ, RZ, -R0 ;  /* 0x000000ffff00a224 */ /* 0x000fe200078e0a00 */
[----:B------:R-:W-:Y:S01]  /*30c0*/  ISETP.GE.AND P2, PT, R15, RZ, PT ;  /* 0x000000ff0f00720c */ /* 0x000fe20003f46270 */
[----:B------:R-:W-:Y:S01]  /*30d0*/  IMAD.HI.U32 R14, R8, R3, RZ ;  /* 0x00000003080e7227 */ /* 0x000fe200078e00ff */
[----:B------:R-:W-:-:S02]  /*30e0*/  IABS R15, R15 ;  /* 0x0000000f000f7213 */ /* 0x000fc40000000000 */
[----:B------:R0:W-:Y:S01]  /*30f0*/  STL [R1+0x1ec], R0 ;  /* 0x0001ec0001007387 */ /* 0x0001e20000100800 */
[----:B------:R-:W-:Y:S01]  /*3100*/  ISETP.GT.U32.AND P4, PT, R7, R23, PT ;  /* 0x000000170700720c */ /* 0x000fe20003f84070 */
[----:B------:R-:W-:Y:S02]  /*3110*/  IMAD.MOV R14, RZ, RZ, -R14 ;  /* 0x000000ffff0e7224 */ /* 0x000fe400078e0a0e */
[----:B-1----:R-:W-:-:S04]  /*3120*/  IMAD.HI.U32 R16, R8, R15, RZ ;  /* 0x0000000f08107227 */ /* 0x002fc800078e00ff */
[----:B------:R-:W-:Y:S02]  /*3130*/  IMAD.MOV R16, RZ, RZ, -R16 ;  /* 0x000000ffff107224 */ /* 0x000fe400078e0a10 */
[----:B0-----:R-:W-:Y:S02]  /*3140*/  IMAD.MOV.U32 R0, RZ, RZ, R13 ;  /* 0x000000ffff007224 */ /* 0x001fe400078e000d */
[----:B------:R-:W-:Y:S01]  /*3150*/  @!P1 IMAD.IADD R22, R22, 0x1, -R7 ;  /* 0x0000000116169824 */ /* 0x000fe200078e0a07 */
[----:B------:R-:W-:Y:S01]  /*3160*/  ISETP.GE.AND P1, PT, R12, RZ, PT ;  /* 0x000000ff0c00720c */ /* 0x000fe20003f26270 */
[----:B------:R-:W-:Y:S01]  /*3170*/  @!P6 IMAD.MOV R0, RZ, RZ, -R0 ;  /* 0x000000ffff00e224 */ /* 0x000fe200078e0a00 */
[C---:B------:R-:W-:Y:S01]  /*3180*/  ISETP.GT.U32.AND P6, PT, R7.reuse, R2, PT ;  /* 0x000000020700720c */ /* 0x040fe20003fc4070 */
[----:B------:R-:W-:Y:S01]  /*3190*/  IMAD R12, R7, R16, R15 ;  /* 0x00000010070c7224 */ /* 0x000fe200078e020f */
[----:B------:R-:W-:Y:S01]  /*31a0*/  LOP3.LUT R15, R9, 0x192, RZ, 0xfc, !PT ;  /* 0x00000192090f7812 */ /* 0x000fe200078efcff */
[----:B------:R-:W-:Y:S01]  /*31b0*/  IMAD R3, R7, R14, R3 ;  /* 0x0000000e07037224 */ /* 0x000fe200078e0203 */
[----:B------:R-:W-:Y:S01]  /*31c0*/  LOP3.LUT R14, R9, 0x196, RZ, 0xfc, !PT ;  /* 0x00000196090e7812 */ /* 0x000fe200078efcff */
[----:B------:R-:W-:Y:S01]  /*31d0*/  @!P4 IMAD.IADD R23, R23, 0x1, -R7 ;  /* 0x000000011717c824 */ /* 0x000fe200078e0a07 */
[----:B------:R-:W-:Y:S01]  /*31e0*/  ISETP.GT.U32.AND P4, PT, R7, R12, PT ;  /* 0x0000000c0700720c */ /* 0x000fe20003f84070 */
[----:B------:R-:W-:Y:S01]  /*31f0*/  IMAD.HI.U32 R17, R8, R6, RZ ;  /* 0x0000000608117227 */ /* 0x000fe200078e00ff */
[----:B------:R0:W-:Y:S01]  /*3200*/  STL [R1+0x1f0], R0 ;  /* 0x0001f00001007387 */ /* 0x0001e20000100800 */
[----:B------:R-:W-:-:S02]  /*3210*/  IABS R16, R14 ;  /* 0x0000000e00107213 */ /* 0x000fc40000000000 */
[----:B------:R-:W-:Y:S01]  /*3220*/  IMAD.MOV R13, RZ, RZ, -R17 ;  /* 0x000000ffff0d7224 */ /* 0x000fe200078e0a11 */
[----:B------:R-:W-:Y:S01]  /*3230*/  IABS R21, R15 ;  /* 0x0000000f00157213 */ /* 0x000fe20000000000 */
[----:B------:R-:W-:Y:S01]  /*3240*/  @!P6 IMAD.IADD R2, R2, 0x1, -R7 ;  /* 0x000000010202e824 */ /* 0x000fe200078e0a07 */
[C---:B------:R-:W-:Y:S01]  /*3250*/  ISETP.GT.U32.AND P6, PT, R7.reuse, R3, PT ;  /* 0x000000030700720c */ /* 0x040fe20003fc4070 */
[----:B------:R-:W-:Y:S01]  /*3260*/  IMAD R6, R7, R13, R6 ;  /* 0x0000000d07067224 */ /* 0x000fe200078e0206 */
[----:B------:R-:W-:Y:S01]  /*3270*/  LOP3.LUT R13, R9, 0x194, RZ, 0xfc, !PT ;  /* 0x00000194090d7812 */ /* 0x000fe200078efcff */
[----:B------:R-:W-:-:S03]  /*3280*/  IMAD.HI.U32 R5, R8, R18, RZ ;  /* 0x0000001208057227 */ /* 0x000fc600078e00ff */
[----:B------:R-:W-:Y:S01]  /*3290*/  IABS R20, R13 ;  /* 0x0000000d00147213 */ /* 0x000fe20000000000 */
[----:B------:R-:W-:Y:S01]  /*32a0*/  @!P4 IMAD.IADD R12, R12, 0x1, -R7 ;  /* 0x000000010c0cc824 */ /* 0x000fe200078e0a07 */
[----:B------:R-:W-:Y:S01]  /*32b0*/  ISETP.GT.U32.AND P4, PT, R7, R2, PT ;  /* 0x000000020700720c */ /* 0x000fe20003f84070 */
[----:B0-----:R-:W-:Y:S02]  /*32c0*/  IMAD.MOV.U32 R0, RZ, RZ, R22 ;  /* 0x000000ffff007224 */ /* 0x001fe400078e0016 */
[----:B------:R-:W-:Y:S02]  /*32d0*/  IMAD.MOV R5, RZ, RZ, -R5 ;  /* 0x000000ffff057224 */ /* 0x000fe400078e0a05 */
[----:B------:R-:W-:Y:S02]  /*32e0*/  @!P6 IMAD.IADD R3, R3, 0x1, -R7 ;  /* 0x000000010303e824 */ /* 0x000fe400078e0a07 */
[----:B------:R-:W-:-:S03]  /*32f0*/  IMAD.HI.U32 R22, R8, R20, RZ ;  /* 0x0000001408167227 */ /* 0x000fc600078e00ff */
[C---:B------:R-:W-:Y:S01]  /*3300*/  ISETP.GT.U32.AND P6, PT, R7.reuse, R3, PT ;  /* 0x000000030700720c */ /* 0x040fe20003fc4070 */
[----:B------:R-:W-:Y:S01]  /*3310*/  @!P0 IMAD.MOV R0, RZ, RZ, -R0 ;  /* 0x000000ffff008224 */ /* 0x000fe200078e0a00 */
[----:B------:R-:W-:Y:S01]  /*3320*/  ISETP.GT.U32.AND P0, PT, R7, R12, PT ;  /* 0x0000000c0700720c */ /* 0x000fe20003f04070 */
[----:B------:R-:W-:-:S03]  /*3330*/  IMAD.HI.U32 R24, R8, R16, RZ ;  /* 0x0000001008187227 */ /* 0x000fc600078e00ff */
[----:B------:R0:W-:Y:S01]  /*3340*/  STL [R1+0x1f4], R0 ;  /* 0x0001f40001007387 */ /* 0x0001e20000100800 */
[----:B------:R-:W-:Y:S01]  /*3350*/  IMAD R18, R7, R5, R18 ;  /* 0x0000000507127224 */ /* 0x000fe200078e0212 */
[----:B------:R-:W-:Y:S01]  /*3360*/  LOP3.LUT R5, R9, 0x190, RZ, 0xfc, !PT ;  /* 0x0000019009057812 */ /* 0x000fe200078efcff */
[----:B------:R-:W-:Y:S02]  /*3370*/  IMAD.MOV R22, RZ, RZ, -R22 ;  /* 0x000000ffff167224 */ /* 0x000fe400078e0a16 */
[----:B------:R-:W-:Y:S01]  /*3380*/  IMAD.MOV R24, RZ, RZ, -R24 ;  /* 0x000000ffff187224 */ /* 0x000fe200078e0a18 */
[----:B------:R-:W-:Y:S01]  /*3390*/  IABS R17, R5 ;  /* 0x0000000500117213 */ /* 0x000fe20000000000 */
[----:B------:R-:W-:Y:S01]  /*33a0*/  @!P4 IMAD.IADD R2, R2, 0x1, -R7 ;  /* 0x000000010202c824 */ /* 0x000fe200078e0a07 */
[C---:B------:R-:W-:Y:S01]  /*33b0*/  ISETP.GT.U32.AND P4, PT, R7.reuse, R18, PT ;  /* 0x000000120700720c */ /* 0x040fe20003f84070 */
[----:B------:R-:W-:Y:S02]  /*33c0*/  IMAD R20, R7, R22, R20 ;  /* 0x0000001607147224 */ /* 0x000fe400078e0214 */
[----:B0-----:R-:W-:-:S02]  /*33d0*/  IMAD.MOV.U32 R0, RZ, RZ, R23 ;  /* 0x000000ffff007224 */ /* 0x001fc400078e0017 */
[C---:B------:R-:W-:Y:S02]  /*33e0*/  IMAD R16, R7.reuse, R24, R16 ;  /* 0x0000001807107224 */ /* 0x040fe400078e0210 */
[----:B------:R-:W-:Y:S01]  /*33f0*/  @!P3 IMAD.MOV R0, RZ, RZ, -R0 ;  /* 0x000000ffff00b224 */ /* 0x000fe200078e0a00 */
[----:B------:R-:W-:Y:S01]  /*3400*/  ISETP.GT.U32.AND P3, PT, R7, R6, PT ;  /* 0x000000060700720c */ /* 0x000fe20003f64070 */
[--C-:B------:R-:W-:Y:S01]  /*3410*/  @!P6 IMAD.IADD R3, R3, 0x1, -R7.reuse ;  /* 0x000000010303e824 */ /* 0x100fe200078e0a07 */
[C---:B------:R-:W-:Y:S01]  /*3420*/  ISETP.GT.U32.AND P6, PT, R7.reuse, R20, PT ;  /* 0x000000140700720c */ /* 0x040fe20003fc4070 */
[--C-:B------:R-:W-:Y:S01]  /*3430*/  @!P0 IMAD.IADD R12, R12, 0x1, -R7.reuse ;  /* 0x000000010c0c8824 */ /* 0x100fe200078e0a07 */
[----:B------:R-:W-:Y:S01]  /*3440*/  ISETP.GT.U32.AND P0, PT, R7, R16, PT ;  /* 0x000000100700720c */ /* 0x000fe20003f04070 */
[----:B------:R-:W-:Y:S01]  /*3450*/  @!P4 IMAD.IADD R18, R18, 0x1, -R7 ;  /* 0x000000011212c824 */ /* 0x000fe200078e0a07 */
[----:B------:R0:W-:Y:S01]  /*3460*/  STL [R1+0x1f8], R0 ;  /* 0x0001f80001007387 */ /* 0x0001e20000100800 */
[----:B------:R-:W-:Y:S01]  /*3470*/  IMAD.MOV.U32 R25, RZ, RZ, R2 ;  /* 0x000000ffff197224 */ /* 0x000fe200078e0002 */
[----:B------:R-:W-:Y:S01]  /*3480*/  ISETP.GE.AND P4, PT, R4, RZ, PT ;  /* 0x000000ff0400720c */ /* 0x000fe20003f86270 */
[----:B------:R-:W-:Y:S01]  /*3490*/  IMAD.HI.U32 R23, R8, R21, RZ ;  /* 0x0000001508177227 */ /* 0x000fe200078e00ff */
[----:B------:R-:W-:-:S03]  /*34a0*/  LOP3.LUT R4, R9, 0x18e, RZ, 0xfc, !PT ;  /* 0x0000018e09047812 */ /* 0x000fc600078efcff */
[--C-:B------:R-:W-:Y:S01]  /*34b0*/  @!P3 IMAD.IADD R6, R6, 0x1, -R7.reuse ;  /* 0x000000010606b824 */ /* 0x100fe200078e0a07 */
[----:B------:R-:W-:Y:S01]  /*34c0*/  ISETP.GE.AND P3, PT, R19, RZ, PT ;  /* 0x000000ff1300720c */ /* 0x000fe20003f66270 */
[----:B------:R-:W-:Y:S01]  /*34d0*/  @!P6 IMAD.IADD R20, R20, 0x1, -R7 ;  /* 0x000000011414e824 */ /* 0x000fe200078e0a07 */
[----:B------:R-:W-:Y:S01]  /*34e0*/  ISETP.GT.U32.AND P6, PT, R7, R18, PT ;  /* 0x000000120700720c */ /* 0x000fe20003fc4070 */
[----:B0-----:R-:W-:Y:S01]  /*34f0*/  IMAD.MOV.U32 R0, RZ, RZ, R12 ;  /* 0x000000ffff007224 */ /* 0x001fe200078e000c */
[----:B------:R-:W-:Y:S01]  /*3500*/  LOP3.LUT R19, R9, 0x18c, RZ, 0xfc, !PT ;  /* 0x0000018c09137812 */ /* 0x000fe200078efcff */
[----:B------:R-:W-:Y:S01]  /*3510*/  @!P5 IMAD.MOV R25, RZ, RZ, -R25 ;  /* 0x000000ffff19d224 */ /* 0x000fe200078e0a19 */
[----:B------:R-:W-:Y:S01]  /*3520*/  IABS R2, R4 ;  /* 0x0000000400027213 */ /* 0x000fe20000000000 */
[----:B------:R-:W-:-:S03]  /*3530*/  IMAD.HI.U32 R24, R8, R17, RZ ;  /* 0x0000001108187227 */ /* 0x000fc600078e00ff */
[----:B------:R-:W-:Y:S01]  /*3540*/  STL [R1+0x200], R25 ;  /* 0x0002001901007387 */ /* 0x000fe20000100800 */
[----:B------:R-:W-:Y:S01]  /*3550*/  @!P2 IMAD.MOV R0, RZ, RZ, -R0 ;  /* 0x000000ffff00a224 */ /* 0x000fe200078e0a00 */
[C---:B------:R-:W-:Y:S01]  /*3560*/  ISETP.GT.U32.AND P2, PT, R7.reuse, R20, PT ;  /* 0x000000140700720c */ /* 0x040fe20003f44070 */
[----:B------:R-:W-:Y:S01]  /*3570*/  @!P0 IMAD.IADD R16, R16, 0x1, -R7 ;  /* 0x0000000110108824 */ /* 0x000fe200078e0a07 */
[C---:B------:R-:W-:Y:S01]  /*3580*/  ISETP.GT.U32.AND P0, PT, R7.reuse, R6, PT ;  /* 0x000000060700720c */ /* 0x040fe20003f04070 */
[----:B------:R-:W-:Y:S01]  /*3590*/  IMAD.MOV R23, RZ, RZ, -R23 ;  /* 0x000000ffff177224 */ /* 0x000fe200078e0a17 */
[----:B------:R0:W-:Y:S01]  /*35a0*/  STL [R1+0x204], R0 ;  /* 0x0002040001007387 */ /* 0x0001e20000100800 */
[----:B------:R-:W-:Y:S01]  /*35b0*/  IMAD.MOV R24, RZ, RZ, -R24 ;  /* 0x000000ffff187224 */ /* 0x000fe200078e0a18 */
[C---:B------:R-:W-:Y:S01]  /*35c0*/  ISETP.GT.U32.AND P5, PT, R7.reuse, R16, PT ;  /* 0x000000100700720c */ /* 0x040fe20003fa4070 */
[C---:B------:R-:W-:Y:S02]  /*35d0*/  IMAD R21, R7.reuse, R23, R21 ;  /* 0x0000001707157224 */ /* 0x040fe400078e0215 */
[----:B------:R-:W-:-:S02]  /*35e0*/  IMAD R17, R7, R24, R17 ;  /* 0x0000001807117224 */ /* 0x000fc400078e0211 */
[----:B------:R-:W-:Y:S02]  /*35f0*/  @!P6 IMAD.IADD R18, R18, 0x1, -R7 ;  /* 0x000000011212e824 */ /* 0x000fe400078e0a07 */
[----:B------:R-:W-:Y:S01]  /*3600*/  IMAD.HI.U32 R12, R8, R2, RZ ;  /* 0x00000002080c7227 */ /* 0x000fe200078e00ff */
[----:B------:R-:W-:-:S03]  /*3610*/  ISETP.GT.U32.AND P6, PT, R7, R17, PT ;  /* 0x000000110700720c */ /* 0x000fc60003fc4070 */
[----:B0-----:R-:W-:Y:S01]  /*3620*/  IMAD.MOV.U32 R0, RZ, RZ, R3 ;  /* 0x000000ffff007224 */ /* 0x001fe200078e0003 */
[----:B------:R-:W-:Y:S01]  /*3630*/  IABS R3, R19 ;  /* 0x0000001300037213 */ /* 0x000fe20000000000 */
[--C-:B------:R-:W-:Y:S01]  /*3640*/  @!P0 IMAD.IADD R6, R6, 0x1, -R7.reuse ;  /* 0x0000000106068824 */ /* 0x100fe200078e0a07 */
[----:B------:R-:W-:Y:S01]  /*3650*/  ISETP.GE.AND P0, PT, R14, RZ, PT ;  /* 0x000000ff0e00720c */ /* 0x000fe20003f06270 */
[----:B------:R-:W-:Y:S01]  /*3660*/  @!P1 IMAD.MOV R0, RZ, RZ, -R0 ;  /* 0x000000ffff009224 */ /* 0x000fe200078e0a00 */
[----:B------:R-:W-:Y:S01]  /*3670*/  ISETP.GT.U32.AND P1, PT, R7, R21, PT ;  /* 0x000000150700720c */ /* 0x000fe20003f24070 */
[----:B------:R-:W-:Y:S02]  /*3680*/  IMAD.MOV.U32 R22, RZ, RZ, R6 ;  /* 0x000000ffff167224 */ /* 0x000fe400078e0006 */
[----:B------:R-:W-:Y:S01]  /*3690*/  @!P5 IMAD.IADD R16, R16, 0x1, -R7 ;  /* 0x000000011010d824 */ /* 0x000fe200078e0a07 */
[----:B------:R0:W-:Y:S01]  /*36a0*/  STL [R1+0x208], R0 ;  /* 0x0002080001007387 */ /* 0x0001e20000100800 */
[----:B------:R-:W-:Y:S01]  /*36b0*/  ISETP.GE.AND P5, PT, R13, RZ, PT ;  /* 0x000000ff0d00720c */ /* 0x000fe20003fa6270 */
[----:B------:R-:W-:-:S04]  /*36c0*/  IMAD.HI.U32 R13, R8, R3, RZ ;  /* 0x00000003080d7227 */ /* 0x000fc800078e00ff */
[----:B------:R-:W-:Y:S02]  /*36d0*/  IMAD.MOV R12, RZ, RZ, -R12 ;  /* 0x000000ffff0c7224 */ /* 0x000fe400078e0a0c */
[----:B------:R-:W-:Y:S02]  /*36e0*/  @!P3 IMAD.MOV R22, RZ, RZ, -R22 ;  /* 0x000000ffff16b224 */ /* 0x000fe400078e0a16 */
[----:B0-----:R-:W-:Y:S01]  /*36f0*/  IMAD.MOV.U32 R0, RZ, RZ, R18 ;  /* 0x000000ffff007224 */ /* 0x001fe200078e0012 */
[----:B------:R-:W-:Y:S01]  /*3700*/  LOP3.LUT R18, R9, 0x17c, RZ, 0xfc, !PT ;  /* 0x0000017c09127812 */ /* 0x000fe200078efcff */
[--C-:B------:R-:W-:Y:S01]  /*3710*/  @!P1 IMAD.IADD R21, R21, 0x1, -R7.reuse ;  /* 0x0000000115159824 */ /* 0x100fe200078e0a07 */
[----:B------:R-:W-:Y:S01]  /*3720*/  ISETP.GE.AND P1, PT, R5, RZ, PT ;  /* 0x000000ff0500720c */ /* 0x000fe20003f26270 */
[----:B------:R-:W-:Y:S01]  /*3730*/  @!P4 IMAD.MOV R0, RZ, RZ, -R0 ;  /* 0x000000ffff00c224 */ /* 0x000fe200078e0a00 */
[----:B------:R-:W-:Y:S01]  /*3740*/  STL [R1+0x20c], R22 ;  /* 0x00020c1601007387 */ /* 0x000fe20000100800 */
[----:B------:R-:W-:Y:S01]  /*3750*/  @!P2 IMAD.IADD R20, R20, 0x1, -R7 ;  /* 0x000000011414a824 */ /* 0x000fe200078e0a07 */
[----:B------:R-:W-:Y:S01]  /*3760*/  ISETP.GT.U32.AND P3, PT, R7, R21, PT ;  /* 0x000000150700720c */ /* 0x000fe20003f64070 */
[----:B------:R-:W-:Y:S01]  /*3770*/  IMAD.MOV R13, RZ, RZ, -R13 ;  /* 0x000000ffff0d7224 */ /* 0x000fe200078e0a0d */
[----:B------:R0:W-:Y:S01]  /*3780*/  STL [R1+0x214], R0 ;  /* 0x0002140001007387 */ /* 0x0001e20000100800 */
[----:B------:R-:W-:Y:S01]  /*3790*/  @!P6 IMAD.IADD R17, R17, 0x1, -R7 ;  /* 0x000000011111e824 */ /* 0x000fe200078e0a07 */
[----:B------:R-:W-:Y:S01]  /*37a0*/  ISETP.GE.AND P6, PT, R4, RZ, PT ;  /* 0x000000ff0400720c */ /* 0x000fe20003fc6270 */
[----:B------:R-:W-:Y:S01]  /*37b0*/  IMAD R2, R7, R12, R2 ;  /* 0x0000000c07027224 */ /* 0x000fe200078e0202 */
[----:B------:R-:W-:Y:S01]  /*37c0*/  ISETP.GE.AND P2, PT, R15, RZ, PT ;  /* 0x000000ff0f00720c */ /* 0x000fe20003f46270 */
[----:B------:R-:W-:Y:S01]  /*37d0*/  IMAD.MOV.U32 R5, RZ, RZ, R16 ;  /* 0x000000ffff057224 */ /* 0x000fe200078e0010 */
[C---:B------:R-:W-:Y:S01]  /*37e0*/  ISETP.GT.U32.AND P4, PT, R7.reuse, R17, PT ;  /* 0x000000110700720c */ /* 0x040fe20003f84070 */
[----:B------:R-:W-:Y:S01]  /*37f0*/  IMAD R4, R7, R13, R3 ;  /* 0x0000000d07047224 */ /* 0x000fe200078e0203 */
[----:B------:R-:W-:Y:S01]  /*3800*/  LOP3.LUT R3, R9, 0x188, RZ, 0xfc, !PT ;  /* 0x0000018809037812 */ /* 0x000fe200078efcff */
[----:B------:R-:W-:Y:S01]  /*3810*/  @!P0 IMAD.MOV R5, RZ, RZ, -R5 ;  /* 0x000000ffff058224 */ /* 0x000fe200078e0a05 */
[----:B------:R-:W-:Y:S01]  /*3820*/  ISETP.GT.U32.AND P0, PT, R7, R2, PT ;  /* 0x000000020700720c */ /* 0x000fe20003f04070 */
[----:B0-----:R-:W-:Y:S01]  /*3830*/  IMAD.MOV.U32 R0, RZ, RZ, R20 ;  /* 0x000000ffff007224 */ /* 0x001fe200078e0014 */
[----:B------:R-:W-:Y:S01]  /*3840*/  IABS R15, R3 ;  /* 0x00000003000f7213 */ /* 0x000fe20000000000 */
[----:B------:R-:W-:Y:S01]  /*3850*/  @!P3 IMAD.IADD R21, R21, 0x1, -R7 ;  /* 0x000000011515b824 */ /* 0x000fe200078e0a07 */
[----:B------:R0:W-:Y:S01]  /*3860*/  STL [R1+0x218], R5 ;  /* 0x0002180501007387 */ /* 0x0001e20000100800 */
[----:B------:R-:W-:Y:S01]  /*3870*/  @!P5 IMAD.MOV R0, RZ, RZ, -R0 ;  /* 0x000000ffff00d224 */ /* 0x000fe200078e0a00 */
[----:B------:R-:W-:-:S02]  /*3880*/  ISETP.GT.U32.AND P5, PT, R7, R4, PT ;  /* 0x000000040700720c */ /* 0x000fc40003fa4070 */
[----:B------:R-:W-:Y:S01]  /*3890*/  LOP3.LUT R12, R9, 0x186, RZ, 0xfc, !PT ;  /* 0x00000186090c7812 */ /* 0x000fe200078efcff */
[--C-:B------:R-:W-:Y:S01]  /*38a0*/  @!P4 IMAD.IADD R17, R17, 0x1, -R7.reuse ;  /* 0x000000011111c824 */ /* 0x100fe200078e0a07 */
[----:B------:R1:W-:Y:S01]  /*38b0*/  STL [R1+0x21c], R0 ;  /* 0x00021c0001007387 */ /* 0x0003e20000100800 */
[----:B------:R-:W-:Y:S02]  /*38c0*/  ISETP.GE.AND P3, PT, R19, RZ, PT ;  /* 0x000000ff1300720c */ /* 0x000fe40003f66270 */
[--C-:B------:R-:W-:Y:S01]  /*38d0*/  @!P0 IMAD.IADD R2, R2, 0x1, -R7.reuse ;  /* 0x0000000102028824 */ /* 0x100fe200078e0a07 */
[----:B0-----:R-:W-:Y:S02]  /*38e0*/  LOP3.LUT R5, R9, 0x18a, RZ, 0xfc, !PT ;  /* 0x0000018a09057812 */ /* 0x001fe400078efcff */
[----:B------:R-:W-:Y:S02]  /*38f0*/  ISETP.GE.AND P0, PT, R3, RZ, PT ;  /* 0x000000ff0300720c */ /* 0x000fe40003f06270 */
[----:B------:R-:W-:Y:S01]  /*3900*/  IABS R6, R5 ;  /* 0x0000000500067213 */ /* 0x000fe20000000000 */
[----:B------:R-:W-:Y:S01]  /*3910*/  @!P5 IMAD.IADD R4, R4, 0x1, -R7 ;  /* 0x000000010404d824 */ /* 0x000fe200078e0a07 */
[----:B------:R-:W-:Y:S01]  /*3920*/  ISETP.GE.AND P4, PT, R5, RZ, PT ;  /* 0x000000ff0500720c */ /* 0x000fe20003f86270 */
[----:B-1----:R-:W-:Y:S01]  /*3930*/  IMAD.MOV.U32 R0, RZ, RZ, R21 ;  /* 0x000000ffff007224 */ /* 0x002fe200078e0015 */
[----:B------:R-:W-:Y:S01]  /*3940*/  ISETP.GT.U32.AND P5, PT, R7, R2, PT ;  /* 0x000000020700720c */ /* 0x000fe20003fa4070 */
[----:B------:R-:W-:Y:S01]  /*3950*/  IMAD.MOV.U32 R5, RZ, RZ, R6 ;  /* 0x000000ffff057224 */ /* 0x000fe200078e0006 */
[----:B------:R-:W-:Y:S01]  /*3960*/  LOP3.LUT R13, R9, 0x180, RZ, 0xfc, !PT ;  /* 0x00000180090d7812 */ /* 0x000fe200078efcff */
[----:B------:R-:W-:Y:S01]  /*3970*/  IMAD.HI.U32 R6, R8, R15, RZ ;  /* 0x0000000f08067227 */ /* 0x000fe200078e00ff */
[----:B------:R-:W-:-:S02]  /*3980*/  IABS R16, R18 ;  /* 0x0000001200107213 */ /* 0x000fc40000000000 */
[----:B------:R-:W-:Y:S01]  /*3990*/  LOP3.LUT R19, R9, 0x17e, RZ, 0xfc, !PT ;  /* 0x0000017e09137812 */ /* 0x000fe200078efcff */
[----:B------:R-:W-:-:S04]  /*39a0*/  IMAD.HI.U32 R3, R8, R5, RZ ;  /* 0x0000000508037227 */ /* 0x000fc800078e00ff */
[----:B------:R-:W-:Y:S02]  /*39b0*/  IMAD.MOV R3, RZ, RZ, -R3 ;  /* 0x000000ffff037224 */ /* 0x000fe400078e0a03 */
[----:B------:R-:W-:Y:S02]  /*39c0*/  @!P5 IMAD.IADD R2, R2, 0x1, -R7 ;  /* 0x000000010202d824 */ /* 0x000fe400078e0a07 */
[C---:B------:R-:W-:Y:S02]  /*39d0*/  IMAD R3, R7.reuse, R3, R5 ;  /* 0x0000000307037224 */ /* 0x040fe400078e0205 */
[----:B------:R-:W-:Y:S02]  /*39e0*/  IMAD.MOV R6, RZ, RZ, -R6 ;  /* 0x000000ffff067224 */ /* 0x000fe400078e0a06 */
[----:B------:R-:W-:Y:S01]  /*39f0*/  @!P2 IMAD.MOV R0, RZ, RZ, -R0 ;  /* 0x000000ffff00a224 */ /* 0x000fe200078e0a00 */
[C---:B------:R-:W-:Y:S01]  /*3a00*/  ISETP.GT.U32.AND P5, PT, R7.reuse, R3, PT ;  /* 0x000000030700720c */ /* 0x040fe20003fa4070 */
[C---:B------:R-:W-:Y:S01]  /*3a10*/  IMAD R15, R7.reuse, R6, R15 ;  /* 0x00000006070f7224 */ /* 0x040fe200078e020f */
[----:B------:R-:W-:Y:S01]  /*3a20*/  ISETP.GT.U32.AND P2, PT, R7, R4, PT ;  /* 0x000000040700720c */ /* 0x000fe20003f44070 */
[----:B------:R-:W-:Y:S01]  /*3a30*/  IMAD.MOV.U32 R14, RZ, RZ, R2 ;  /* 0x000000ffff0e7224 */ /* 0x000fe200078e0002 */
[----:B------:R0:W-:Y:S01]  /*3a40*/  STL [R1+0x220], R0 ;  /* 0x0002200001007387 */ /* 0x0001e20000100800 */
[----:B------:R-:W-:Y:S01]  /*3a50*/  LOP3.LUT R6, R9, 0x182, RZ, 0xfc, !PT ;  /* 0x0000018209067812 */ /* 0x000fe200078efcff */
[----:B------:R-:W-:-:S04]  /*3a60*/  IMAD.HI.U32 R20, R8, R16, RZ ;  /* 0x0000001008147227 */ /* 0x000fc800078e00ff */
[----:B------:R-:W-:Y:S01]  /*3a70*/  @!P6 IMAD.MOV R14, RZ, RZ, -R14 ;  /* 0x000000ffff0ee224 */ /* 0x000fe200078e0a0e */
[----:B------:R-:W-:Y:S01]  /*3a80*/  ISETP.GT.U32.AND P6, PT, R7, R15, PT ;  /* 0x0000000f0700720c */ /* 0x000fe20003fc4070 */
[----:B------:R-:W-:Y:S02]  /*3a90*/  IMAD.MOV R20, RZ, RZ, -R20 ;  /* 0x000000ffff147224 */ /* 0x000fe400078e0a14 */
[----:B0-----:R-:W-:Y:S01]  /*3aa0*/  IMAD.MOV.U32 R0, RZ, RZ, R17 ;  /* 0x000000ffff007224 */ /* 0x001fe200078e0011 */
[----:B------:R-:W-:Y:S01]  /*3ab0*/  LOP3.LUT R17, R9, 0x184, RZ, 0xfc, !PT ;  /* 0x0000018409117812 */ /* 0x000fe200078efcff */
[--C-:B------:R-:W-:Y:S02]  /*3ac0*/  @!P5 IMAD.IADD R3, R3, 0x1, -R7.reuse ;  /* 0x000000010303d824 */ /* 0x100fe400078e0a07 */
[----:B------:R-:W-:Y:S01]  /*3ad0*/  @!P1 IMAD.MOV R0, RZ, RZ, -R0 ;  /* 0x000000ffff009224 */ /* 0x000fe200078e0a00 */
[----:B------:R-:W-:Y:S01]  /*3ae0*/  ISETP.GE.AND P1, PT, R12, RZ, PT ;  /* 0x000000ff0c00720c */ /* 0x000fe20003f26270 */
[----:B------:R-:W-:Y:S01]  /*3af0*/  @!P2 IMAD.IADD R4, R4, 0x1, -R7 ;  /* 0x000000010404a824 */ /* 0x000fe200078e0a07 */
[----:B------:R-:W-:-:S02]  /*3b00*/  IABS R12, R12 ;  /* 0x0000000c000c7213 */ /* 0x000fc40000000000 */
[----:B------:R-:W-:Y:S01]  /*3b10*/  ISETP.GT.U32.AND P5, PT, R7, R3, PT ;  /* 0x000000030700720c */ /* 0x000fe20003fa4070 */
[----:B------:R0:W-:Y:S01]  /*3b20*/  STL [R1+0x224], R0 ;  /* 0x0002240001007387 */ /* 0x0001e20000100800 */
[----:B------:R-:W-:Y:S01]  /*3b30*/  ISETP.GE.AND P2, PT, R17, RZ, PT ;  /* 0x000000ff1100720c */ /* 0x000fe20003f46270 */
[C---:B------:R-:W-:Y:S01]  /*3b40*/  IMAD.HI.U32 R5, R8.reuse, R12, RZ ;  /* 0x0000000c08057227 */ /* 0x040fe200078e00ff */
[----:B------:R-:W-:Y:S01]  /*3b50*/  IABS R17, R17 ;  /* 0x0000001100117213 */ /* 0x000fe20000000000 */
[----:B------:R1:W-:Y:S02]  /*3b60*/  STL [R1+0x228], R14 ;  /* 0x0002280e01007387 */ /* 0x0003e40000100800 */
[----:B------:R-:W-:Y:S02]  /*3b70*/  @!P6 IMAD.IADD R15, R15, 0x1, -R7 ;  /* 0x000000010f0fe824 */ /* 0x000fe400078e0a07 */
[----:B------:R-:W-:Y:S02]  /*3b80*/  IMAD.MOV R2, RZ, RZ, -R5 ;  /* 0x000000ffff027224 */ /* 0x000fe400078e0a05 */
[----:B0-----:R-:W-:Y:S01]  /*3b90*/  IMAD.MOV.U32 R0, RZ, RZ, R4 ;  /* 0x000000ffff007224 */ /* 0x001fe200078e0004 */
[----:B------:R-:W-:Y:S01]  /*3ba0*/  IABS R4, R6 ;  /* 0x0000000600047213 */ /* 0x000fe20000000000 */
[----:B------:R-:W-:Y:S01]  /*3bb0*/  IMAD.HI.U32 R5, R8, R17, RZ ;  /* 0x0000001108057227 */ /* 0x000fe200078e00ff */
[----:B------:R-:W-:-:S03]  /*3bc0*/  ISETP.GT.U32.AND P6, PT, R7, R15, PT ;  /* 0x0000000f0700720c */ /* 0x000fc60003fc4070 */
[----:B------:R-:W-:Y:S01]  /*3bd0*/  @!P3 IMAD.MOV R0, RZ, RZ, -R0 ;  /* 0x000000ffff00b224 */ /* 0x000fe200078e0a00 */
[----:B------:R-:W-:Y:S01]  /*3be0*/  ISETP.GE.AND P3, PT, R6, RZ, PT ;  /* 0x000000ff0600720c */ /* 0x000fe20003f66270 */
[----:B------:R-:W-:Y:S01]  /*3bf0*/  IMAD R12, R7, R2, R12 ;  /* 0x00000002070c7224 */ /* 0x000fe200078e020c */
[----:B------:R-:W-:Y:S01]  /*3c00*/  IABS R2, R13 ;  /* 0x0000000d00027213 */ /* 0x000fe20000000000 */
[----:B------:R-:W-:Y:S01]  /*3c10*/  IMAD.MOV R5, RZ, RZ, -R5 ;  /* 0x000000ffff057224 */ /* 0x000fe200078e0a05 */
[----:B------:R0:W-:Y:S01]  /*3c20*/  STL [R1+0x22c], R0 ;  /* 0x00022c0001007387 */ /* 0x0001e20000100800 */
[----:B-1----:R-:W-:Y:S01]  /*3c30*/  IMAD.HI.U32 R14, R8, R4, RZ ;  /* 0x00000004080e7227 */ /* 0x002fe200078e00ff */
[----:B------:R-:W-:-:S03]  /*3c40*/  IABS R6, R19 ;  /* 0x0000001300067213 */ /* 0x000fc60000000000 */
[----:B------:R-:W-:Y:S01]  /*3c50*/  @!P5 IMAD.IADD R3, R3, 0x1, -R7 ;  /* 0x000000010303d824 */ /* 0x000fe200078e0a07 */
[C---:B------:R-:W-:Y:S01]  /*3c60*/  ISETP.GT.U32.AND P5, PT, R7.reuse, R12, PT ;  /* 0x0000000c0700720c */ /* 0x040fe20003fa4070 */
[----:B------:R-:W-:Y:S02]  /*3c70*/  IMAD R17, R7, R5, R17 ;  /* 0x0000000507117224 */ /* 0x000fe400078e0211 */
[----:B------:R-:W-:Y:S02]  /*3c80*/  IMAD.MOV R14, RZ, RZ, -R14 ;  /* 0x000000ffff0e7224 */ /* 0x000fe400078e0a0e */
[----:B0-----:R-:W-:Y:S02]  /*3c90*/  IMAD.MOV.U32 R0, RZ, RZ, R3 ;  /* 0x000000ffff007224 */ /* 0x001fe400078e0003 */
[----:B------:R-:W-:-:S04]  /*3ca0*/  IMAD.HI.U32 R5, R8, R2, RZ ;  /* 0x0000000208057227 */ /* 0x000fc800078e00ff */
[----:B------:R-:W-:Y:S01]  /*3cb0*/  IMAD R3, R7, R14, R4 ;  /* 0x0000000e07037224 */ /* 0x000fe200078e0204 */
[----:B------:R-:W-:Y:S01]  /*3cc0*/  LOP3.LUT R14, R9, 0x178, RZ, 0xfc, !PT ;  /* 0x00000178090e7812 */ /* 0x000fe200078efcff */
[----:B------:R-:W-:Y:S01]  /*3cd0*/  @!P4 IMAD.MOV R0, RZ, RZ, -R0 ;  /* 0x000000ffff00c224 */ /* 0x000fe200078e0a00 */
[----:B------:R-:W-:Y:S01]  /*3ce0*/  ISETP.GT.U32.AND P4, PT, R7, R17, PT ;  /* 0x000000110700720c */ /* 0x000fe20003f84070 */
[----:B------:R-:W-:Y:S02]  /*3cf0*/  IMAD.MOV R5, RZ, RZ, -R5 ;  /* 0x000000ffff057224 */ /* 0x000fe400078e0a05 */
[--C-:B------:R-:W-:Y:S01]  /*3d00*/  @!P6 IMAD.IADD R15, R15, 0x1, -R7.reuse ;  /* 0x000000010f0fe824 */ /* 0x100fe200078e0a07 */
[C---:B------:R-:W-:Y:S01]  /*3d10*/  ISETP.GT.U32.AND P6, PT, R7.reuse, R3, PT ;  /* 0x000000030700720c */ /* 0x040fe20003fc4070 */
[----:B------:R-:W-:Y:S01]  /*3d20*/  IMAD R2, R7, R5, R2 ;  /* 0x0000000507027224 */ /* 0x000fe200078e0202 */
[----:B------:R0:W-:Y:S01]  /*3d30*/  STL [R1+0x234], R0 ;  /* 0x0002340001007387 */ /* 0x0001e20000100800 */
[----:B------:R-:W-:Y:S01]  /*3d40*/  @!P5 IMAD.IADD R12, R12, 0x1, -R7 ;  /* 0x000000010c0cd824 */ /* 0x000fe200078e0a07 */
[----:B------:R-:W-:Y:S01]  /*3d50*/  LOP3.LUT R5, R9, 0x17a, RZ, 0xfc, !PT ;  /* 0x0000017a09057812 */ /* 0x000fe200078efcff */
[----:B------:R-:W-:Y:S01]  /*3d60*/  IMAD.HI.U32 R4, R8, R6, RZ ;  /* 0x0000000608047227 */ /* 0x000fe200078e00ff */
[----:B------:R-:W-:-:S03]  /*3d70*/  ISETP.GT.U32.AND P5, PT, R7, R2, PT ;  /* 0x000000020700720c */ /* 0x000fc60003fa4070 */
[--C-:B------:R-:W-:Y:S01]  /*3d80*/  @!P4 IMAD.IADD R17, R17, 0x1, -R7.reuse ;  /* 0x000000011111c824 */ /* 0x100fe200078e0a07 */
[----:B------:R-:W-:Y:S01]  /*3d90*/  ISETP.GT.U32.AND P4, PT, R7, R12, PT ;  /* 0x0000000c0700720c */ /* 0x000fe20003f84070 */
[----:B------:R-:W-:Y:S02]  /*3da0*/  IMAD.MOV R4, RZ, RZ, -R4 ;  /* 0x000000ffff047224 */ /* 0x000fe400078e0a04 */
[----:B------:R-:W-:Y:S01]  /*3db0*/  @!P6 IMAD.IADD R3, R3, 0x1, -R7 ;  /* 0x000000010303e824 */ /* 0x000fe200078e0a07 */
[C---:B------:R-:W-:Y:S01]  /*3dc0*/  ISETP.GT.U32.AND P6, PT, R7.reuse, R17, PT ;  /* 0x000000110700720c */ /* 0x040fe20003fc4070 */
[----:B0-----:R-:W-:Y:S01]  /*3dd0*/  IMAD.MOV.U32 R0, RZ, RZ, R15 ;  /* 0x000000ffff007224 */ /* 0x001fe200078e000f */
[----:B------:R-:W-:Y:S01]  /*3de0*/  IABS R15, R14 ;  /* 0x0000000e000f7213 */ /* 0x000fe20000000000 */
[C---:B------:R-:W-:Y:S01]  /*3df0*/  IMAD R6, R7.reuse, R4, R6 ;  /* 0x0000000407067224 */ /* 0x040fe200078e0206 */
[----:B------:R-:W-:Y:S01]  /*3e00*/  IABS R4, R5 ;  /* 0x0000000500047213 */ /* 0x000fe20000000000 */
[----:B------:R-:W-:Y:S01]  /*3e10*/  @!P5 IMAD.IADD R2, R2, 0x1, -R7 ;  /* 0x000000010202d824 */ /* 0x000fe200078e0a07 */
[----:B------:R-:W-:Y:S01]  /*3e20*/  ISETP.GT.U32.AND P5, PT, R7, R3, PT ;  /* 0x000000030700720c */ /* 0x000fe20003fa4070 */
[----:B------:R-:W-:-:S02]  /*3e30*/  @!P0 IMAD.MOV R0, RZ, RZ, -R0 ;  /* 0x000000ffff008224 */ /* 0x000fc400078e0a00 */
[--C-:B------:R-:W-:Y:S01]  /*3e40*/  @!P4 IMAD.IADD R12, R12, 0x1, -R7.reuse ;  /* 0x000000010c0cc824 */ /* 0x100fe200078e0a07 */
[C---:B------:R-:W-:Y:S01]  /*3e50*/  ISETP.GT.U32.AND P0, PT, R7.reuse, R2, PT ;  /* 0x000000020700720c */ /* 0x040fe20003f04070 */
[----:B------:R-:W-:Y:S01]  /*3e60*/  IMAD.HI.U32 R21, R8, R15, RZ ;  /* 0x0000000f08157227 */ /* 0x000fe200078e00ff */
[----:B------:R-:W-:Y:S01]  /*3e70*/  ISETP.GT.U32.AND P4, PT, R7, R6, PT ;  /* 0x000000060700720c */ /* 0x000fe20003f84070 */
[----:B------:R0:W-:Y:S02]  /*3e80*/  STL [R1+0x238], R0 ;  /* 0x0002380001007387 */ /* 0x0001e40000100800 */
[--C-:B------:R-:W-:Y:S01]  /*3e90*/  @!P6 IMAD.IADD R17, R17, 0x1, -R7.reuse ;  /* 0x000000011111e824 */ /* 0x100fe200078e0a07 */
[----:B------:R-:W-:Y:S01]  /*3ea0*/  ISETP.GE.AND P6, PT, R13, RZ, PT ;  /* 0x000000ff0d00720c */ /* 0x000fe20003fc6270 */
[----:B------:R-:W-:Y:S01]  /*3eb0*/  IMAD R13, R7, R20, R16 ;  /* 0x00000014070d7224 */ /* 0x000fe200078e0210 */
[----:B------:R-:W-:Y:S01]  /*3ec0*/  LOP3.LUT R16, R9, 0x176, RZ, 0xfc, !PT ;  /* 0x0000017609107812 */ /* 0x000fe200078efcff */
[----:B------:R-:W-:-:S02]  /*3ed0*/  @!P5 IMAD.IADD R3, R3, 0x1, -R7 ;  /* 0x000000010303d824 */ /* 0x000fc400078e0a07 */
[----:B------:R-:W-:Y:S01]  /*3ee0*/  IMAD.HI.U32 R20, R8, R4, RZ ;  /* 0x0000000408147227 */ /* 0x000fe200078e00ff */
[----:B------:R-:W-:-:S03]  /*3ef0*/  ISETP.GT.U32.AND P5, PT, R7, R13, PT ;  /* 0x0000000d0700720c */ /* 0x000fc60003fa4070 */
[----:B------:R-:W-:Y:S01]  /*3f00*/  @!P0 IMAD.IADD R2, R2, 0x1, -R7 ;  /* 0x0000000102028824 */ /* 0x000fe200078e0a07 */
[----:B------:R-:W-:Y:S01]  /*3f10*/  ISETP.GE.AND P0, PT, R19, RZ, PT ;  /* 0x000000ff1300720c */ /* 0x000fe20003f06270 */
[----:B------:R-:W-:Y:S01]  /*3f20*/  IMAD.MOV.U32 R22, RZ, RZ, R12 ;  /* 0x000000ffff167224 */ /* 0x000fe200078e000c */
[----:B------:R-:W-:Y:S01]  /*3f30*/  IABS R19, R16 ;  /* 0x0000001000137213 */ /* 0x000fe20000000000 */
[----:B------:R-:W-:Y:S02]  /*3f40*/  IMAD.MOV R20, RZ, RZ, -R20 ;  /* 0x000000ffff147224 */ /* 0x000fe400078e0a14 */
[----:B0-----:R-:W-:Y:S02]  /*3f50*/  IMAD.MOV.U32 R0, RZ, RZ, R17 ;  /* 0x000000ffff007224 */ /* 0x001fe400078e0011 */
[----:B------:R-:W-:-:S04]  /*3f60*/  IMAD.HI.U32 R12, R8, R19, RZ ;  /* 0x00000013080c7227 */ /* 0x000fc800078e00ff */
[----:B------:R-:W-:Y:S02]  /*3f70*/  @!P5 IMAD.IADD R13, R13, 0x1, -R7 ;  /* 0x000000010d0dd824 */ /* 0x000fe400078e0a07 */
[----:B------:R-:W-:Y:S02]  /*3f80*/  IMAD.MOV R12, RZ, RZ, -R12 ;  /* 0x000000ffff0c7224 */ /* 0x000fe400078e0a0c */
[C---:B------:R-:W-:Y:S01]  /*3f90*/  IMAD R4, R7.reuse, R20, R4 ;  /* 0x0000001407047224 */ /* 0x040fe200078e0204 */
[C---:B------:R-:W-:Y:S01]  /*3fa0*/  ISETP.GT.U32.AND P5, PT, R7.reuse, R13, PT ;  /* 0x0000000d0700720c */ /* 0x040fe20003fa4070 */
[----:B------:R-:W-:Y:S01]  /*3fb0*/  IMAD R19, R7, R12, R19 ;  /* 0x0000000c07137224 */ /* 0x000fe200078e0213 */
[C---:B------:R-:W-:Y:S01]  /*3fc0*/  LOP3.LUT R12, R9.reuse, 0x16e, RZ, 0xfc, !PT ;  /* 0x0000016e090c7812 */ /* 0x040fe200078efcff */
[----:B------:R-:W-:Y:S01]  /*3fd0*/  @!P4 IMAD.IADD R6, R6, 0x1, -R7 ;  /* 0x000000010606c824 */ /* 0x000fe200078e0a07 */
[----:B------:R-:W-:Y:S01]  /*3fe0*/  ISETP.GE.AND P4, PT, R18, RZ, PT ;  /* 0x000000ff1200720c */ /* 0x000fe20003f86270 */
[----:B------:R-:W-:Y:S01]  /*3ff0*/  @!P1 IMAD.MOV R22, RZ, RZ, -R22 ;  /* 0x000000ffff169224 */ /* 0x000fe200078e0a16 */
[----:B------:R-:W-:Y:S01]  /*4000*/  LOP3.LUT R18, R9, 0x174, RZ, 0xfc, !PT ;  /* 0x0000017409127812 */ /* 0x000fe200078efcff */
[----:B------:R-:W-:Y:S01]  /*4010*/  @!P2 IMAD.MOV R0, RZ, RZ, -R0 ;  /* 0x000000ffff00a224 */ /* 0x000fe200078e0a00 */
[C---:B------:R-:W-:Y:S01]  /*4020*/  ISETP.GT.U32.AND P2, PT, R7.reuse, R4, PT ;  /* 0x000000040700720c */ /* 0x040fe20003f44070 */
[----:B------:R-:W-:Y:S01]  /*4030*/  IMAD.MOV R21, RZ, RZ, -R21 ;  /* 0x000000ffff157224 */ /* 0x000fe200078e0a15 */
[----:B------:R-:W-:Y:S01]  /*4040*/  ISETP.GT.U32.AND P1, PT, R7, R6, PT ;  /* 0x000000060700720c */ /* 0x000fe20003f24070 */
[----:B------:R-:W-:Y:S01]  /*4050*/  STL [R1+0x23c], R22 ;  /* 0x00023c1601007387 */ /* 0x000fe20000100800 */
[----:B------:R-:W-:Y:S01]  /*4060*/  @!P3 IMAD.MOV R3, RZ, RZ, -R3 ;  /* 0x000000ffff03b224 */ /* 0x000fe200078e0a03 */
[----:B------:R-:W-:Y:S01]  /*4070*/  ISETP.GE.AND P3, PT, R5, RZ, PT ;  /* 0x000000ff0500720c */ /* 0x000fe20003f66270 */
[----:B------:R-:W-:Y:S01]  /*4080*/  @!P5 IMAD.IADD R13, R13, 0x1, -R7 ;  /* 0x000000010d0dd824 */ /* 0x000fe200078e0a07 */
[C---:B------:R-:W-:Y:S01]  /*4090*/  ISETP.GT.U32.AND P5, PT, R7.reuse, R19, PT ;  /* 0x000000130700720c */ /* 0x040fe20003fa4070 */
[----:B------:R0:W-:Y:S01]  /*40a0*/  STL [R1+0x240], R0 ;  /* 0x0002400001007387 */ /* 0x0001e20000100800 */
[----:B------:R-:W-:Y:S01]  /*40b0*/  IMAD R15, R7, R21, R15 ;  /* 0x00000015070f7224 */ /* 0x000fe200078e020f */
[----:B------:R-:W-:-:S02]  /*40c0*/  IABS R5, R18 ;  /* 0x0000001200057213 */ /* 0x000fc40000000000 */
[----:B------:R1:W-:Y:S01]  /*40d0*/  STL [R1+0x244], R3 ;  /* 0x0002440301007387 */ /* 0x0003e20000100800 */
[--C-:B------:R-:W-:Y:S01]  /*40e0*/  @!P2 IMAD.IADD R4, R4, 0x1, -R7.reuse ;  /* 0x000000010404a824 */ /* 0x100fe200078e0a07 */
[----:B------:R-:W-:Y:S01]  /*40f0*/  ISETP.GE.AND P2, PT, R16, RZ, PT ;  /* 0x000000ff1000720c */ /* 0x000fe20003f46270 */
[----:B------:R-:W-:Y:S01]  /*4100*/  @!P1 IMAD.IADD R6, R6, 0x1, -R7 ;  /* 0x0000000106069824 */ /* 0x000fe200078e0a07 */
[----:B------:R-:W-:Y:S01]  /*4110*/  ISETP.GE.AND P1, PT, R14, RZ, PT ;  /* 0x000000ff0e00720c */ /* 0x000fe20003f26270 */
[----:B------:R-:W-:-:S04]  /*4120*/  IMAD.HI.U32 R17, R8, R5, RZ ;  /* 0x0000000508117227 */ /* 0x000fc800078e00ff */
[----:B0-----:R-:W-:Y:S01]  /*4130*/  IMAD.MOV.U32 R0, RZ, RZ, R2 ;  /* 0x000000ffff007224 */ /* 0x001fe200078e0002 */
[----:B------:R-:W-:Y:S01]  /*4140*/  LOP3.LUT R2, R9, 0x172, RZ, 0xfc, !PT ;  /* 0x0000017209027812 */ /* 0x000fe200078efcff */
[----:B------:R-:W-:Y:S01]  /*4150*/  @!P5 IMAD.IADD R19, R19, 0x1, -R7 ;  /* 0x000000011313d824 */ /* 0x000fe200078e0a07 */
[----:B-1----:R-:W-:Y:S01]  /*4160*/  LOP3.LUT R3, R9, 0x170, RZ, 0xfc, !PT ;  /* 0x0000017009037812 */ /* 0x002fe200078efcff */
[----:B------:R-:W-:Y:S01]  /*4170*/  @!P6 IMAD.MOV R0, RZ, RZ, -R0 ;  /* 0x000000ffff00e224 */ /* 0x000fe200078e0a00 */
[C---:B------:R-:W-:Y:S01]  /*4180*/  ISETP.GT.U32.AND P6, PT, R7.reuse, R15, PT ;  /* 0x0000000f0700720c */ /* 0x040fe20003fc4070 */
[----:B------:R-:W-:Y:S01]  /*4190*/  IMAD.MOV R17, RZ, RZ, -R17 ;  /* 0x000000ffff117224 */ /* 0x000fe200078e0a11 */
[----:B------:R-:W-:Y:S01]  /*41a0*/  IABS R16, R2 ;  /* 0x0000000200107213 */ /* 0x000fe20000000000 */
[----:B------:R-:W-:Y:S01]  /*41b0*/  IMAD.MOV.U32 R22, RZ, RZ, R13 ;  /* 0x000000ffff167224 */ /* 0x000fe200078e000d */
[----:B------:R0:W-:Y:S01]  /*41c0*/  STL [R1+0x248], R0 ;  /* 0x0002480001007387 */ /* 0x0001e20000100800 */
[C---:B------:R-:W-:Y:S01]  /*41d0*/  ISETP.GT.U32.AND P5, PT, R7.reuse, R19, PT ;  /* 0x000000130700720c */ /* 0x040fe20003fa4070 */
[----:B------:R-:W-:Y:S01]  /*41e0*/  IMAD R5, R7, R17, R5 ;  /* 0x0000001107057224 */ /* 0x000fe200078e0205 */
[----:B------:R-:W-:Y:S01]  /*41f0*/  IABS R17, R12 ;  /* 0x0000000c00117213 */ /* 0x000fe20000000000 */
[----:B------:R-:W-:Y:S01]  /*4200*/  @!P4 IMAD.MOV R22, RZ, RZ, -R22 ;  /* 0x000000ffff16c224 */ /* 0x000fe200078e0a16 */
[----:B------:R-:W-:-:S04]  /*4210*/  IABS R14, R3 ;  /* 0x00000003000e7213 */ /* 0x000fc80000000000 */
[----:B------:R-:W-:Y:S01]  /*4220*/  @!P6 IMAD.IADD R15, R15, 0x1, -R7 ;  /* 0x000000010f0fe824 */ /* 0x000fe200078e0a07 */
[----:B------:R-:W-:Y:S01]  /*4230*/  ISETP.GT.U32.AND P6, PT, R7, R4, PT ;  /* 0x000000040700720c */ /* 0x000fe20003fc4070 */
[----:B0-----:R-:W-:Y:S02]  /*4240*/  IMAD.MOV.U32 R0, RZ, RZ, R6 ;  /* 0x000000ffff007224 */ /* 0x001fe400078e0006 */
[----:B------:R-:W-:-:S04]  /*4250*/  IMAD.HI.U32 R6, R8, R16, RZ ;  /* 0x0000001008067227 */ /* 0x000fc800078e00ff */
[----:B------:R-:W-:Y:S02]  /*4260*/  IMAD.MOV R20, RZ, RZ, -R6 ;  /* 0x000000ffff147224 */ /* 0x000fe400078e0a06 */
[----:B------:R-:W-:Y:S01]  /*4270*/  @!P0 IMAD.MOV R0, RZ, RZ, -R0 ;  /* 0x000000ffff008224 */ /* 0x000fe200078e0a00 */
[C---:B------:R-:W-:Y:S01]  /*4280*/  ISETP.GT.U32.AND P0, PT, R7.reuse, R15, PT ;  /* 0x0000000f0700720c */ /* 0x040fe20003f04070 */
[----:B------:R-:W-:Y:S02]  /*4290*/  IMAD R16, R7, R20, R16 ;  /* 0x0000001407107224 */ /* 0x000fe400078e0210 */
[--C-:B------:R-:W-:Y:S01]  /*42a0*/  @!P5 IMAD.IADD R19, R19, 0x1, -R7.reuse ;  /* 0x000000011313d824 */ /* 0x100fe200078e0a07 */
[----:B------:R0:W-:Y:S01]  /*42b0*/  STL [R1+0x24c], R0 ;  /* 0x00024c0001007387 */ /* 0x0001e20000100800 */
[----:B------:R-:W-:Y:S01]  /*42c0*/  @!P6 IMAD.IADD R4, R4, 0x1, -R7 ;  /* 0x000000010404e824 */ /* 0x000fe200078e0a07 */
[C---:B------:R-:W-:Y:S01]  /*42d0*/  ISETP.GT.U32.AND P5, PT, R7.reuse, R16, PT ;  /* 0x000000100700720c */ /* 0x040fe20003fa4070 */
[----:B------:R-:W-:Y:S01]  /*42e0*/  IMAD.MOV.U32 R6, RZ, RZ, R17 ;  /* 0x000000ffff067224 */ /* 0x000fe200078e0011 */
[----:B------:R-:W-:Y:S01]  /*42f0*/  ISETP.GT.U32.AND P6, PT, R7, R5, PT ;  /* 0x000000050700720c */ /* 0x000fe20003fc4070 */
[----:B------:R-:W-:Y:S01]  /*4300*/  IMAD.HI.U32 R20, R8, R14, RZ ;  /* 0x0000000e08147227 */ /* 0x000fe200078e00ff */
[----:B------:R-:W-:Y:S01]  /*4310*/  LOP3.LUT R17, R9, 0x16c, RZ, 0xfc, !PT ;  /* 0x0000016c09117812 */ /* 0x000fe200078efcff */
[----:B------:R-:W-:Y:S02]  /*4320*/  STL [R1+0x250], R22 ;  /* 0x0002501601007387 */ /* 0x000fe40000100800 */
[----:B------:R-:W-:Y:S01]  /*4330*/  @!P0 IMAD.IADD R15, R15, 0x1, -R7 ;  /* 0x000000010f0f8824 */ /* 0x000fe200078e0a07 */
[----:B------:R-:W-:Y:S01]  /*4340*/  ISETP.GE.AND P0, PT, R18, RZ, PT ;  /* 0x000000ff1200720c */ /* 0x000fe20003f06270 */
[----:B0-----:R-:W-:Y:S01]  /*4350*/  IMAD.MOV.U32 R0, RZ, RZ, R4 ;  /* 0x000000ffff007224 */ /* 0x001fe200078e0004 */
[----:B------:R-:W-:Y:S01]  /*4360*/  IABS R18, R17 ;  /* 0x0000001100127213 */ /* 0x000fe20000000000 */
[----:B------:R-:W-:-:S04]  /*4370*/  IMAD.HI.U32 R21, R8, R6, RZ ;  /* 0x0000000608157227 */ /* 0x000fc800078e00ff */
[--C-:B------:R-:W-:Y:S02]  /*4380*/  @!P5 IMAD.IADD R16, R16, 0x1, -R7.reuse ;  /* 0x000000011010d824 */ /* 0x100fe400078e0a07 */
[----:B------:R-:W-:Y:S01]  /*4390*/  @!P6 IMAD.IADD R5, R5, 0x1, -R7 ;  /* 0x000000010505e824 */ /* 0x000fe200078e0a07 */
[----:B------:R-:W-:Y:S01]  /*43a0*/  ISETP.GE.AND P6, PT, R2, RZ, PT ;  /* 0x000000ff0200720c */ /* 0x000fe20003fc6270 */
[----:B------:R-:W-:Y:S01]  /*43b0*/  IMAD.HI.U32 R13, R8, R18, RZ ;  /* 0x00000012080d7227 */ /* 0x000fe200078e00ff */
[C---:B------:R-:W-:Y:S02]  /*43c0*/  ISETP.GT.U32.AND P4, PT, R7.reuse, R16, PT ;  /* 0x000000100700720c */ /* 0x040fe40003f84070 */
[----:B------:R-:W-:Y:S01]  /*43d0*/  ISETP.GT.U32.AND P5, PT, R7, R5, PT ;  /* 0x000000050700720c */ /* 0x000fe20003fa4070 */
[----:B------:R-:W-:Y:S01]  /*43e0*/  IMAD.MOV R13, RZ, RZ, -R13 ;  /* 0x000000ffff0d7224 */ /* 0x000fe200078e0a0d */
[----:B------:R-:W-:Y:S01]  /*43f0*/  LOP3.LUT R2, R9, 0x16a, RZ, 0xfc, !PT ;  /* 0x0000016a09027812 */ /* 0x000fe200078efcff */
[----:B------:R-:W-:-:S02]  /*4400*/  IMAD.MOV R20, RZ, RZ, -R20 ;  /* 0x000000ffff147224 */ /* 0x000fc400078e0a14 */
[----:B------:R-:W-:Y:S02]  /*4410*/  @!P3 IMAD.MOV R0, RZ, RZ, -R0 ;  /* 0x000000ffff00b224 */ /* 0x000fe400078e0a00 */
[----:B------:R-:W-:Y:S02]  /*4420*/  IMAD.MOV R21, RZ, RZ, -R21 ;  /* 0x000000ffff157224 */ /* 0x000fe400078e0a15 */
[C---:B------:R-:W-:Y:S01]  /*4430*/  IMAD R13, R7.reuse, R13, R18 ;  /* 0x0000000d070d7224 */ /* 0x040fe200078e0212 */
[----:B------:R0:W-:Y:S01]  /*4440*/  STL [R1+0x254], R0 ;  /* 0x0002540001007387 */ /* 0x0001e20000100800 */
[C---:B------:R-:W-:Y:S02]  /*4450*/  IMAD R14, R7.reuse, R20, R14 ;  /* 0x00000014070e7224 */ /* 0x040fe400078e020e */
[----:B------:R-:W-:Y:S02]  /*4460*/  IMAD.MOV.U32 R4, RZ, RZ, R15 ;  /* 0x000000ffff047224 */ /* 0x000fe400078e000f */
[C---:B------:R-:W-:Y:S01]  /*4470*/  IMAD R21, R7.reuse, R21, R6 ;  /* 0x0000001507157224 */ /* 0x040fe200078e0206 */
[----:B------:R-:W-:Y:S01]  /*4480*/  IABS R6, R2 ;  /* 0x0000000200067213 */ /* 0x000fe20000000000 */
[----:B------:R-:W-:Y:S01]  /*4490*/  @!P4 IMAD.IADD R16, R16, 0x1, -R7 ;  /* 0x000000011010c824 */ /* 0x000fe200078e0a07 */
[C---:B------:R-:W-:Y:S01]  /*44a0*/  ISETP.GT.U32.AND P4, PT, R7.reuse, R13, PT ;  /* 0x0000000d0700720c */ /* 0x040fe20003f84070 */
[----:B------:R-:W-:Y:S01]  /*44b0*/  @!P1 IMAD.MOV R4, RZ, RZ, -R4 ;  /* 0x000000ffff049224 */ /* 0x000fe200078e0a04 */
[----:B------:R-:W-:Y:S01]  /*44c0*/  ISETP.GT.U32.AND P3, PT, R7, R14, PT ;  /* 0x0000000e0700720c */ /* 0x000fe20003f64070 */
[----:B0-----:R-:W-:Y:S01]  /*44d0*/  IMAD.MOV.U32 R0, RZ, RZ, R19 ;  /* 0x000000ffff007224 */ /* 0x001fe200078e0013 */
[----:B------:R-:W-:Y:S01]  /*44e0*/  ISETP.GE.AND P1, PT, R3, RZ, PT ;  /* 0x000000ff0300720c */ /* 0x000fe20003f26270 */
[----:B------:R-:W-:Y:S01]  /*44f0*/  IMAD.MOV.U32 R3, RZ, RZ, R6 ;  /* 0x000000ffff037224 */ /* 0x000fe200078e0006 */
[----:B------:R-:W-:Y:S01]  /*4500*/  LOP3.LUT R6, R9, 0x168, RZ, 0xfc, !PT ;  /* 0x0000016809067812 */ /* 0x000fe200078efcff */
[----:B------:R-:W-:Y:S01]  /*4510*/  @!P2 IMAD.MOV R0, RZ, RZ, -R0 ;  /* 0x000000ffff00a224 */ /* 0x000fe200078e0a00 */
[----:B------:R-:W-:Y:S01]  /*4520*/  ISETP.GT.U32.AND P2, PT, R7, R21, PT ;  /* 0x000000150700720c */ /* 0x000fe20003f44070 */
[----:B------:R-:W-:Y:S01]  /*4530*/  @!P5 IMAD.IADD R5, R5, 0x1, -R7 ;  /* 0x000000010505d824 */ /* 0x000fe200078e0a07 */
[----:B------:R0:W-:Y:S01]  /*4540*/  STL [R1+0x258], R4 ;  /* 0x0002580401007387 */ /* 0x0001e20000100800 */
[----:B------:R-:W-:Y:S01]  /*4550*/  ISETP.GE.AND P5, PT, R12, RZ, PT ;  /* 0x000000ff0c00720c */ /* 0x000fe20003fa6270 */
[----:B------:R-:W-:-:S02]  /*4560*/  IMAD.HI.U32 R12, R8, R3, RZ ;  /* 0x00000003080c7227 */ /* 0x000fc400078e00ff */
[----:B------:R1:W-:Y:S02]  /*4570*/  STL [R1+0x25c], R0 ;  /* 0x00025c0001007387 */ /* 0x0003e40000100800 */
[--C-:B------:R-:W-:Y:S02]  /*4580*/  @!P4 IMAD.IADD R13, R13, 0x1, -R7.reuse ;  /* 0x000000010d0dc824 */ /* 0x100fe400078e0a07 */
[----:B------:R-:W-:Y:S02]  /*4590*/  IMAD.MOV R15, RZ, RZ, -R12 ;  /* 0x000000ffff0f7224 */ /* 0x000fe400078e0a0c */
[----:B------:R-:W-:Y:S01]  /*45a0*/  @!P3 IMAD.IADD R14, R14, 0x1, -R7 ;  /* 0x000000010e0eb824 */ /* 0x000fe200078e0a07 */
[C---:B------:R-:W-:Y:S01]  /*45b0*/  ISETP.GT.U32.AND P4, PT, R7.reuse, R13, PT ;  /* 0x0000000d0700720c */ /* 0x040fe20003f84070 */
[----:B------:R-:W-:Y:S01]  /*45c0*/  IMAD R3, R7, R15, R3 ;  /* 0x0000000f07037224 */ /* 0x000fe200078e0203 */
[----:B0-----:R-:W-:Y:S01]  /*45d0*/  LOP3.LUT R4, R9, 0x166, RZ, 0xfc, !PT ;  /* 0x0000016609047812 */ /* 0x001fe200078efcff */
[----:B-1----:R-:W-:Y:S01]  /*45e0*/  IMAD.MOV.U32 R0, RZ, RZ, R5 ;  /* 0x000000ffff007224 */ /* 0x002fe200078e0005 */
[----:B------:R-:W-:Y:S01]  /*45f0*/  IABS R5, R6 ;  /* 0x0000000600057213 */ /* 0x000fe20000000000 */
[----:B------:R-:W-:Y:S01]  /*4600*/  @!P2 IMAD.IADD R21, R21, 0x1, -R7 ;  /* 0x000000011515a824 */ /* 0x000fe200078e0a07 */
[----:B------:R-:W-:Y:S01]  /*4610*/  ISETP.GT.U32.AND P2, PT, R7, R14, PT ;  /* 0x0000000e0700720c */ /* 0x000fe20003f44070 */
[----:B------:R-:W-:Y:S01]  /*4620*/  @!P0 IMAD.MOV R0, RZ, RZ, -R0 ;  /* 0x000000ffff008224 */ /* 0x000fe200078e0a00 */
[----:B------:R-:W-:Y:S01]  /*4630*/  ISETP.GE.AND P3, PT, R17, RZ, PT ;  /* 0x000000ff1100720c */ /* 0x000fe20003f66270 */
[----:B------:R-:W-:Y:S01]  /*4640*/  IMAD.MOV.U32 R12, RZ, RZ, R5 ;  /* 0x000000ffff0c7224 */ /* 0x000fe200078e0005 */
[----:B------:R-:W-:-:S02]  /*4650*/  ISETP.GT.U32.AND P0, PT, R7, R21, PT ;  /* 0x000000150700720c */ /* 0x000fc40003f04070 */
[----:B------:R0:W-:Y:S01]  /*4660*/  STL [R1+0x260], R0 ;  /* 0x0002600001007387 */ /* 0x0001e20000100800 */
[----:B------:R-:W-:Y:S01]  /*4670*/  IMAD.HI.U32 R15, R8, R12, RZ ;  /* 0x0000000c080f7227 */ /* 0x000fe200078e00ff */
[----:B------:R-:W-:-:S03]  /*4680*/  IABS R5, R4 ;  /* 0x0000000400057213 */ /* 0x000fc60000000000 */
[----:B------:R-:W-:Y:S02]  /*4690*/  IMAD.MOV R15, RZ, RZ, -R15 ;  /* 0x000000ffff0f7224 */ /* 0x000fe400078e0a0f */
[--C-:B------:R-:W-:Y:S02]  /*46a0*/  @!P4 IMAD.IADD R13, R13, 0x1, -R7.reuse ;  /* 0x000000010d0dc824 */ /* 0x100fe400078e0a07 */
[--C-:B------:R-:W-:Y:S01]  /*46b0*/  @!P2 IMAD.IADD R14, R14, 0x1, -R7.reuse ;  /* 0x000000010e0ea824 */ /* 0x100fe200078e0a07 */
[----:B------:R-:W-:Y:S01]  /*46c0*/  ISETP.GT.U32.AND P2, PT, R7, R3, PT ;  /* 0x000000030700720c */ /* 0x000fe20003f44070 */
[----:B0-----:R-:W-:Y:S02]  /*46d0*/  IMAD.MOV.U32 R0, RZ, RZ, R16 ;  /* 0x000000ffff007224 */ /* 0x001fe400078e0010 */
[----:B------:R-:W-:Y:S01]  /*46e0*/  @!P0 IMAD.IADD R21, R21, 0x1, -R7 ;  /* 0x0000000115158824 */ /* 0x000fe200078e0a07 */
[----:B------:R-:W-:Y:S01]  /*46f0*/  ISETP.GE.AND P0, PT, R6, RZ, PT ;  /* 0x000000ff0600720c */ /* 0x000fe20003f06270 */
[----:B------:R-:W-:Y:S01]  /*4700*/  @!P6 IMAD.MOV R0, RZ, RZ, -R0 ;  /* 0x000000ffff00e224 */ /* 0x000fe200078e0a00 */
[----:B------:R-:W-:Y:S01]  /*4710*/  ISETP.GE.AND P6, PT, R2, RZ, PT ;  /* 0x000000ff0200720c */ /* 0x000fe20003fc6270 */
[----:B------:R-:W-:Y:S01]  /*4720*/  IMAD R2, R7, R15, R12 ;  /* 0x0000000f07027224 */ /* 0x000fe200078e020c */
[C---:B------:R-:W-:Y:S01]  /*4730*/  LOP3.LUT R6, R9.reuse, 0x164, RZ, 0xfc, !PT ;  /* 0x0000016409067812 */ /* 0x040fe200078efcff */
[----:B------:R-:W-:Y:S01]  /*4740*/  IMAD.HI.U32 R15, R8, R5, RZ ;  /* 0x00000005080f7227 */ /* 0x000fe200078e00ff */
[----:B------:R0:W-:Y:S01]  /*4750*/  STL [R1+0x264], R0 ;  /* 0x0002640001007387 */ /* 0x0001e20000100800 */
[----:B------:R-:W-:-:S02]  /*4760*/  LOP3.LUT R12, R9, 0x162, RZ, 0xfc, !PT ;  /* 0x00000162090c7812 */ /* 0x000fc400078efcff */
[----:B------:R-:W-:Y:S01]  /*4770*/  ISETP.GT.U32.AND P4, PT, R7, R2, PT ;  /* 0x000000020700720c */ /* 0x000fe20003f84070 */
[----:B------:R-:W-:Y:S01]  /*4780*/  IMAD.MOV R15, RZ, RZ, -R15 ;  /* 0x000000ffff0f7224 */ /* 0x000fe200078e0a0f */
[----:B------:R-:W-:Y:S01]  /*4790*/  IABS R16, R6 ;  /* 0x0000000600107213 */ /* 0x000fe20000000000 */
[----:B------:R-:W-:Y:S01]  /*47a0*/  @!P2 IMAD.IADD R3, R3, 0x1, -R7 ;  /* 0x000000010303a824 */ /* 0x000fe200078e0a07 */
[----:B------:R-:W-:Y:S01]  /*47b0*/  ISETP.GE.AND P2, PT, R4, RZ, PT ;  /* 0x000000ff0400720c */ /* 0x000fe20003f46270 */
[----:B------:R-:W-:Y:S01]  /*47c0*/  IMAD R5, R7, R15, R5 ;  /* 0x0000000f07057224 */ /* 0x000fe200078e0205 */
[----:B------:R-:W-:Y:S01]  /*47d0*/  IABS R17, R12 ;  /* 0x0000000c00117213 */ /* 0x000fe20000000000 */
[----:B0-----:R-:W-:Y:S02]  /*47e0*/  IMAD.MOV.U32 R0, RZ, RZ, R14 ;  /* 0x000000ffff007224 */ /* 0x001fe400078e000e */
[----:B------:R-:W-:Y:S01]  /*47f0*/  IMAD.MOV.U32 R18, RZ, RZ, R21 ;  /* 0x000000ffff127224 */ /* 0x000fe200078e0015 */
[----:B------:R-:W-:Y:S01]  /*4800*/  LOP3.LUT R21, R9, 0x140, RZ, 0xfc, !PT ;  /* 0x0000014009157812 */ /* 0x000fe200078efcff */
[----:B------:R-:W-:Y:S01]  /*4810*/  @!P1 IMAD.MOV R0, RZ, RZ, -R0 ;  /* 0x000000ffff009224 */ /* 0x000fe200078e0a00 */
[C---:B------:R-:W-:Y:S01]  /*4820*/  ISETP.GT.U32.AND P1, PT, R7.reuse, R3, PT ;  /* 0x000000030700720c */ /* 0x040fe20003f24070 */
[----:B------:R-:W-:Y:S01]  /*4830*/  @!P4 IMAD.IADD R2, R2, 0x1, -R7 ;  /* 0x000000010202c824 */ /* 0x000fe200078e0a07 */
[----:B------:R-:W-:Y:S01]  /*4840*/  IABS R22, R21 ;  /* 0x0000001500167213 */ /* 0x000fe20000000000 */
[C---:B------:R-:W-:Y:S01]  /*4850*/  IMAD.HI.U32 R4, R8.reuse, R16, RZ ;  /* 0x0000001008047227 */ /* 0x040fe200078e00ff */
[----:B------:R0:W-:Y:S02]  /*4860*/  STL [R1+0x268], R0 ;  /* 0x0002680001007387 */ /* 0x0001e40000100800 */
[C---:B------:R-:W-:Y:S01]  /*4870*/  ISETP.GT.U32.AND P4, PT, R7.reuse, R2, PT ;  /* 0x000000020700720c */ /* 0x040fe20003f84070 */
[----:B------:R-:W-:Y:S01]  /*4880*/  @!P5 IMAD.MOV R18, RZ, RZ, -R18 ;  /* 0x000000ffff12d224 */ /* 0x000fe200078e0a12 */
[----:B------:R-:W-:Y:S01]  /*4890*/  ISETP.GT.U32.AND P5, PT, R7, R5, PT ;  /* 0x000000050700720c */ /* 0x000fe20003fa4070 */
[----:B------:R-:W-:-:S03]  /*48a0*/  IMAD.HI.U32 R14, R8, R17, RZ ;  /* 0x00000011080e7227 */ /* 0x000fc600078e00ff */
[----:B------:R-:W-:Y:S01]  /*48b0*/  STL [R1+0x270], R18 ;  /* 0x0002701201007387 */ /* 0x000fe20000100800 */
[----:B------:R-:W-:Y:S02]  /*48c0*/  IMAD.MOV R14, RZ, RZ, -R14 ;  /* 0x000000ffff0e7224 */ /* 0x000fe400078e0a0e */
[----:B0-----:R-:W-:Y:S02]  /*48d0*/  IMAD.MOV.U32 R0, RZ, RZ, R13 ;  /* 0x000000ffff007224 */ /* 0x001fe400078e000d */
[--C-:B------:R-:W-:Y:S01]  /*48e0*/  @!P1 IMAD.IADD R3, R3, 0x1, -R7.reuse ;  /* 0x0000000103039824 */ /* 0x100fe200078e0a07 */
[----:B------:R-:W-:Y:S01]  /*48f0*/  ISETP.GE.AND P1, PT, R12, RZ, PT ;  /* 0x000000ff0c00720c */ /* 0x000fe20003f26270 */
[----:B------:R-:W-:Y:S01]  /*4900*/  @!P3 IMAD.MOV R0, RZ, RZ, -R0 ;  /* 0x000000ffff00b224 */ /* 0x000fe200078e0a00 */
[----:B------:R-:W-:Y:S01]  /*4910*/  ISETP.GE.AND P3, PT, R6, RZ, PT ;  /* 0x000000ff0600720c */ /* 0x000fe20003f66270 */
[----:B------:R-:W-:Y:S01]  /*4920*/  IMAD.MOV R6, RZ, RZ, -R4 ;  /* 0x000000ffff067224 */ /* 0x000fe200078e0a04 */
[----:B------:R-:W-:Y:S01]  /*4930*/  LOP3.LUT R4, R9, 0x160, RZ, 0xfc, !PT ;  /* 0x0000016009047812 */ /* 0x000fe200078efcff */
[--C-:B------:R-:W-:Y:S01]  /*4940*/  @!P4 IMAD.IADD R2, R2, 0x1, -R7.reuse ;  /* 0x000000010202c824 */ /* 0x100fe200078e0a07 */
[----:B------:R0:W-:Y:S01]  /*4950*/  STL [R1+0x274], R0 ;  /* 0x0002740001007387 */ /* 0x0001e20000100800 */
[----:B------:R-:W-:Y:S01]  /*4960*/  IMAD R16, R7, R6, R16 ;  /* 0x0000000607107224 */ /* 0x000fe200078e0210 */
[----:B------:R-:W-:Y:S01]  /*4970*/  LOP3.LUT R6, R9, 0x15c, RZ, 0xfc, !PT ;  /* 0x0000015c09067812 */ /* 0x000fe200078efcff */
[----:B------:R-:W-:Y:S01]  /*4980*/  @!P5 IMAD.IADD R5, R5, 0x1, -R7 ;  /* 0x000000010505d824 */ /* 0x000fe200078e0a07 */
[----:B------:R-:W-:Y:S01]  /*4990*/  LOP3.LUT R12, R9, 0x15e, RZ, 0xfc, !PT ;  /* 0x0000015e090c7812 */ /* 0x000fe200078efcff */
[C---:B------:R-:W-:Y:S01]  /*49a0*/  IMAD R17, R7.reuse, R14, R17 ;  /* 0x0000000e07117224 */ /* 0x040fe200078e0211 */
[C---:B------:R-:W-:Y:S01]  /*49b0*/  ISETP.GT.U32.AND P4, PT, R7.reuse, R16, PT ;  /* 0x000000100700720c */ /* 0x040fe20003f84070 */
[----:B------:R-:W-:Y:S01]  /*49c0*/  IMAD.MOV.U32 R15, RZ, RZ, R3 ;  /* 0x000000ffff0f7224 */ /* 0x000fe200078e0003 */
[----:B------:R-:W-:Y:S01]  /*49d0*/  ISETP.GT.U32.AND P5, PT, R7, R5, PT ;  /* 0x000000050700720c */ /* 0x000fe20003fa4070 */
[----:B------:R-:W-:Y:S01]  /*49e0*/  IMAD.HI.U32 R25, R8, R22, RZ ;  /* 0x0000001608197227 */ /* 0x000fe200078e00ff */
[----:B------:R-:W-:-:S02]  /*49f0*/  IABS R13, R4 ;  /* 0x00000004000d7213 */ /* 0x000fc40000000000 */
[----:B------:R-:W-:Y:S01]  /*4a00*/  IABS R3, R6 ;  /* 0x0000000600037213 */ /* 0x000fe20000000000 */
[----:B------:R-:W-:Y:S01]  /*4a10*/  @!P6 IMAD.MOV R15, RZ, RZ, -R15 ;  /* 0x000000ffff0fe224 */ /* 0x000fe200078e0a0f */
[----:B------:R-:W-:Y:S01]  /*4a20*/  ISETP.GT.U32.AND P6, PT, R7, R17, PT ;  /* 0x000000110700720c */ /* 0x000fe20003fc4070 */
[----:B0-----:R-:W-:Y:S01]  /*4a30*/  IMAD.MOV.U32 R0, RZ, RZ, R2 ;  /* 0x000000ffff007224 */ /* 0x001fe200078e0002 */
[----:B------:R-:W-:Y:S01]  /*4a40*/  IABS R14, R12 ;  /* 0x0000000c000e7213 */ /* 0x000fe20000000000 */
[----:B------:R-:W-:Y:S01]  /*4a50*/  IMAD.HI.U32 R2, R8, R13, RZ ;  /* 0x0000000d08027227 */ /* 0x000fe200078e00ff */
[----:B------:R-:W-:Y:S03]  /*4a60*/  STL [R1+0x27c], R15 ;  /* 0x00027c0f01007387 */ /* 0x000fe60000100800 */
[--C-:B------:R-:W-:Y:S02]  /*4a70*/  @!P4 IMAD.IADD R16, R16, 0x1, -R7.reuse ;  /* 0x000000011010c824 */ /* 0x100fe400078e0a07 */
[----:B------:R-:W-:Y:S01]  /*4a80*/  @!P0 IMAD.MOV R0, RZ, RZ, -R0 ;  /* 0x000000ffff008224 */ /* 0x000fe200078e0a00 */
[----:B------:R-:W-:Y:S01]  /*4a90*/  ISETP.GE.AND P0, PT, R4, RZ, PT ;  /* 0x000000ff0400720c */ /* 0x000fe20003f06270 */
[--C-:B------:R-:W-:Y:S01]  /*4aa0*/  @!P5 IMAD.IADD R5, R5, 0x1, -R7.reuse ;  /* 0x000000010505d824 */ /* 0x100fe200078e0a07 */
[----:B------:R-:W-:Y:S01]  /*4ab0*/  ISETP.GT.U32.AND P4, PT, R7, R16, PT ;  /* 0x000000100700720c */ /* 0x000fe20003f84070 */
[----:B------:R-:W-:Y:S01]  /*4ac0*/  @!P6 IMAD.IADD R17, R17, 0x1, -R7 ;  /* 0x000000011111e824 */ /* 0x000fe200078e0a07 */
[----:B------:R0:W-:Y:S01]  /*4ad0*/  STL [R1+0x280], R0 ;  /* 0x0002800001007387 */ /* 0x0001e20000100800 */
[----:B------:R-:W-:Y:S01]  /*4ae0*/  IMAD.MOV.U32 R4, RZ, RZ, R3 ;  /* 0x000000ffff047224 */ /* 0x000fe200078e0003 */
[----:B------:R-:W-:Y:S01]  /*4af0*/  ISETP.GE.AND P5, PT, R12, RZ, PT ;  /* 0x000000ff0c00720c */ /* 0x000fe20003fa6270 */
[----:B------:R-:W-:Y:S01]  /*4b00*/  IMAD.HI.U32 R3, R8, R14, RZ ;  /* 0x0000000e08037227 */ /* 0x000fe200078e00ff */
[----:B------:R-:W-:-:S03]  /*4b10*/  ISETP.GT.U32.AND P6, PT, R7, R17, PT ;  /* 0x000000110700720c */ /* 0x000fc60003fc4070 */
[----:B------:R-:W-:Y:S02]  /*4b20*/  IMAD.MOV R2, RZ, RZ, -R2 ;  /* 0x000000ffff027224 */ /* 0x000fe400078e0a02 */
[----:B------:R-:W-:Y:S02]  /*4b30*/  IMAD.MOV R3, RZ, RZ, -R3 ;  /* 0x000000ffff037224 */ /* 0x000fe400078e0a03 */
[----:B0-----:R-:W-:Y:S01]  /*4b40*/  IMAD.MOV.U32 R0, RZ, RZ, R5 ;  /* 0x000000ffff007224 */ /* 0x001fe200078e0005 */
[----:B------:R-:W-:Y:S01]  /*4b50*/  LOP3.LUT R5, R9, 0x158, RZ, 0xfc, !PT ;  /* 0x0000015809057812 */ /* 0x000fe200078efcff */
[----:B------:R-:W-:Y:S02]  /*4b60*/  @!P4 IMAD.IADD R16, R16, 0x1, -R7 ;  /* 0x000000011010c824 */ /* 0x000fe400078e0a07 */
[----:B------:R-:W-:Y:S01]  /*4b70*/  @!P2 IMAD.MOV R0, RZ, RZ, -R0 ;  /* 0x000000ffff00a224 */ /* 0x000fe200078e0a00 */
[----:B------:R-:W-:Y:S01]  /*4b80*/  ISETP.GE.AND P2, PT, R6, RZ, PT ;  /* 0x000000ff0600720c */ /* 0x000fe20003f46270 */
[----:B------:R-:W-:Y:S01]  /*4b90*/  IMAD R2, R7, R2, R13 ;  /* 0x0000000207027224 */ /* 0x000fe200078e020d */
[----:B------:R-:W-:Y:S01]  /*4ba0*/  LOP3.LUT R13, R9, 0x15a, RZ, 0xfc, !PT ;  /* 0x0000015a090d7812 */ /* 0x000fe200078efcff */
[C---:B------:R-:W-:Y:S01]  /*4bb0*/  IMAD R3, R7.reuse, R3, R14 ;  /* 0x0000000307037224 */ /* 0x040fe200078e020e */
[----:B------:R0:W-:Y:S01]  /*4bc0*/  STL [R1+0x2b8], R0 ;  /* 0x0002b80001007387 */ /* 0x0001e20000100800 */
[----:B------:R-:W-:Y:S01]  /*4bd0*/  IMAD.HI.U32 R12, R8, R4, RZ ;  /* 0x00000004080c7227 */ /* 0x000fe200078e00ff */
[----:B------:R-:W-:-:S02]  /*4be0*/  ISETP.GT.U32.AND P4, PT, R7, R2, PT ;  /* 0x000000020700720c */ /* 0x000fc40003f84070 */
[----:B------:R-:W-:Y:S01]  /*4bf0*/  IABS R14, R5 ;  /* 0x00000005000e7213 */ /* 0x000fe20000000000 */
[----:B------:R-:W-:Y:S01]  /*4c00*/  IMAD.MOV R12, RZ, RZ, -R12 ;  /* 0x000000ffff0c7224 */ /* 0x000fe200078e0a0c */
[----:B------:R-:W-:Y:S01]  /*4c10*/  LOP3.LUT R6, R9, 0x156, RZ, 0xfc, !PT ;  /* 0x0000015609067812 */ /* 0x000fe200078efcff */
[----:B------:R-:W-:Y:S01]  /*4c20*/  @!P6 IMAD.IADD R17, R17, 0x1, -R7 ;  /* 0x000000011111e824 */ /* 0x000fe200078e0a07 */
[----:B------:R-:W-:Y:S01]  /*4c30*/  ISETP.GE.AND P6, PT, R13, RZ, PT ;  /* 0x000000ff0d00720c */ /* 0x000fe20003fc6270 */
[----:B------:R-:W-:Y:S01]  /*4c40*/  IMAD R4, R7, R12, R4 ;  /* 0x0000000c07047224 */ /* 0x000fe200078e0204 */
[----:B------:R-:W-:Y:S01]  /*4c50*/  IABS R13, R13 ;  /* 0x0000000d000d7213 */ /* 0x000fe20000000000 */
[----:B0-----:R-:W-:Y:S01]  /*4c60*/  IMAD.MOV.U32 R0, RZ, RZ, R16 ;  /* 0x000000ffff007224 */ /* 0x001fe200078e0010 */
[----:B------:R-:W-:Y:S01]  /*4c70*/  LOP3.LUT R12, R9, 0x154, RZ, 0xfc, !PT ;  /* 0x00000154090c7812 */ /* 0x000fe200078efcff */
[----:B------:R-:W-:Y:S01]  /*4c80*/  IMAD.HI.U32 R18, R8, R14, RZ ;  /* 0x0000000e08127227 */ /* 0x000fe200078e00ff */
[----:B------:R-:W-:-:S02]  /*4c90*/  IABS R15, R6 ;  /* 0x00000006000f7213 */ /* 0x000fc40000000000 */
[----:B------:R-:W-:Y:S01]  /*4ca0*/  IABS R16, R12 ;  /* 0x0000000c00107213 */ /* 0x000fe20000000000 */
[----:B------:R-:W-:Y:S01]  /*4cb0*/  @!P3 IMAD.MOV R0, RZ, RZ, -R0 ;  /* 0x000000ffff00b224 */ /* 0x000fe200078e0a00 */
[C---:B------:R-:W-:Y:S01]  /*4cc0*/  ISETP.GT.U32.AND P3, PT, R7.reuse, R3, PT ;  /* 0x000000030700720c */ /* 0x040fe20003f64070 */
[----:B------:R-:W-:Y:S02]  /*4cd0*/  @!P4 IMAD.IADD R2, R2, 0x1, -R7 ;  /* 0x000000010202c824 */ /* 0x000fe400078e0a07 */
[----:B------:R-:W-:Y:S01]  /*4ce0*/  IMAD.MOV R18, RZ, RZ, -R18 ;  /* 0x000000ffff127224 */ /* 0x000fe200078e0a12 */
[----:B------:R0:W-:Y:S01]  /*4cf0*/  STL [R1+0x2f0], R0 ;  /* 0x0002f00001007387 */ /* 0x0001e20000100800 */
[----:B------:R-:W-:Y:S01]  /*4d00*/  IMAD.HI.U32 R19, R8, R15, RZ ;  /* 0x0000000f08137227 */ /* 0x000fe200078e00ff */
[----:B------:R-:W-:-:S03]  /*4d10*/  ISETP.GT.U32.AND P4, PT, R7, R2, PT ;  /* 0x000000020700720c */ /* 0x000fc60003f84070 */
[----:B------:R-:W-:Y:S02]  /*4d20*/  IMAD R14, R7, R18, R14 ;  /* 0x00000012070e7224 */ /* 0x000fe400078e020e */
[----:B------:R-:W-:Y:S02]  /*4d30*/  IMAD.MOV R19, RZ, RZ, -R19 ;  /* 0x000000ffff137224 */ /* 0x000fe400078e0a13 */
[----:B------:R-:W-:Y:S02]  /*4d40*/  @!P3 IMAD.IADD R3, R3, 0x1, -R7 ;  /* 0x000000010303b824 */ /* 0x000fe400078e0a07 */
[----:B0-----:R-:W-:Y:S02]  /*4d50*/  IMAD.MOV.U32 R0, RZ, RZ, R17 ;  /* 0x000000ffff007224 */ /* 0x001fe400078e0011 */
[----:B------:R-:W-:Y:S01]  /*4d60*/  IMAD.HI.U32 R17, R8, R13, RZ ;  /* 0x0000000d08117227 */ /* 0x000fe200078e00ff */
[----:B------:R-:W-:-:S03]  /*4d70*/  ISETP.GT.U32.AND P3, PT, R7, R3, PT ;  /* 0x000000030700720c */ /* 0x000fc60003f64070 */
[----:B------:R-:W-:Y:S01]  /*4d80*/  @!P1 IMAD.MOV R0, RZ, RZ, -R0 ;  /* 0x000000ffff009224 */ /* 0x000fe200078e0a00 */
[C---:B------:R-:W-:Y:S01]  /*4d90*/  ISETP.GT.U32.AND P1, PT, R7.reuse, R4, PT ;  /* 0x000000040700720c */ /* 0x040fe20003f24070 */
[----:B------:R-:W-:Y:S02]  /*4da0*/  IMAD.MOV R17, RZ, RZ, -R17 ;  /* 0x000000ffff117224 */ /* 0x000fe400078e0a11 */
[----:B------:R-:W-:Y:S01]  /*4db0*/  @!P4 IMAD.IADD R2, R2, 0x1, -R7 ;  /* 0x000000010202c824 */ /* 0x000fe200078e0a07 */
[----:B------:R0:W-:Y:S01]  /*4dc0*/  STL [R1+0x2f4], R0 ;  /* 0x0002f40001007387 */ /* 0x0001e20000100800 */
[----:B------:R-:W-:Y:S01]  /*4dd0*/  IMAD R13, R7, R17, R13 ;  /* 0x00000011070d7224 */ /* 0x000fe200078e020d */
[----:B------:R-:W-:Y:S01]  /*4de0*/  ISETP.GE.AND P4, PT, R5, RZ, PT ;  /* 0x000000ff0500720c */ /* 0x000fe20003f86270 */
[----:B------:R-:W-:Y:S01]  /*4df0*/  IMAD.MOV.U32 R20, RZ, RZ, R2 ;  /* 0x000000ffff147224 */ /* 0x000fe200078e0002 */
[----:B------:R-:W-:Y:S01]  /*4e00*/  LOP3.LUT R2, R9, 0x152, RZ, 0xfc, !PT ;  /* 0x0000015209027812 */ /* 0x000fe200078efcff */
[----:B------:R-:W-:Y:S01]  /*4e10*/  @!P3 IMAD.IADD R3, R3, 0x1, -R7 ;  /* 0x000000010303b824 */ /* 0x000fe200078e0a07 */
[----:B------:R-:W-:Y:S01]  /*4e20*/  ISETP.GT.U32.AND P3, PT, R7, R13, PT ;  /* 0x0000000d0700720c */ /* 0x000fe20003f64070 */
[----:B------:R-:W-:-:S04]  /*4e30*/  IMAD.HI.U32 R5, R8, R16, RZ ;  /* 0x0000001008057227 */ /* 0x000fc800078e00ff */
[----:B------:R-:W-:Y:S02]  /*4e40*/  @!P1 IMAD.IADD R4, R4, 0x1, -R7 ;  /* 0x0000000104049824 */ /* 0x000fe400078e0a07 */
[----:B0-----:R-:W-:Y:S01]  /*4e50*/  IMAD.MOV.U32 R0, RZ, RZ, R3 ;  /* 0x000000ffff007224 */ /* 0x001fe200078e0003 */
[----:B------:R-:W-:Y:S01]  /*4e60*/  IABS R3, R2 ;  /* 0x0000000200037213 */ /* 0x000fe20000000000 */
[----:B------:R-:W-:Y:S01]  /*4e70*/  @!P0 IMAD.MOV R20, RZ, RZ, -R20 ;  /* 0x000000ffff148224 */ /* 0x000fe200078e0a14 */
[C---:B------:R-:W-:Y:S01]  /*4e80*/  ISETP.GT.U32.AND P1, PT, R7.reuse, R4, PT ;  /* 0x000000040700720c */ /* 0x040fe20003f24070 */
[----:B------:R-:W-:Y:S01]  /*4e90*/  @!P5 IMAD.MOV R0, RZ, RZ, -R0 ;  /* 0x000000ffff00d224 */ /* 0x000fe200078e0a00 */
[----:B------:R-:W-:Y:S01]  /*4ea0*/  ISETP.GT.U32.AND P0, PT, R7, R14, PT ;  /* 0x0000000e0700720c */ /* 0x000fe20003f04070 */
[----:B------:R-:W-:Y:S01]  /*4eb0*/  IMAD.MOV R5, RZ, RZ, -R5 ;  /* 0x000000ffff057224 */ /* 0x000fe200078e0a05 */
[----:B------:R-:W-:Y:S01]  /*4ec0*/  STL [R1+0x2ec], R20 ;  /* 0x0002ec1401007387 */ /* 0x000fe20000100800 */
[----:B------:R-:W-:Y:S01]  /*4ed0*/  @!P3 IMAD.IADD R13, R13, 0x1, -R7 ;  /* 0x000000010d0db824 */ /* 0x000fe200078e0a07 */
[----:B------:R-:W-:Y:S01]  /*4ee0*/  ISETP.GE.AND P5, PT, R6, RZ, PT ;  /* 0x000000ff0600720c */ /* 0x000fe20003fa6270 */
[C---:B------:R-:W-:Y:S01]  /*4ef0*/  IMAD R16, R7.reuse, R5, R16 ;  /* 0x0000000507107224 */ /* 0x040fe200078e0210 */
[----:B------:R0:W-:Y:S01]  /*4f00*/  STL [R1+0x2e8], R0 ;  /* 0x0002e80001007387 */ /* 0x0001e20000100800 */
[C---:B------:R-:W-:Y:S01]  /*4f10*/  IMAD R15, R7.reuse, R19, R15 ;  /* 0x00000013070f7224 */ /* 0x040fe200078e020f */
[----:B------:R-:W-:Y:S01]  /*4f20*/  ISETP.GT.U32.AND P3, PT, R7, R13, PT ;  /* 0x0000000d0700720c */ /* 0x000fe20003f64070 */
[----:B------:R-:W-:Y:S01]  /*4f30*/  IMAD.HI.U32 R18, R8, R3, RZ ;  /* 0x0000000308127227 */ /* 0x000fe200078e00ff */
[----:B------:R-:W-:-:S02]  /*4f40*/  LOP3.LUT R5, R9, 0x150, RZ, 0xfc, !PT ;  /* 0x0000015009057812 */ /* 0x000fc400078efcff */
[----:B------:R-:W-:Y:S01]  /*4f50*/  LOP3.LUT R6, R9, 0x14e, RZ, 0xfc, !PT ;  /* 0x0000014e09067812 */ /* 0x000fe200078efcff */
[--C-:B------:R-:W-:Y:S01]  /*4f60*/  @!P1 IMAD.IADD R4, R4, 0x1, -R7.reuse ;  /* 0x0000000104049824 */ /* 0x100fe200078e0a07 */
[C---:B------:R-:W-:Y:S01]  /*4f70*/  ISETP.GT.U32.AND P1, PT, R7.reuse, R15, PT ;  /* 0x0000000f0700720c */ /* 0x040fe20003f24070 */
[--C-:B------:R-:W-:Y:S01]  /*4f80*/  @!P0 IMAD.IADD R14, R14, 0x1, -R7.reuse ;  /* 0x000000010e0e8824 */ /* 0x100fe200078e0a07 */
[----:B------:R-:W-:Y:S01]  /*4f90*/  IABS R17, R5 ;  /* 0x0000000500117213 */ /* 0x000fe20000000000 */
[----:B0-----:R-:W-:Y:S01]  /*4fa0*/  IMAD.MOV.U32 R0, RZ, RZ, R4 ;  /* 0x000000ffff007224 */ /* 0x001fe200078e0004 */
[----:B------:R-:W-:Y:S01]  /*4fb0*/  IABS R4, R6 ;  /* 0x0000000600047213 */ /* 0x000fe20000000000 */
[----:B------:R-:W-:Y:S01]  /*4fc0*/  IMAD.MOV R18, RZ, RZ, -R18 ;  /* 0x000000ffff127224 */ /* 0x000fe200078e0a12 */
[C---:B------:R-:W-:Y:S01]  /*4fd0*/  ISETP.GT.U32.AND P0, PT, R7.reuse, R14, PT ;  /* 0x0000000e0700720c */ /* 0x040fe20003f04070 */
[----:B------:R-:W-:Y:S01]  /*4fe0*/  @!P2 IMAD.MOV R0, RZ, RZ, -R0 ;  /* 0x000000ffff00a224 */ /* 0x000fe200078e0a00 */
[----:B------:R-:W-:Y:S01]  /*4ff0*/  ISETP.GT.U32.AND P2, PT, R7, R16, PT ;  /* 0x000000100700720c */ /* 0x000fe20003f44070 */
[--C-:B------:R-:W-:Y:S01]  /*5000*/  @!P3 IMAD.IADD R13, R13, 0x1, -R7.reuse ;  /* 0x000000010d0db824 */ /* 0x100fe200078e0a07 */
[----:B------:R-:W-:Y:S01]  /*5010*/  ISETP.GE.AND P3, PT, R12, RZ, PT ;  /* 0x000000ff0c00720c */ /* 0x000fe20003f66270 */
[----:B------:R-:W-:Y:S01]  /*5020*/  IMAD.HI.U32 R12, R8, R17, RZ ;  /* 0x00000011080c7227 */ /* 0x000fe200078e00ff */
[----:B------:R0:W-:Y:S03]  /*5030*/  STL [R1+0x2e4], R0 ;  /* 0x0002e40001007387 */ /* 0x0001e60000100800 */
[----:B------:R-:W-:-:S02]  /*5040*/  @!P1 IMAD.IADD R15, R15, 0x1, -R7 ;  /* 0x000000010f0f9824 */ /* 0x000fc400078e0a07 */
[----:B------:R-:W-:Y:S01]  /*5050*/  IMAD R3, R7, R18, R3 ;  /* 0x0000001207037224 */ /* 0x000fe200078e0203 */
[----:B------:R-:W-:Y:S01]  /*5060*/  LOP3.LUT R18, R9, 0x142, RZ, 0xfc, !PT ;  /* 0x0000014209127812 */ /* 0x000fe200078efcff */
[----:B------:R-:W-:Y:S01]  /*5070*/  IMAD.MOV R12, RZ, RZ, -R12 ;  /* 0x000000ffff0c7224 */ /* 0x000fe200078e0a0c */
[C---:B------:R-:W-:Y:S01]  /*5080*/  ISETP.GT.U32.AND P1, PT, R7.reuse, R15, PT ;  /* 0x0000000f0700720c */ /* 0x040fe20003f24070 */
[--C-:B------:R-:W-:Y:S01]  /*5090*/  @!P2 IMAD.IADD R16, R16, 0x1, -R7.reuse ;  /* 0x000000011010a824 */ /* 0x100fe200078e0a07 */
[----:B------:R-:W-:Y:S01]  /*50a0*/  IABS R24, R18 ;  /* 0x0000001200187213 */ /* 0x000fe20000000000 */
[----:B------:R-:W-:Y:S01]  /*50b0*/  @!P0 IMAD.IADD R14, R14, 0x1, -R7 ;  /* 0x000000010e0e8824 */ /* 0x000fe200078e0a07 */
[C---:B------:R-:W-:Y:S01]  /*50c0*/  ISETP.GT.U32.AND P0, PT, R7.reuse, R3, PT ;  /* 0x000000030700720c */ /* 0x040fe20003f04070 */
[C---:B------:R-:W-:Y:S01]  /*50d0*/  IMAD R17, R7.reuse, R12, R17 ;  /* 0x0000000c07117224 */ /* 0x040fe200078e0211 */
[----:B------:R-:W-:Y:S01]  /*50e0*/  ISETP.GT.U32.AND P2, PT, R7, R16, PT ;  /* 0x000000100700720c */ /* 0x000fe20003f44070 */
[----:B------:R-:W-:-:S02]  /*50f0*/  IMAD.MOV.U32 R19, RZ, RZ, R13 ;  /* 0x000000ffff137224 */ /* 0x000fc400078e000d */
[----:B0-----:R-:W-:Y:S02]  /*5100*/  IMAD.MOV.U32 R0, RZ, RZ, R14 ;  /* 0x000000ffff007224 */ /* 0x001fe400078e000e */
[----:B------:R-:W-:-:S04]  /*5110*/  IMAD.HI.U32 R13, R8, R4, RZ ;  /* 0x00000004080d7227 */ /* 0x000fc800078e00ff */
[----:B------:R-:W-:Y:S01]  /*5120*/  @!P1 IMAD.IADD R15, R15, 0x1, -R7 ;  /* 0x000000010f0f9824 */ /* 0x000fe200078e0a07 */
[----:B------:R-:W-:Y:S01]  /*5130*/  ISETP.GE.AND P1, PT, R6, RZ, PT ;  /* 0x000000ff0600720c */ /* 0x000fe20003f26270 */
[----:B------:R-:W-:Y:S01]  /*5140*/  @!P6 IMAD.MOV R19, RZ, RZ, -R19 ;  /* 0x000000ffff13e224 */ /* 0x000fe200078e0a13 */
[----:B------:R-:W-:Y:S01]  /*5150*/  ISETP.GE.AND P6, PT, R2, RZ, PT ;  /* 0x000000ff0200720c */ /* 0x000fe20003fc6270 */
[----:B------:R-:W-:Y:S01]  /*5160*/  @!P2 IMAD.IADD R16, R16, 0x1, -R7 ;  /* 0x000000011010a824 */ /* 0x000fe200078e0a07 */
[----:B------:R-:W-:Y:S01]  /*5170*/  ISETP.GT.U32.AND P2, PT, R7, R17, PT ;  /* 0x000000110700720c */ /* 0x000fe20003f44070 */
[----:B------:R-:W-:Y:S01]  /*5180*/  @!P4 IMAD.MOV R0, RZ, RZ, -R0 ;  /* 0x000000ffff00c224 */ /* 0x000fe200078e0a00 */
[----:B------:R-:W-:Y:S01]  /*5190*/  LOP3.LUT R2, R9, 0x14c, RZ, 0xfc, !PT ;  /* 0x0000014c09027812 */ /* 0x000fe200078efcff */
[----:B------:R-:W-:Y:S01]  /*51a0*/  IMAD.MOV R13, RZ, RZ, -R13 ;  /* 0x000000ffff0d7224 */ /* 0x000fe200078e0a0d */
[----:B------:R-:W-:Y:S01]  /*51b0*/  STL [R1+0x2e0], R19 ;  /* 0x0002e01301007387 */ /* 0x000fe20000100800 */
[----:B------:R-:W-:Y:S01]  /*51c0*/  @!P0 IMAD.IADD R3, R3, 0x1, -R7 ;  /* 0x0000000103038824 */ /* 0x000fe200078e0a07 */
[----:B------:R-:W-:Y:S01]  /*51d0*/  ISETP.GE.AND P4, PT, R5, RZ, PT ;  /* 0x000000ff0500720c */ /* 0x000fe20003f86270 */
[----:B------:R-:W-:Y:S01]  /*51e0*/  IMAD.MOV.U32 R14, RZ, RZ, R15 ;  /* 0x000000ffff0e7224 */ /* 0x000fe200078e000f */
[----:B------:R0:W-:Y:S01]  /*51f0*/  STL [R1+0x348], R0 ;  /* 0x0003480001007387 */ /* 0x0001e20000100800 */
[C---:B------:R-:W-:Y:S01]  /*5200*/  IMAD R13, R7.reuse, R13, R4 ;  /* 0x0000000d070d7224 */ /* 0x040fe200078e0204 */
[----:B------:R-:W-:Y:S01]  /*5210*/  ISETP.GT.U32.AND P0, PT, R7, R3, PT ;  /* 0x000000030700720c */ /* 0x000fe20003f04070 */
[----:B------:R-:W-:Y:S01]  /*5220*/  @!P5 IMAD.MOV R14, RZ, RZ, -R14 ;  /* 0x000000ffff0ed224 */ /* 0x000fe200078e0a0e */
[----:B------:R-:W-:Y:S01]  /*5230*/  LOP3.LUT R4, R9, 0x14a, RZ, 0xfc, !PT ;  /* 0x0000014a09047812 */ /* 0x000fe200078efcff */
[----:B------:R-:W-:Y:S01]  /*5240*/  @!P2 IMAD.IADD R17, R17, 0x1, -R7 ;  /* 0x000000011111a824 */ /* 0x000fe200078e0a07 */
[----:B------:R-:W-:Y:S01]  /*5250*/  ISETP.GE.AND P5, PT, R2, RZ, PT ;  /* 0x000000ff0200720c */ /* 0x000fe20003fa6270 */
[----:B------:R-:W-:Y:S01]  /*5260*/  IMAD.HI.U32 R23, R8, R24, RZ ;  /* 0x0000001808177227 */ /* 0x000fe200078e00ff */
[----:B------:R1:W-:Y:S01]  /*5270*/  STL [R1+0x344], R14 ;  /* 0x0003440e01007387 */ /* 0x0003e20000100800 */
[----:B------:R-:W-:-:S02]  /*5280*/  IABS R12, R4 ;  /* 0x00000004000c7213 */ /* 0x000fc40000000000 */
[----:B0-----:R-:W-:Y:S01]  /*5290*/  IMAD.MOV.U32 R0, RZ, RZ, R16 ;  /* 0x000000ffff007224 */ /* 0x001fe200078e0010 */
[----:B------:R-:W-:Y:S01]  /*52a0*/  IABS R16, R2 ;  /* 0x0000000200107213 */ /* 0x000fe20000000000 */
[----:B------:R-:W-:Y:S01]  /*52b0*/  IMAD.MOV R23, RZ, RZ, -R23 ;  /* 0x000000ffff177224 */ /* 0x000fe200078e0a17 */
[----:B------:R-:W-:Y:S01]  /*52c0*/  ISETP.GT.U32.AND P2, PT, R7, R17, PT ;  /* 0x000000110700720c */ /* 0x000fe20003f44070 */
[----:B------:R-:W-:Y:S01]  /*52d0*/  IMAD.HI.U32 R6, R8, R12, RZ ;  /* 0x0000000c08067227 */ /* 0x000fe200078e00ff */
[----:B------:R-:W-:-:S03]  /*52e0*/  LOP3.LUT R2, R9, 0x148, RZ, 0xfc, !PT ;  /* 0x0000014809027812 */ /* 0x000fc600078efcff */
[----:B-1----:R-:W-:Y:S01]  /*52f0*/  IMAD.HI.U32 R14, R8, R16, RZ ;  /* 0x00000010080e7227 */ /* 0x002fe200078e00ff */
[----:B------:R-:W-:-:S03]  /*5300*/  IABS R5, R2 ;  /* 0x0000000200057213 */ /* 0x000fc60000000000 */
[----:B------:R-:W-:Y:S02]  /*5310*/  IMAD.MOV R14, RZ, RZ, -R14 ;  /* 0x000000ffff0e7224 */ /* 0x000fe400078e0a0e */
[--C-:B------:R-:W-:Y:S01]  /*5320*/  @!P0 IMAD.IADD R3, R3, 0x1, -R7.reuse ;  /* 0x0000000103038824 */ /* 0x100fe200078e0a07 */
[C---:B------:R-:W-:Y:S01]  /*5330*/  ISETP.GT.U32.AND P0, PT, R7.reuse, R13, PT ;  /* 0x0000000d0700720c */ /* 0x040fe20003f04070 */
[----:B------:R-:W-:Y:S02]  /*5340*/  IMAD.MOV R6, RZ, RZ, -R6 ;  /* 0x000000ffff067224 */ /* 0x000fe400078e0a06 */
[C---:B------:R-:W-:Y:S02]  /*5350*/  IMAD R16, R7.reuse, R14, R16 ;  /* 0x0000000e07107224 */ /* 0x040fe400078e0210 */
[----:B------:R-:W-:Y:S02]  /*5360*/  IMAD R12, R7, R6, R12 ;  /* 0x00000006070c7224 */ /* 0x000fe400078e020c */
[----:B------:R-:W-:Y:S01]  /*5370*/  @!P2 IMAD.IADD R17, R17, 0x1, -R7 ;  /* 0x000000011111a824 */ /* 0x000fe200078e0a07 */
[----:B------:R-:W-:Y:S01]  /*5380*/  ISETP.GT.U32.AND P2, PT, R7, R16, PT ;  /* 0x000000100700720c */ /* 0x000fe20003f44070 */
[----:B------:R-:W-:-:S02]  /*5390*/  IMAD.MOV.U32 R15, RZ, RZ, R3 ;  /* 0x000000ffff0f7224 */ /* 0x000fc400078e0003 */
[----:B------:R-:W-:Y:S01]  /*53a0*/  @!P3 IMAD.MOV R0, RZ, RZ, -R0 ;  /* 0x000000ffff00b224 */ /* 0x000fe200078e0a00 */
[----:B------:R-:W-:Y:S01]  /*53b0*/  ISETP.GE.AND P3, PT, R4, RZ, PT ;  /* 0x000000ff0400720c */ /* 0x000fe20003f66270 */
[----:B------:R-:W-:Y:S01]  /*53c0*/  @!P6 IMAD.MOV R15, RZ, RZ, -R15 ;  /* 0x000000ffff0fe224 */ /* 0x000fe200078e0a0f */
[----:B------:R-:W-:Y:S01]  /*53d0*/  ISETP.GT.U32.AND P6, PT, R7, R12, PT ;  /* 0x0000000c0700720c */ /* 0x000fe20003fc4070 */
[----:B------:R-:W-:Y:S01]  /*53e0*/  IMAD.HI.U32 R6, R8, R5, RZ ;  /* 0x0000000508067227 */ /* 0x000fe200078e00ff */
[----:B------:R-:W-:Y:S01]  /*53f0*/  LOP3.LUT R4, R9, 0x146, RZ, 0xfc, !PT ;  /* 0x0000014609047812 */ /* 0x000fe200078efcff */
[----:B------:R0:W-:Y:S02]  /*5400*/  STL [R1+0x340], R0 ;  /* 0x0003400001007387 */ /* 0x0001e40000100800 */
[----:B------:R-:W-:Y:S01]  /*5410*/  IMAD.MOV R6, RZ, RZ, -R6 ;  /* 0x000000ffff067224 */ /* 0x000fe200078e0a06 */
[----:B------:R-:W-:Y:S01]  /*5420*/  IABS R19, R4 ;  /* 0x0000000400137213 */ /* 0x000fe20000000000 */
[--C-:B------:R-:W-:Y:S01]  /*5430*/  @!P2 IMAD.IADD R16, R16, 0x1, -R7.reuse ;  /* 0x000000011010a824 */ /* 0x100fe200078e0a07 */
[----:B------:R1:W-:Y:S01]  /*5440*/  STL [R1+0x33c], R15 ;  /* 0x00033c0f01007387 */ /* 0x0003e20000100800 */
[----:B------:R-:W-:-:S02]  /*5450*/  @!P0 IMAD.IADD R13, R13, 0x1, -R7 ;  /* 0x000000010d0d8824 */ /* 0x000fc400078e0a07 */
[----:B------:R-:W-:Y:S01]  /*5460*/  IMAD.HI.U32 R14, R8, R19, RZ ;  /* 0x00000013080e7227 */ /* 0x000fe200078e00ff */
[C---:B------:R-:W-:Y:S02]  /*5470*/  ISETP.GT.U32.AND P2, PT, R7.reuse, R16, PT ;  /* 0x000000100700720c */ /* 0x040fe40003f44070 */
[----:B------:R-:W-:Y:S01]  /*5480*/  ISETP.GT.U32.AND P0, PT, R7, R13, PT ;  /* 0x0000000d0700720c */ /* 0x000fe20003f04070 */
[----:B0-----:R-:W-:Y:S01]  /*5490*/  IMAD.MOV.U32 R0, RZ, RZ, R17 ;  /* 0x000000ffff007224 */ /* 0x001fe200078e0011 */
[----:B------:R-:W-:Y:S01]  /*54a0*/  LOP3.LUT R17, R9, 0x13c, RZ, 0xfc, !PT ;  /* 0x0000013c09117812 */ /* 0x000fe200078efcff */
[----:B------:R-:W-:Y:S02]  /*54b0*/  @!P6 IMAD.IADD R12, R12, 0x1, -R7 ;  /* 0x000000010c0ce824 */ /* 0x000fe400078e0a07 */
[----:B------:R-:W-:Y:S01]  /*54c0*/  @!P4 IMAD.MOV R0, RZ, RZ, -R0 ;  /* 0x000000ffff00c224 */ /* 0x000fe200078e0a00 */
[----:B------:R-:W-:Y:S01]  /*54d0*/  ISETP.GE.AND P4, PT, R2, RZ, PT ;  /* 0x000000ff0200720c */ /* 0x000fe20003f86270 */
[C---:B------:R-:W-:Y:S01]  /*54e0*/  IMAD R2, R7.reuse, R6, R5 ;  /* 0x0000000607027224 */ /* 0x040fe200078e0205 */
[----:B------:R-:W-:Y:S01]  /*54f0*/  ISETP.GT.U32.AND P6, PT, R7, R12, PT ;  /* 0x0000000c0700720c */ /* 0x000fe20003fc4070 */
[----:B------:R-:W-:Y:S01]  /*5500*/  IMAD.MOV R14, RZ, RZ, -R14 ;  /* 0x000000ffff0e7224 */ /* 0x000fe200078e0a0e */
[----:B------:R-:W-:Y:S01]  /*5510*/  LOP3.LUT R6, R9, 0x144, RZ, 0xfc, !PT ;  /* 0x0000014409067812 */ /* 0x000fe200078efcff */
[----:B------:R-:W-:Y:S01]  /*5520*/  @!P2 IMAD.IADD R16, R16, 0x1, -R7 ;  /* 0x000000011010a824 */ /* 0x000fe200078e0a07 */
[C---:B------:R-:W-:Y:S01]  /*5530*/  ISETP.GT.U32.AND P2, PT, R7.reuse, R2, PT ;  /* 0x000000020700720c */ /* 0x040fe20003f44070 */
[----:B------:R-:W-:Y:S01]  /*5540*/  IMAD R19, R7, R14, R19 ;  /* 0x0000000e07137224 */ /* 0x000fe200078e0213 */
[----:B-1----:R-:W-:Y:S01]  /*5550*/  IABS R15, R6 ;  /* 0x00000006000f7213 */ /* 0x002fe20000000000 */
[----:B------:R-:W-:Y:S01]  /*5560*/  @!P0 IMAD.IADD R13, R13, 0x1, -R7 ;  /* 0x000000010d0d8824 */ /* 0x000fe200078e0a07 */
[----:B------:R0:W-:Y:S01]  /*5570*/  STL [R1+0x338], R0 ;  /* 0x0003380001007387 */ /* 0x0001e20000100800 */
[----:B------:R-:W-:Y:S01]  /*5580*/  IMAD R23, R7, R23, R24 ;  /* 0x0000001707177224 */ /* 0x000fe200078e0218 */
[----:B------:R-:W-:Y:S01]  /*5590*/  ISETP.GE.AND P0, PT, R4, RZ, PT ;  /* 0x000000ff0400720c */ /* 0x000fe20003f06270 */
[----:B------:R-:W-:Y:S01]  /*55a0*/  IMAD.HI.U32 R14, R8, R15, RZ ;  /* 0x0000000f080e7227 */ /* 0x000fe200078e00ff */
[----:B------:R-:W-:-:S02]  /*55b0*/  LOP3.LUT R4, R9, 0x13e, RZ, 0xfc, !PT ;  /* 0x0000013e09047812 */ /* 0x000fc400078efcff */
[----:B------:R-:W-:Y:S01]  /*55c0*/  IABS R5, R17 ;  /* 0x0000001100057213 */ /* 0x000fe20000000000 */
[----:B------:R-:W-:Y:S01]  /*55d0*/  @!P6 IMAD.IADD R12, R12, 0x1, -R7 ;  /* 0x000000010c0ce824 */ /* 0x000fe200078e0a07 */
[----:B------:R-:W-:Y:S01]  /*55e0*/  ISETP.GT.U32.AND P6, PT, R7, R19, PT ;  /* 0x000000130700720c */ /* 0x000fe20003fc4070 */
[----:B------:R-:W-:Y:S01]  /*55f0*/  IMAD.MOV R14, RZ, RZ, -R14 ;  /* 0x000000ffff0e7224 */ /* 0x000fe200078e0a0e */
[----:B------:R-:W-:Y:S01]  /*5600*/  IABS R3, R4 ;  /* 0x0000000400037213 */ /* 0x000fe20000000000 */
[----:B0-----:R-:W-:Y:S01]  /*5610*/  IMAD.MOV.U32 R0, RZ, RZ, R13 ;  /* 0x000000ffff007224 */ /* 0x001fe200078e000d */
[----:B------:R-:W-:Y:S01]  /*5620*/  LOP3.LUT R13, R9, 0x138, RZ, 0xfc, !PT ;  /* 0x00000138090d7812 */ /* 0x000fe200078efcff */
[C---:B------:R-:W-:Y:S02]  /*5630*/  IMAD R15, R7.reuse, R14, R15 ;  /* 0x0000000e070f7224 */ /* 0x040fe400078e020f */
[----:B------:R-:W-:Y:S02]  /*5640*/  @!P2 IMAD.IADD R2, R2, 0x1, -R7 ;  /* 0x000000010202a824 */ /* 0x000fe400078e0a07 */
[----:B------:R-:W-:Y:S01]  /*5650*/  @!P1 IMAD.MOV R0, RZ, RZ, -R0 ;  /* 0x000000ffff009224 */ /* 0x000fe200078e0a00 */
[----:B------:R-:W-:Y:S01]  /*5660*/  ISETP.GT.U32.AND P2, PT, R7, R15, PT ;  /* 0x0000000f0700720c */ /* 0x000fe20003f44070 */
[----:B------:R-:W-:-:S02]  /*5670*/  IMAD.MOV R25, RZ, RZ, -R25 ;  /* 0x000000ffff197224 */ /* 0x000fc400078e0a19 */
[----:B------:R-:W-:Y:S01]  /*5680*/  @!P6 IMAD.IADD R19, R19, 0x1, -R7 ;  /* 0x000000011313e824 */ /* 0x000fe200078e0a07 */
[C---:B------:R-:W-:Y:S01]  /*5690*/  ISETP.GT.U32.AND P6, PT, R7.reuse, R23, PT ;  /* 0x000000170700720c */ /* 0x040fe20003fc4070 */
[----:B------:R0:W-:Y:S01]  /*56a0*/  STL [R1+0x334], R0 ;  /* 0x0003340001007387 */ /* 0x0001e20000100800 */
[C---:B------:R-:W-:Y:S02]  /*56b0*/  IMAD.HI.U32 R20, R8.reuse, R3, RZ ;  /* 0x0000000308147227 */ /* 0x040fe400078e00ff */
[C---:B------:R-:W-:Y:S02]  /*56c0*/  ISETP.GT.U32.AND P1, PT, R7.reuse, R19, PT ;  /* 0x000000130700720c */ /* 0x040fe40003f24070 */
[----:B------:R-:W-:Y:S02]  /*56d0*/  IMAD R22, R7, R25, R22 ;  /* 0x0000001907167224 */ /* 0x000fe400078e0216 */
[----:B------:R-:W-:-:S04]  /*56e0*/  IMAD.HI.U32 R14, R8, R5, RZ ;  /* 0x00000005080e7227 */ /* 0x000fc800078e00ff */
[----:B0-----:R-:W-:Y:S01]  /*56f0*/  IMAD.MOV.U32 R0, RZ, RZ, R16 ;  /* 0x000000ffff007224 */ /* 0x001fe200078e0010 */
[----:B------:R-:W-:Y:S01]  /*5700*/  IABS R16, R13 ;  /* 0x0000000d00107213 */ /* 0x000fe20000000000 */
[--C-:B------:R-:W-:Y:S01]  /*5710*/  @!P2 IMAD.IADD R15, R15, 0x1, -R7.reuse ;  /* 0x000000010f0fa824 */ /* 0x100fe200078e0a07 */
[----:B------:R-:W-:Y:S01]  /*5720*/  ISETP.GT.U32.AND P2, PT, R7, R2, PT ;  /* 0x000000020700720c */ /* 0x000fe20003f44070 */
[----:B------:R-:W-:Y:S02]  /*5730*/  @!P5 IMAD.MOV R0, RZ, RZ, -R0 ;  /* 0x000000ffff00d224 */ /* 0x000fe400078e0a00 */
[----:B------:R-:W-:Y:S01]  /*5740*/  @!P6 IMAD.IADD R23, R23, 0x1, -R7 ;  /* 0x000000011717e824 */ /* 0x000fe200078e0a07 */
[C---:B------:R-:W-:Y:S01]  /*5750*/  ISETP.GT.U32.AND P6, PT, R7.reuse, R15, PT ;  /* 0x0000000f0700720c */ /* 0x040fe20003fc4070 */
[----:B------:R-:W-:Y:S01]  /*5760*/  IMAD.MOV R20, RZ, RZ, -R20 ;  /* 0x000000ffff147224 */ /* 0x000fe200078e0a14 */
[----:B------:R0:W-:Y:S01]  /*5770*/  STL [R1+0x378], R0 ;  /* 0x0003780001007387 */ /* 0x0001e20000100800 */
[----:B------:R-:W-:Y:S01]  /*5780*/  IMAD.MOV R14, RZ, RZ, -R14 ;  /* 0x000000ffff0e7224 */ /* 0x000fe200078e0a0e */
[C---:B------:R-:W-:Y:S01]  /*5790*/  ISETP.GT.U32.AND P5, PT, R7.reuse, R23, PT ;  /* 0x000000170700720c */ /* 0x040fe20003fa4070 */
[----:B------:R-:W-:Y:S01]  /*57a0*/  IMAD R3, R7, R20, R3 ;  /* 0x0000001407037224 */ /* 0x000fe200078e0203 */
[----:B------:R-:W-:Y:S01]  /*57b0*/  LOP3.LUT R20, R9, 0x13a, RZ, 0xfc, !PT ;  /* 0x0000013a09147812 */ /* 0x000fe200078efcff */
[----:B------:R-:W-:-:S02]  /*57c0*/  IMAD R5, R7, R14, R5 ;  /* 0x0000000e07057224 */ /* 0x000fc400078e0205 */
[--C-:B------:R-:W-:Y:S01]  /*57d0*/  @!P2 IMAD.IADD R2, R2, 0x1, -R7.reuse ;  /* 0x000000010202a824 */ /* 0x100fe200078e0a07 */
[----:B------:R-:W-:Y:S01]  /*57e0*/  ISETP.GT.U32.AND P2, PT, R7, R3, PT ;  /* 0x000000030700720c */ /* 0x000fe20003f44070 */
[--C-:B------:R-:W-:Y:S01]  /*57f0*/  @!P1 IMAD.IADD R19, R19, 0x1, -R7.reuse ;  /* 0x0000000113139824 */ /* 0x100fe200078e0a07 */
[----:B------:R-:W-:Y:S01]  /*5800*/  IABS R14, R20 ;  /* 0x00000014000e7213 */ /* 0x000fe20000000000 */
[----:B0-----:R-:W-:Y:S01]  /*5810*/  IMAD.MOV.U32 R0, RZ, RZ, R12 ;  /* 0x000000ffff007224 */ /* 0x001fe200078e000c */
[----:B------:R-:W-:Y:S01]  /*5820*/  ISETP.GE.AND P1, PT, R6, RZ, PT ;  /* 0x000000ff0600720c */ /* 0x000fe20003f26270 */
[----:B------:R-:W-:Y:S01]  /*5830*/  @!P6 IMAD.IADD R15, R15, 0x1, -R7 ;  /* 0x000000010f0fe824 */ /* 0x000fe200078e0a07 */
[C---:B------:R-:W-:Y:S01]  /*5840*/  ISETP.GT.U32.AND P6, PT, R7.reuse, R5, PT ;  /* 0x000000050700720c */ /* 0x040fe20003fc4070 */
[----:B------:R-:W-:Y:S01]  /*5850*/  @!P3 IMAD.MOV R0, RZ, RZ, -R0 ;  /* 0x000000ffff00b224 */ /* 0x000fe200078e0a00 */
[----:B------:R-:W-:Y:S01]  /*5860*/  ISETP.GT.U32.AND P3, PT, R7, R22, PT ;  /* 0x000000160700720c */ /* 0x000fe20003f64070 */
[----:B------:R-:W-:Y:S01]  /*5870*/  IMAD.MOV.U32 R24, RZ, RZ, R2 ;  /* 0x000000ffff187224 */ /* 0x000fe200078e0002 */
[----:B------:R-:W-:Y:S01]  /*5880*/  LOP3.LUT R2, R9, 0x136, RZ, 0xfc, !PT ;  /* 0x0000013609027812 */ /* 0x000fe200078efcff */
[----:B------:R-:W-:Y:S01]  /*5890*/  IMAD.HI.U32 R6, R8, R14, RZ ;  /* 0x0000000e08067227 */ /* 0x000fe200078e00ff */
[----:B------:R0:W-:Y:S03]  /*58a0*/  STL [R1+0x380], R0 ;  /* 0x0003800001007387 */ /* 0x0001e60000100800 */
[----:B------:R-:W-:-:S02]  /*58b0*/  @!P4 IMAD.MOV R24, RZ, RZ, -R24 ;  /* 0x000000ffff18c224 */ /* 0x000fc400078e0a18 */
[--C-:B------:R-:W-:Y:S01]  /*58c0*/  @!P2 IMAD.IADD R3, R3, 0x1, -R7.reuse ;  /* 0x000000010303a824 */ /* 0x100fe200078e0a07 */
[----:B------:R-:W-:Y:S01]  /*58d0*/  ISETP.GE.AND P2, PT, R4, RZ, PT ;  /* 0x000000ff0400720c */ /* 0x000fe20003f46270 */
[----:B------:R-:W-:Y:S01]  /*58e0*/  IMAD.HI.U32 R12, R8, R16, RZ ;  /* 0x00000010080c7227 */ /* 0x000fe200078e00ff */
[----:B------:R-:W-:Y:S01]  /*58f0*/  STL [R1+0x37c], R24 ;  /* 0x00037c1801007387 */ /* 0x000fe20000100800 */
[----:B------:R-:W-:Y:S02]  /*5900*/  LOP3.LUT R4, R9, 0x134, RZ, 0xfc, !PT ;  /* 0x0000013409047812 */ /* 0x000fe400078efcff */
[----:B------:R-:W-:Y:S01]  /*5910*/  @!P3 IMAD.IADD R22, R22, 0x1, -R7 ;  /* 0x000000011616b824 */ /* 0x000fe200078e0a07 */
[----:B------:R-:W-:Y:S01]  /*5920*/  ISETP.GE.AND P3, PT, R21, RZ, PT ;  /* 0x000000ff1500720c */ /* 0x000fe20003f66270 */
[----:B0-----:R-:W-:Y:S02]  /*5930*/  IMAD.MOV.U32 R0, RZ, RZ, R19 ;  /* 0x000000ffff007224 */ /* 0x001fe400078e0013 */
[--C-:B------:R-:W-:Y:S01]  /*5940*/  @!P5 IMAD.IADD R23, R23, 0x1, -R7.reuse ;  /* 0x000000011717d824 */ /* 0x100fe200078e0a07 */
[----:B------:R-:W-:Y:S01]  /*5950*/  ISETP.GT.U32.AND P4, PT, R7, R22, PT ;  /* 0x000000160700720c */ /* 0x000fe20003f84070 */
[----:B------:R-:W-:Y:S01]  /*5960*/  IMAD.MOV R6, RZ, RZ, -R6 ;  /* 0x000000ffff067224 */ /* 0x000fe200078e0a06 */
[----:B------:R-:W-:Y:S01]  /*5970*/  ISETP.GE.AND P5, PT, R18, RZ, PT ;  /* 0x000000ff1200720c */ /* 0x000fe20003fa6270 */
[----:B------:R-:W-:-:S02]  /*5980*/  @!P6 IMAD.IADD R5, R5, 0x1, -R7 ;  /* 0x000000010505e824 */ /* 0x000fc400078e0a07 */
[----:B------:R-:W-:Y:S01]  /*5990*/  @!P0 IMAD.MOV R0, RZ, RZ, -R0 ;  /* 0x000000ffff008224 */ /* 0x000fe200078e0a00 */
[C---:B------:R-:W-:Y:S01]  /*59a0*/  ISETP.GT.U32.AND P0, PT, R7.reuse, R3, PT ;  /* 0x000000030700720c */ /* 0x040fe20003f04070 */
[----:B------:R-:W-:Y:S01]  /*59b0*/  IMAD.MOV R12, RZ, RZ, -R12 ;  /* 0x000000ffff0c7224 */ /* 0x000fe200078e0a0c */
[C---:B------:R-:W-:Y:S01]  /*59c0*/  ISETP.GT.U32.AND P6, PT, R7.reuse, R5, PT ;  /* 0x000000050700720c */ /* 0x040fe20003fc4070 */
[C---:B------:R-:W-:Y:S01]  /*59d0*/  IMAD R6, R7.reuse, R6, R14 ;  /* 0x0000000607067224 */ /* 0x040fe200078e020e */
[----:B------:R0:W-:Y:S01]  /*59e0*/  STL [R1+0x374], R0 ;  /* 0x0003740001007387 */ /* 0x0001e20000100800 */
[----:B------:R-:W-:Y:S01]  /*59f0*/  IMAD.MOV.U32 R14, RZ, RZ, R15 ;  /* 0x000000ffff0e7224 */ /* 0x000fe200078e000f */
[----:B------:R-:W-:Y:S01]  /*5a00*/  IABS R15, R2 ;  /* 0x00000002000f7213 */ /* 0x000fe20000000000 */
[C---:B------:R-:W-:Y:S02]  /*5a10*/  IMAD R12, R7.reuse, R12, R16 ;  /* 0x0000000c070c7224 */ /* 0x040fe400078e0210 */
[----:B------:R-:W-:Y:S01]  /*5a20*/  @!P1 IMAD.MOV R14, RZ, RZ, -R14 ;  /* 0x000000ffff0e9224 */ /* 0x000fe200078e0a0e */
[C---:B------:R-:W-:Y:S01]  /*5a30*/  ISETP.GT.U32.AND P1, PT, R7.reuse, R6, PT ;  /* 0x000000060700720c */ /* 0x040fe20003f24070 */
[--C-:B------:R-:W-:Y:S01]  /*5a40*/  @!P4 IMAD.IADD R22, R22, 0x1, -R7.reuse ;  /* 0x000000011616c824 */ /* 0x100fe200078e0a07 */
[----:B------:R-:W-:Y:S01]  /*5a50*/  ISETP.GT.U32.AND P4, PT, R7, R12, PT ;  /* 0x0000000c0700720c */ /* 0x000fe20003f84070 */
[----:B------:R-:W-:Y:S01]  /*5a60*/  @!P0 IMAD.IADD R3, R3, 0x1, -R7 ;  /* 0x0000000103038824 */ /* 0x000fe200078e0a07 */
[----:B------:R1:W-:Y:S01]  /*5a70*/  STL [R1+0x390], R14 ;  /* 0x0003900e01007387 */ /* 0x0003e20000100800 */
[----:B0-----:R-:W-:Y:S01]  /*5a80*/  IMAD.MOV.U32 R0, RZ, RZ, R23 ;  /* 0x000000ffff007224 */ /* 0x001fe200078e0017 */
[----:B------:R-:W-:Y:S01]  /*5a90*/  ISETP.GE.AND P0, PT, R20, RZ, PT ;  /* 0x000000ff1400720c */ /* 0x000fe20003f06270 */
[----:B------:R-:W-:-:S02]  /*5aa0*/  IMAD.MOV.U32 R18, RZ, RZ, R22 ;  /* 0x000000ffff127224 */ /* 0x000fc400078e0016 */
[----:B------:R-:W-:Y:S01]  /*5ab0*/  @!P5 IMAD.MOV R0, RZ, RZ, -R0 ;  /* 0x000000ffff00d224 */ /* 0x000fe200078e0a00 */
[----:B------:R-:W-:Y:S01]  /*5ac0*/  ISETP.GE.AND P5, PT, R17, RZ, PT ;  /* 0x000000ff1100720c */ /* 0x000fe20003fa6270 */
[--C-:B------:R-:W-:Y:S01]  /*5ad0*/  @!P6 IMAD.IADD R5, R5, 0x1, -R7.reuse ;  /* 0x000000010505e824 */ /* 0x100fe200078e0a07 */
[----:B------:R-:W-:Y:S01]  /*5ae0*/  ISETP.GE.AND P6, PT, R13, RZ, PT ;  /* 0x000000ff0d00720c */ /* 0x000fe20003fc6270 */
[----:B------:R-:W-:Y:S01]  /*5af0*/  IMAD.HI.U32 R13, R8, R15, RZ ;  /* 0x0000000f080d7227 */ /* 0x000fe200078e00ff */
[----:B------:R0:W-:Y:S01]  /*5b00*/  STL [R1+0x3a8], R0 ;  /* 0x0003a80001007387 */ /* 0x0001e20000100800 */
[----:B-1----:R-:W-:Y:S02]  /*5b10*/  IABS R14, R4 ;  /* 0x00000004000e7213 */ /* 0x002fe40000000000 */
[----:B------:R-:W-:Y:S01]  /*5b20*/  @!P3 IMAD.MOV R18, RZ, RZ, -R18 ;  /* 0x000000ffff12b224 */ /* 0x000fe200078e0a12 */
[----:B------:R-:W-:Y:S01]  /*5b30*/  LOP3.LUT R17, R9, 0x12c, RZ, 0xfc, !PT ;  /* 0x0000012c09117812 */ /* 0x000fe200078efcff */
[--C-:B------:R-:W-:Y:S01]  /*5b40*/  @!P1 IMAD.IADD R6, R6, 0x1, -R7.reuse ;  /* 0x0000000106069824 */ /* 0x100fe200078e0a07 */
[----:B------:R-:W-:Y:S01]  /*5b50*/  ISETP.GE.AND P1, PT, R2, RZ, PT ;  /* 0x000000ff0200720c */ /* 0x000fe20003f26270 */
[----:B------:R-:W-:Y:S01]  /*5b60*/  @!P4 IMAD.IADD R12, R12, 0x1, -R7 ;  /* 0x000000010c0cc824 */ /* 0x000fe200078e0a07 */
[----:B------:R-:W-:Y:S01]  /*5b70*/  STL [R1+0x3a4], R18 ;  /* 0x0003a41201007387 */ /* 0x000fe20000100800 */
[----:B------:R-:W-:Y:S01]  /*5b80*/  IMAD.MOV R13, RZ, RZ, -R13 ;  /* 0x000000ffff0d7224 */ /* 0x000fe200078e0a0d */
[C---:B------:R-:W-:Y:S01]  /*5b90*/  ISETP.GT.U32.AND P3, PT, R7.reuse, R6, PT ;  /* 0x000000060700720c */ /* 0x040fe20003f64070 */
[----:B0-----:R-:W-:Y:S01]  /*5ba0*/  IMAD.MOV.U32 R0, RZ, RZ, R3 ;  /* 0x000000ffff007224 */ /* 0x001fe200078e0003 */
[C---:B------:R-:W-:Y:S01]  /*5bb0*/  ISETP.GT.U32.AND P4, PT, R7.reuse, R12, PT ;  /* 0x0000000c0700720c */ /* 0x040fe20003f84070 */
[----:B------:R-:W-:Y:S01]  /*5bc0*/  IMAD.MOV.U32 R16, RZ, RZ, R14 ;  /* 0x000000ffff107224 */ /* 0x000fe200078e000e */
[----:B------:R-:W-:Y:S01]  /*5bd0*/  IABS R19, R17 ;  /* 0x0000001100137213 */ /* 0x000fe20000000000 */
[----:B------:R-:W-:Y:S01]  /*5be0*/  @!P2 IMAD.MOV R0, RZ, RZ, -R0 ;  /* 0x000000ffff00a224 */ /* 0x000fe200078e0a00 */
[----:B------:R-:W-:Y:S01]  /*5bf0*/  ISETP.GE.AND P2, PT, R4, RZ, PT ;  /* 0x000000ff0400720c */ /* 0x000fe20003f46270 */
[----:B------:R-:W-:Y:S01]  /*5c00*/  IMAD R14, R7, R13, R15 ;  /* 0x0000000d070e7224 */ /* 0x000fe200078e020f */
[C---:B------:R-:W-:Y:S01]  /*5c10*/  LOP3.LUT R13, R9.reuse, 0x132, RZ, 0xfc, !PT ;  /* 0x00000132090d7812 */ /* 0x040fe200078efcff */
[----:B------:R-:W-:Y:S01]  /*5c20*/  IMAD.HI.U32 R2, R8, R16, RZ ;  /* 0x0000001008027227 */ /* 0x000fe200078e00ff */
[----:B------:R0:W-:Y:S01]  /*5c30*/  STL [R1+0x3a0], R0 ;  /* 0x0003a00001007387 */ /* 0x0001e20000100800 */
[----:B------:R-:W-:-:S02]  /*5c40*/  LOP3.LUT R15, R9, 0x130, RZ, 0xfc, !PT ;  /* 0x00000130090f7812 */ /* 0x000fc400078efcff */
[----:B------:R-:W-:Y:S02]  /*5c50*/  IMAD.MOV R2, RZ, RZ, -R2 ;  /* 0x000000ffff027224 */ /* 0x000fe400078e0a02 */
[--C-:B------:R-:W-:Y:S01]  /*5c60*/  @!P3 IMAD.IADD R6, R6, 0x1, -R7.reuse ;  /* 0x000000010606b824 */ /* 0x100fe200078e0a07 */
[----:B------:R-:W-:Y:S01]  /*5c70*/  ISETP.GE.AND P3, PT, R13, RZ, PT ;  /* 0x000000ff0d00720c */ /* 0x000fe20003f66270 */
[C---:B------:R-:W-:Y:S01]  /*5c80*/  IMAD R4, R7.reuse, R2, R16 ;  /* 0x0000000207047224 */ /* 0x040fe200078e0210 */
[----:B------:R-:W-:Y:S01]  /*5c90*/  IABS R13, R13 ;  /* 0x0000000d000d7213 */ /* 0x000fe20000000000 */
[----:B------:R-:W-:Y:S01]  /*5ca0*/  @!P4 IMAD.IADD R12, R12, 0x1, -R7 ;  /* 0x000000010c0cc824 */ /* 0x000fe200078e0a07 */
[----:B------:R-:W-:Y:S01]  /*5cb0*/  IABS R2, R15 ;  /* 0x0000000f00027213 */ /* 0x000fe20000000000 */
[----:B0-----:R-:W-:Y:S01]  /*5cc0*/  IMAD.MOV.U32 R0, RZ, RZ, R5 ;  /* 0x000000ffff007224 */ /* 0x001fe200078e0005 */
[----:B------:R-:W-:Y:S01]  /*5cd0*/  ISETP.GT.U32.AND P4, PT, R7, R4, PT ;  /* 0x000000040700720c */ /* 0x000fe20003f84070 */
[----:B------:R-:W-:Y:S01]  /*5ce0*/  IMAD.HI.U32 R16, R8, R13, RZ ;  /* 0x0000000d08107227 */ /* 0x000fe200078e00ff */
[----:B------:R-:W-:-:S03]  /*5cf0*/  LOP3.LUT R5, R9, 0x12e, RZ, 0xfc, !PT ;  /* 0x0000012e09057812 */ /* 0x000fc600078efcff */
[----:B------:R-:W-:Y:S01]  /*5d00*/  @!P5 IMAD.MOV R0, RZ, RZ, -R0 ;  /* 0x000000ffff00d224 */ /* 0x000fe200078e0a00 */
[----:B------:R-:W-:Y:S01]  /*5d10*/  ISETP.GT.U32.AND P5, PT, R7, R14, PT ;  /* 0x0000000e0700720c */ /* 0x000fe20003fa4070 */
[----:B------:R-:W-:Y:S01]  /*5d20*/  IMAD.MOV R16, RZ, RZ, -R16 ;  /* 0x000000ffff107224 */ /* 0x000fe200078e0a10 */
[----:B------:R-:W-:Y:S02]  /*5d30*/  IABS R3, R5 ;  /* 0x0000000500037213 */ /* 0x000fe40000000000 */
[----:B------:R0:W-:Y:S03]  /*5d40*/  STL [R1+0x39c], R0 ;  /* 0x00039c0001007387 */ /* 0x0001e60000100800 */
[----:B------:R-:W-:-:S05]  /*5d50*/  @!P4 IMAD.IADD R4, R4, 0x1, -R7 ;  /* 0x000000010404c824 */ /* 0x000fca00078e0a07 */
[C---:B------:R-:W-:Y:S01]  /*5d60*/  ISETP.GT.U32.AND P4, PT, R7.reuse, R4, PT ;  /* 0x000000040700720c */ /* 0x040fe20003f84070 */
[----:B------:R-:W-:Y:S02]  /*5d70*/  @!P5 IMAD.IADD R14, R14, 0x1, -R7 ;  /* 0x000000010e0ed824 */ /* 0x000fe400078e0a07 */
[----:B0-----:R-:W-:Y:S02]  /*5d80*/  IMAD.MOV.U32 R0, RZ, RZ, R6 ;  /* 0x000000ffff007224 */ /* 0x001fe400078e0006 */
[----:B------:R-:W-:Y:S01]  /*5d90*/  IMAD.HI.U32 R6, R8, R3, RZ ;  /* 0x0000000308067227 */ /* 0x000fe200078e00ff */
[----:B------:R-:W-:-:S03]  /*5da0*/  ISETP.GT.U32.AND P5, PT, R7, R14, PT ;  /* 0x0000000e0700720c */ /* 0x000fc60003fa4070 */
[----:B------:R-:W-:Y:S01]  /*5db0*/  @!P0 IMAD.MOV R0, RZ, RZ, -R0 ;  /* 0x000000ffff008224 */ /* 0x000fe200078e0a00 */
[----:B------:R-:W-:Y:S01]  /*5dc0*/  ISETP.GE.AND P0, PT, R15, RZ, PT ;  /* 0x000000ff0f00720c */ /* 0x000fe20003f06270 */
[----:B------:R-:W-:-:S03]  /*5dd0*/  IMAD.HI.U32 R15, R8, R2, RZ ;  /* 0x00000002080f7227 */ /* 0x000fc600078e00ff */
[----:B------:R0:W-:Y:S01]  /*5de0*/  STL [R1+0x398], R0 ;  /* 0x0003980001007387 */ /* 0x0001e20000100800 */
[----:B------:R-:W-:Y:S02]  /*5df0*/  IMAD.MOV R15, RZ, RZ, -R15 ;  /* 0x000000ffff0f7224 */ /* 0x000fe400078e0a0f */
[----:B------:R-:W-:Y:S02]  /*5e00*/  IMAD.MOV R6, RZ, RZ, -R6 ;  /* 0x000000ffff067224 */ /* 0x000fe400078e0a06 */
[----:B------:R-:W-:Y:S02]  /*5e10*/  @!P5 IMAD.IADD R14, R14, 0x1, -R7 ;  /* 0x000000010e0ed824 */ /* 0x000fe400078e0a07 */
[----:B------:R-:W-:Y:S01]  /*5e20*/  IMAD R2, R7, R15, R2 ;  /* 0x0000000f07027224 */ /* 0x000fe200078e0202 */
[----:B------:R-:W-:Y:S01]  /*5e30*/  LOP3.LUT R15, R9, 0x12a, RZ, 0xfc, !PT ;  /* 0x0000012a090f7812 */ /* 0x000fe200078efcff */
[----:B------:R-:W-:Y:S01]  /*5e40*/  IMAD R3, R7, R6, R3 ;  /* 0x0000000607037224 */ /* 0x000fe200078e0203 */
[----:B------:R-:W-:Y:S01]  /*5e50*/  LOP3.LUT R6, R9, 0x128, RZ, 0xfc, !PT ;  /* 0x0000012809067812 */ /* 0x000fe200078efcff */
[----:B0-----:R-:W-:Y:S01]  /*5e60*/  IMAD.MOV.U32 R0, RZ, RZ, R12 ;  /* 0x000000ffff007224 */ /* 0x001fe200078e000c */
[----:B------:R-:W-:Y:S01]  /*5e70*/  IABS R18, R15 ;  /* 0x0000000f00127213 */ /* 0x000fe20000000000 */
[----:B------:R-:W-:Y:S01]  /*5e80*/  @!P4 IMAD.IADD R4, R4, 0x1, -R7 ;  /* 0x000000010404c824 */ /* 0x000fe200078e0a07 */
[----:B------:R-:W-:Y:S01]  /*5e90*/  ISETP.GT.U32.AND P4, PT, R7, R2, PT ;  /* 0x000000020700720c */ /* 0x000fe20003f84070 */
[----:B------:R-:W-:Y:S01]  /*5ea0*/  @!P6 IMAD.MOV R0, RZ, RZ, -R0 ;  /* 0x000000ffff00e224 */ /* 0x000fe200078e0a00 */
[----:B------:R-:W-:Y:S01]  /*5eb0*/  ISETP.GE.AND P6, PT, R5, RZ, PT ;  /* 0x000000ff0500720c */ /* 0x000fe20003fc6270 */
[----:B------:R-:W-:Y:S01]  /*5ec0*/  IMAD R5, R7, R16, R13 ;  /* 0x0000001007057224 */ /* 0x000fe200078e020d */
[----:B------:R-:W-:-:S02]  /*5ed0*/  LOP3.LUT R13, R9, 0x126, RZ, 0xfc, !PT ;  /* 0x00000126090d7812 */ /* 0x000fc400078efcff */
[----:B------:R0:W-:Y:S01]  /*5ee0*/  STL [R1+0x3b4], R0 ;  /* 0x0003b40001007387 */ /* 0x0001e20000100800 */
[----:B------:R-:W-:Y:S02]  /*5ef0*/  IABS R12, R6 ;  /* 0x00000006000c7213 */ /* 0x000fe40000000000 */
[C---:B------:R-:W-:Y:S02]  /*5f00*/  ISETP.GT.U32.AND P5, PT, R7.reuse, R5, PT ;  /* 0x000000050700720c */ /* 0x040fe40003fa4070 */
[----:B------:R-:W-:Y:S02]  /*5f10*/  IABS R16, R13 ;  /* 0x0000000d00107213 */ /* 0x000fe40000000000 */
[----:B------:R-:W-:Y:S02]  /*5f20*/  @!P4 IMAD.IADD R2, R2, 0x1, -R7 ;  /* 0x000000010202c824 */ /* 0x000fe400078e0a07 */
[----:B0-----:R-:W-:Y:S02]  /*5f30*/  IMAD.MOV.U32 R0, RZ, RZ, R14 ;  /* 0x000000ffff007224 */ /* 0x001fe400078e000e */
[----:B------:R-:W-:Y:S01]  /*5f40*/  IMAD.HI.U32 R14, R8, R19, RZ ;  /* 0x00000013080e7227 */ /* 0x000fe200078e00ff */
[----:B------:R-:W-:-:S03]  /*5f50*/  ISETP.GT.U32.AND P4, PT, R7, R2, PT ;  /* 0x000000020700720c */ /* 0x000fc60003f84070 */
[----:B------:R-:W-:Y:S01]  /*5f60*/  @!P1 IMAD.MOV R0, RZ, RZ, -R0 ;  /* 0x000000ffff009224 */ /* 0x000fe200078e0a00 */
[----:B------:R-:W-:Y:S01]  /*5f70*/  ISETP.GT.U32.AND P1, PT, R7, R3, PT ;  /* 0x000000030700720c */ /* 0x000fe20003f24070 */
[----:B------:R-:W-:Y:S02]  /*5f80*/  @!P5 IMAD.IADD R5, R5, 0x1, -R7 ;  /* 0x000000010505d824 */ /* 0x000fe400078e0a07 */
[----:B------:R-:W-:Y:S01]  /*5f90*/  IMAD.MOV R14, RZ, RZ, -R14 ;  /* 0x000000ffff0e7224 */ /* 0x000fe200078e0a0e */
[----:B------:R0:W-:Y:S02]  /*5fa0*/  STL [R1+0x3b0], R0 ;  /* 0x0003b00001007387 */ /* 0x0001e40000100800 */
[----:B------:R-:W-:-:S03]  /*5fb0*/  ISETP.GT.U32.AND P5, PT, R7, R5, PT ;  /* 0x000000050700720c */ /* 0x000fc60003fa4070 */
[----:B------:R-:W-:Y:S01]  /*5fc0*/  @!P4 IMAD.IADD R2, R2, 0x1, -R7 ;  /* 0x000000010202c824 */ /* 0x000fe200078e0a07 */
[----:B------:R-:W-:-:S03]  /*5fd0*/  ISETP.GE.AND P4, PT, R15, RZ, PT ;  /* 0x000000ff0f00720c */ /* 0x000fc60003f86270 */
[----:B------:R-:W-:Y:S02]  /*5fe0*/  @!P1 IMAD.IADD R3, R3, 0x1, -R7 ;  /* 0x0000000103039824 */ /* 0x000fe400078e0a07 */
[----:B0-----:R-:W-:Y:S02]  /*5ff0*/  IMAD.MOV.U32 R0, RZ, RZ, R4 ;  /* 0x000000ffff007224 */ /* 0x001fe400078e0004 */
[C---:B------:R-:W-:Y:S01]  /*6000*/  IMAD R4, R7.reuse, R14, R19 ;  /* 0x0000000e07047224 */ /* 0x040fe200078e0213 */
[----:B------:R-:W-:Y:S01]  /*6010*/  ISETP.GT.U32.AND P1, PT, R7, R3, PT ;  /* 0x000000030700720c */ /* 0x000fe20003f24070 */
[----:B------:R-:W-:Y:S01]  /*6020*/  @!P2 IMAD.MOV R0, RZ, RZ, -R0 ;  /* 0x000000ffff00a224 */ /* 0x000fe200078e0a00 */
[----:B------:R-:W-:Y:S01]  /*6030*/  ISETP.GE.AND P2, PT, R17, RZ, PT ;  /* 0x000000ff1100720c */ /* 0x000fe20003f46270 */
[----:B------:R-:W-:Y:S01]  /*6040*/  @!P5 IMAD.IADD R5, R5, 0x1, -R7 ;  /* 0x000000010505d824 */ /* 0x000fe200078e0a07 */
[----:B------:R-:W-:Y:S01]  /*6050*/  ISETP.GT.U32.AND P5, PT, R7, R4, PT ;  /* 0x000000040700720c */ /* 0x000fe20003fa4070 */
[----:B------:R-:W-:Y:S01]  /*6060*/  IMAD.MOV.U32 R14, RZ, RZ, R16 ;  /* 0x000000ffff0e7224 */ /* 0x000fe200078e0010 */
[----:B------:R0:W-:Y:S01]  /*6070*/  STL [R1+0x3ac], R0 ;  /* 0x0003ac0001007387 */ /* 0x0001e20000100800 */
[----:B------:R-:W-:-:S04]  /*6080*/  IMAD.HI.U32 R17, R8, R12, RZ ;  /* 0x0000000c08117227 */ /* 0x000fc800078e00ff */
[----:B------:R-:W-:-:S04]  /*6090*/  IMAD.HI.U32 R19, R8, R18, RZ ;  /* 0x0000001208137227 */ /* 0x000fc800078e00ff */
[----:B------:R-:W-:-:S04]  /*60a0*/  IMAD.HI.U32 R16, R8, R14, RZ ;  /* 0x0000000e08107227 */ /* 0x000fc800078e00ff */
[----:B0-----:R-:W-:Y:S02]  /*60b0*/  IMAD.MOV.U32 R0, RZ, RZ, R5 ;  /* 0x000000ffff007224 */ /* 0x001fe400078e0005 */
[----:B------:R-:W-:Y:S02]  /*60c0*/  IMAD.MOV R17, RZ, RZ, -R17 ;  /* 0x000000ffff117224 */ /* 0x000fe400078e0a11 */
[----:B------:R-:W-:Y:S02]  /*60d0*/  IMAD.MOV R19, RZ, RZ, -R19 ;  /* 0x000000ffff137224 */ /* 0x000fe400078e0a13 */
[----:B------:R-:W-:Y:S02]  /*60e0*/  @!P3 IMAD.MOV R0, RZ, RZ, -R0 ;  /* 0x000000ffff00b224 */ /* 0x000fe400078e0a00 */
[----:B------:R-:W-:Y:S02]  /*60f0*/  IMAD.MOV R16, RZ, RZ, -R16 ;  /* 0x000000ffff107224 */ /* 0x000fe400078e0a10 */
[----:B------:R-:W-:Y:S01]  /*6100*/  IMAD R12, R7, R17, R12 ;  /* 0x00000011070c7224 */ /* 0x000fe200078e020c */
[----:B------:R0:W-:Y:S01]  /*6110*/  STL [R1+0x394], R0 ;  /* 0x0003940001007387 */ /* 0x0001e20000100800 */
[--C-:B------:R-:W-:Y:S01]  /*6120*/  @!P1 IMAD.IADD R3, R3, 0x1, -R7.reuse ;  /* 0x0000000103039824 */ /* 0x100fe200078e0a07 */
[----:B------:R-:W-:Y:S01]  /*6130*/  LOP3.LUT R17, R9, 0x124, RZ, 0xfc, !PT ;  /* 0x0000012409117812 */ /* 0x000fe200078efcff */
[C---:B------:R-:W-:Y:S01]  /*6140*/  IMAD R15, R7.reuse, R19, R18 ;  /* 0x00000013070f7224 */ /* 0x040fe200078e0212 */
[C---:B------:R-:W-:Y:S01]  /*6150*/  ISETP.GT.U32.AND P1, PT, R7.reuse, R12, PT ;  /* 0x0000000c0700720c */ /* 0x040fe20003f24070 */
[----:B------:R-:W-:Y:S01]  /*6160*/  IMAD R5, R7, R16, R14 ;  /* 0x0000001007057224 */ /* 0x000fe200078e020e */
[----:B------:R-:W-:Y:S01]  /*6170*/  LOP3.LUT R18, R9, 0x122, RZ, 0xfc, !PT ;  /* 0x0000012209127812 */ /* 0x000fe200078efcff */
[----:B------:R-:W-:Y:S01]  /*6180*/  @!P5 IMAD.IADD R4, R4, 0x1, -R7 ;  /* 0x000000010404d824 */ /* 0x000fe200078e0a07 */
[C---:B------:R-:W-:Y:S01]  /*6190*/  ISETP.GT.U32.AND P3, PT, R7.reuse, R15, PT ;  /* 0x0000000f0700720c */ /* 0x040fe20003f64070 */
[----:B------:R-:W-:Y:S01]  /*61a0*/  IMAD.MOV.U32 R16, RZ, RZ, R2 ;  /* 0x000000ffff107224 */ /* 0x000fe200078e0002 */
[----:B------:R-:W-:Y:S01]  /*61b0*/  IABS R14, R17 ;  /* 0x00000011000e7213 */ /* 0x000fe20000000000 */
[----:B0-----:R-:W-:Y:S01]  /*61c0*/  IMAD.MOV.U32 R0, RZ, RZ, R3 ;  /* 0x000000ffff007224 */ /* 0x001fe200078e0003 */
[C---:B------:R-:W-:Y:S01]  /*61d0*/  ISETP.GT.U32.AND P5, PT, R7.reuse, R4, PT ;  /* 0x000000040700720c */ /* 0x040fe20003fa4070 */
[----:B------:R-:W-:Y:S01]  /*61e0*/  @!P0 IMAD.MOV R16, RZ, RZ, -R16 ;  /* 0x000000ffff108224 */ /* 0x000fe200078e0a10 */
[----:B------:R-:W-:Y:S01]  /*61f0*/  ISETP.GE.AND P0, PT, R6, RZ, PT ;  /* 0x000000ff0600720c */ /* 0x000fe20003f06270 */
[----:B------:R-:W-:Y:S01]  /*6200*/  @!P6 IMAD.MOV R0, RZ, RZ, -R0 ;  /* 0x000000ffff00e224 */ /* 0x000fe200078e0a00 */
[----:B------:R-:W-:Y:S01]  /*6210*/  ISETP.GT.U32.AND P6, PT, R7, R5, PT ;  /* 0x000000050700720c */ /* 0x000fe20003fc4070 */
[--C-:B------:R-:W-:Y:S01]  /*6220*/  @!P1 IMAD.IADD R12, R12, 0x1, -R7.reuse ;  /* 0x000000010c0c9824 */ /* 0x100fe200078e0a07 */
[----:B------:R0:W-:Y:S01]  /*6230*/  STL [R1+0x38c], R16 ;  /* 0x00038c1001007387 */ /* 0x0001e20000100800 */
[----:B------:R-:W-:Y:S01]  /*6240*/  IMAD.MOV.U32 R2, RZ, RZ, R14 ;  /* 0x000000ffff027224 */ /* 0x000fe200078e000e */
[----:B------:R-:W-:Y:S01]  /*6250*/  LOP3.LUT R14, R9, 0x120, RZ, 0xfc, !PT ;  /* 0x00000120090e7812 */ /* 0x000fe200078efcff */
[----:B------:R-:W-:Y:S01]  /*6260*/  @!P3 IMAD.IADD R15, R15, 0x1, -R7 ;  /* 0x000000010f0fb824 */ /* 0x000fe200078e0a07 */
[----:B------:R1:W-:Y:S01]  /*6270*/  STL [R1+0x388], R0 ;  /* 0x0003880001007387 */ /* 0x0003e20000100800 */
[----:B------:R-:W-:Y:S01]  /*6280*/  IMAD.HI.U32 R3, R8, R2, RZ ;  /* 0x0000000208037227 */ /* 0x000fe200078e00ff */
[----:B------:R-:W-:-:S02]  /*6290*/  ISETP.GE.AND P3, PT, R17, RZ, PT ;  /* 0x000000ff1100720c */ /* 0x000fc40003f66270 */
[----:B------:R-:W-:Y:S01]  /*62a0*/  ISETP.GT.U32.AND P1, PT, R7, R15, PT ;  /* 0x0000000f0700720c */ /* 0x000fe20003f24070 */
[--C-:B------:R-:W-:Y:S01]  /*62b0*/  @!P5 IMAD.IADD R4, R4, 0x1, -R7.reuse ;  /* 0x000000010404d824 */ /* 0x100fe200078e0a07 */
[----:B0-----:R-:W-:Y:S01]  /*62c0*/  IABS R16, R18 ;  /* 0x0000001200107213 */ /* 0x001fe20000000000 */
[----:B------:R-:W-:Y:S01]  /*62d0*/  @!P6 IMAD.IADD R5, R5, 0x1, -R7 ;  /* 0x000000010505e824 */ /* 0x000fe200078e0a07 */
[----:B------:R-:W-:Y:S01]  /*62e0*/  ISETP.GT.U32.AND P6, PT, R7, R12, PT ;  /* 0x0000000c0700720c */ /* 0x000fe20003fc4070 */
[----:B------:R-:W-:Y:S01]  /*62f0*/  IMAD.MOV R3, RZ, RZ, -R3 ;  /* 0x000000ffff037224 */ /* 0x000fe200078e0a03 */
[----:B------:R-:W-:Y:S01]  /*6300*/  IABS R17, R14 ;  /* 0x0000000e00117213 */ /* 0x000fe20000000000 */
[----:B------:R-:W-:Y:S01]  /*6310*/  IMAD.HI.U32 R6, R8, R16, RZ ;  /* 0x0000001008067227 */ /* 0x000fe200078e00ff */
[----:B------:R-:W-:-:S03]  /*6320*/  ISETP.GE.AND P5, PT, R13, RZ, PT ;  /* 0x000000ff0d00720c */ /* 0x000fc60003fa6270 */
[----:B-1----:R-:W-:Y:S01]  /*6330*/  IMAD.MOV.U32 R0, RZ, RZ, R4 ;  /* 0x000000ffff007224 */ /* 0x002fe200078e0004 */
[----:B------:R-:W-:Y:S01]  /*6340*/  LOP3.LUT R4, R9, 0x11e, RZ, 0xfc, !PT ;  /* 0x0000011e09047812 */ /* 0x000fe200078efcff */
[----:B------:R-:W-:Y:S02]  /*6350*/  IMAD.MOV R6, RZ, RZ, -R6 ;  /* 0x000000ffff067224 */ /* 0x000fe400078e0a06 */
[----:B------:R-:W-:Y:S01]  /*6360*/  @!P2 IMAD.MOV R0, RZ, RZ, -R0 ;  /* 0x000000ffff00a224 */ /* 0x000fe200078e0a00 */
[C---:B------:R-:W-:Y:S01]  /*6370*/  ISETP.GT.U32.AND P2, PT, R7.reuse, R5, PT ;  /* 0x000000050700720c */ /* 0x040fe20003f44070 */
[C---:B------:R-:W-:Y:S01]  /*6380*/  IMAD R16, R7.reuse, R6, R16 ;  /* 0x0000000607107224 */ /* 0x040fe200078e0210 */
[----:B------:R-:W-:Y:S01]  /*6390*/  IABS R6, R4 ;  /* 0x0000000400067213 */ /* 0x000fe20000000000 */
[----:B------:R-:W-:Y:S01]  /*63a0*/  IMAD R2, R7, R3, R2 ;  /* 0x0000000307027224 */ /* 0x000fe200078e0202 */
[----:B------:R-:W-:Y:S01]  /*63b0*/  LOP3.LUT R3, R9, 0x11c, RZ, 0xfc, !PT ;  /* 0x0000011c09037812 */ /* 0x000fe200078efcff */
[--C-:B------:R-:W-:Y:S01]  /*63c0*/  @!P6 IMAD.IADD R12, R12, 0x1, -R7.reuse ;  /* 0x000000010c0ce824 */ /* 0x100fe200078e0a07 */
[----:B------:R-:W-:Y:S01]  /*63d0*/  ISETP.GT.U32.AND P6, PT, R7, R16, PT ;  /* 0x000000100700720c */ /* 0x000fe20003fc4070 */
[----:B------:R-:W-:Y:S01]  /*63e0*/  @!P1 IMAD.IADD R15, R15, 0x1, -R7 ;  /* 0x000000010f0f9824 */ /* 0x000fe200078e0a07 */
[----:B------:R-:W-:Y:S01]  /*63f0*/  ISETP.GT.U32.AND P1, PT, R7, R2, PT ;  /* 0x000000020700720c */ /* 0x000fe20003f24070 */
[----:B------:R0:W-:Y:S01]  /*6400*/  STL [R1+0x384], R0 ;  /* 0x0003840001007387 */ /* 0x0001e20000100800 */
[----:B------:R-:W-:Y:S01]  /*6410*/  IABS R13, R3 ;  /* 0x00000003000d7213 */ /* 0x000fe20000000000 */
[----:B------:R-:W-:-:S04]  /*6420*/  IMAD.HI.U32 R19, R8, R6, RZ ;  /* 0x0000000608137227 */ /* 0x000fc800078e00ff */
[----:B------:R-:W-:Y:S01]  /*6430*/  @!P2 IMAD.IADD R5, R5, 0x1, -R7 ;  /* 0x000000010505a824 */ /* 0x000fe200078e0a07 */
[----:B------:R-:W-:Y:S01]  /*6440*/  ISETP.GE.AND P2, PT, R18, RZ, PT ;  /* 0x000000ff1200720c */ /* 0x000fe20003f46270 */
[----:B------:R-:W-:-:S04]  /*6450*/  IMAD.HI.U32 R18, R8, R17, RZ ;  /* 0x0000001108127227 */ /* 0x000fc800078e00ff */
[----:B0-----:R-:W-:Y:S02]  /*6460*/  IMAD.MOV.U32 R0, RZ, RZ, R15 ;  /* 0x000000ffff007224 */ /* 0x001fe400078e000f */
[--C-:B------:R-:W-:Y:S02]  /*6470*/  @!P6 IMAD.IADD R16, R16, 0x1, -R7.reuse ;  /* 0x000000011010e824 */ /* 0x100fe400078e0a07 */
[----:B------:R-:W-:Y:S01]  /*6480*/  @!P1 IMAD.IADD R2, R2, 0x1, -R7 ;  /* 0x0000000102029824 */ /* 0x000fe200078e0a07 */
[----:B------:R-:W-:Y:S01]  /*6490*/  ISETP.GE.AND P1, PT, R14, RZ, PT ;  /* 0x000000ff0e00720c */ /* 0x000fe20003f26270 */
[----:B------:R-:W-:Y:S01]  /*64a0*/  IMAD.MOV R18, RZ, RZ, -R18 ;  /* 0x000000ffff127224 */ /* 0x000fe200078e0a12 */
[C---:B------:R-:W-:Y:S01]  /*64b0*/  ISETP.GT.U32.AND P6, PT, R7.reuse, R16, PT ;  /* 0x000000100700720c */ /* 0x040fe20003fc4070 */
[----:B------:R-:W-:Y:S01]  /*64c0*/  @!P4 IMAD.MOV R0, RZ, RZ, -R0 ;  /* 0x000000ffff00c224 */ /* 0x000fe200078e0a00 */
[----:B------:R-:W-:Y:S01]  /*64d0*/  ISETP.GT.U32.AND P4, PT, R7, R2, PT ;  /* 0x000000020700720c */ /* 0x000fe20003f84070 */
[----:B------:R-:W-:-:S03]  /*64e0*/  IMAD.HI.U32 R14, R8, R13, RZ ;  /* 0x0000000d080e7227 */ /* 0x000fc600078e00ff */
[----:B------:R0:W-:Y:S01]  /*64f0*/  STL [R1+0x370], R0 ;  /* 0x0003700001007387 */ /* 0x0001e20000100800 */
[----:B------:R-:W-:Y:S02]  /*6500*/  IMAD.MOV R19, RZ, RZ, -R19 ;  /* 0x000000ffff137224 */ /* 0x000fe400078e0a13 */
[----:B------:R-:W-:Y:S01]  /*6510*/  IMAD R17, R7, R18, R17 ;  /* 0x0000001207117224 */ /* 0x000fe200078e0211 */
[----:B------:R-:W-:Y:S01]  /*6520*/  LOP3.LUT R18, R9, 0x11a, RZ, 0xfc, !PT ;  /* 0x0000011a09127812 */ /* 0x000fe200078efcff */
[----:B------:R-:W-:Y:S02]  /*6530*/  IMAD.MOV R14, RZ, RZ, -R14 ;  /* 0x000000ffff0e7224 */ /* 0x000fe400078e0a0e */
[C---:B------:R-:W-:Y:S02]  /*6540*/  IMAD R6, R7.reuse, R19, R6 ;  /* 0x0000001307067224 */ /* 0x040fe400078e0206 */
[----:B------:R-:W-:Y:S01]  /*6550*/  @!P0 IMAD.MOV R12, RZ, RZ, -R12 ;  /* 0x000000ffff0c8224 */ /* 0x000fe200078e0a0c */
[C---:B------:R-:W-:Y:S01]  /*6560*/  ISETP.GT.U32.AND P0, PT, R7.reuse, R17, PT ;  /* 0x000000110700720c */ /* 0x040fe20003f04070 */
[----:B0-----:R-:W-:Y:S01]  /*6570*/  IMAD.MOV.U32 R0, RZ, RZ, R5 ;  /* 0x000000ffff007224 */ /* 0x001fe200078e0005 */
[----:B------:R-:W-:Y:S01]  /*6580*/  IABS R5, R18 ;  /* 0x0000001200057213 */ /* 0x000fe20000000000 */
[C---:B------:R-:W-:Y:S01]  /*6590*/  IMAD R13, R7.reuse, R14, R13 ;  /* 0x0000000e070d7224 */ /* 0x040fe200078e020d */
[----:B------:R0:W-:Y:S01]  /*65a0*/  STL [R1+0x36c], R12 ;  /* 0x00036c0c01007387 */ /* 0x0001e20000100800 */
[----:B------:R-:W-:Y:S01]  /*65b0*/  @!P5 IMAD.MOV R0, RZ, RZ, -R0 ;  /* 0x000000ffff00d224 */ /* 0x000fe200078e0a00 */
[C---:B------:R-:W-:Y:S01]  /*65c0*/  ISETP.GT.U32.AND P5, PT, R7.reuse, R6, PT ;  /* 0x000000060700720c */ /* 0x040fe20003fa4070 */
[--C-:B------:R-:W-:Y:S01]  /*65d0*/  @!P6 IMAD.IADD R16, R16, 0x1, -R7.reuse ;  /* 0x000000011010e824 */ /* 0x100fe200078e0a07 */
[----:B------:R-:W-:Y:S01]  /*65e0*/  ISETP.GT.U32.AND P6, PT, R7, R13, PT ;  /* 0x0000000d0700720c */ /* 0x000fe20003fc4070 */
[--C-:B------:R-:W-:Y:S01]  /*65f0*/  @!P4 IMAD.IADD R2, R2, 0x1, -R7.reuse ;  /* 0x000000010202c824 */ /* 0x100fe200078e0a07 */
[----:B------:R-:W-:Y:S01]  /*6600*/  ISETP.GE.AND P4, PT, R4, RZ, PT ;  /* 0x000000ff0400720c */ /* 0x000fe20003f86270 */
[----:B------:R-:W-:Y:S01]  /*6610*/  IMAD.HI.U32 R15, R8, R5, RZ ;  /* 0x00000005080f7227 */ /* 0x000fe200078e00ff */
[C---:B------:R-:W-:Y:S01]  /*6620*/  LOP3.LUT R4, R9.reuse, 0x118, RZ, 0xfc, !PT ;  /* 0x0000011809047812 */ /* 0x040fe200078efcff */
[----:B------:R1:W-:Y:S01]  /*6630*/  STL [R1+0x368], R0 ;  /* 0x0003680001007387 */ /* 0x0003e20000100800 */
[----:B------:R-:W-:Y:S01]  /*6640*/  LOP3.LUT R14, R9, 0x116, RZ, 0xfc, !PT ;  /* 0x00000116090e7812 */ /* 0x000fe200078efcff */
[----:B------:R-:W-:Y:S01]  /*6650*/  @!P0 IMAD.IADD R17, R17, 0x1, -R7 ;  /* 0x0000000111118824 */ /* 0x000fe200078e0a07 */
[----:B0-----:R-:W-:Y:S01]  /*6660*/  IABS R12, R4 ;  /* 0x00000004000c7213 */ /* 0x001fe20000000000 */
[----:B------:R-:W-:Y:S01]  /*6670*/  IMAD.MOV R15, RZ, RZ, -R15 ;  /* 0x000000ffff0f7224 */ /* 0x000fe200078e0a0f */
[----:B------:R-:W-:Y:S01]  /*6680*/  ISETP.GE.AND P0, PT, R3, RZ, PT ;  /* 0x000000ff0300720c */ /* 0x000fe20003f06270 */
[--C-:B------:R-:W-:Y:S01]  /*6690*/  @!P5 IMAD.IADD R6, R6, 0x1, -R7.reuse ;  /* 0x000000010606d824 */ /* 0x100fe200078e0a07 */
[----:B------:R-:W-:Y:S01]  /*66a0*/  ISETP.GT.U32.AND P5, PT, R7, R17, PT ;  /* 0x000000110700720c */ /* 0x000fe20003fa4070 */
[----:B------:R-:W-:Y:S01]  /*66b0*/  IMAD.MOV.U32 R3, RZ, RZ, R12 ;  /* 0x000000ffff037224 */ /* 0x000fe200078e000c */
[----:B------:R-:W-:Y:S01]  /*66c0*/  IABS R20, R14 ;  /* 0x0000000e00147213 */ /* 0x000fe20000000000 */
[----:B------:R-:W-:Y:S01]  /*66d0*/  @!P6 IMAD.IADD R13, R13, 0x1, -R7 ;  /* 0x000000010d0de824 */ /* 0x000fe200078e0a07 */
[----:B------:R-:W-:Y:S01]  /*66e0*/  ISETP.GT.U32.AND P6, PT, R7, R6, PT ;  /* 0x000000060700720c */ /* 0x000fe20003fc4070 */
[----:B------:R-:W-:-:S04]  /*66f0*/  IMAD.HI.U32 R12, R8, R3, RZ ;  /* 0x00000003080c7227 */ /* 0x000fc800078e00ff */
[----:B-1----:R-:W-:Y:S02]  /*6700*/  IMAD.MOV.U32 R0, RZ, RZ, R2 ;  /* 0x000000ffff007224 */ /* 0x002fe400078e0002 */
[----:B------:R-:W-:Y:S01]  /*6710*/  IMAD R2, R7, R15, R5 ;  /* 0x0000000f07027224 */ /* 0x000fe200078e0205 */
[C---:B------:R-:W-:Y:S01]  /*6720*/  LOP3.LUT R5, R9.reuse, 0x114, RZ, 0xfc, !PT ;  /* 0x0000011409057812 */ /* 0x040fe200078efcff */
[----:B------:R-:W-:Y:S01]  /*6730*/  IMAD.MOV R12, RZ, RZ, -R12 ;  /* 0x000000ffff0c7224 */ /* 0x000fe200078e0a0c */
[----:B------:R-:W-:Y:S01]  /*6740*/  LOP3.LUT R15, R9, 0x112, RZ, 0xfc, !PT ;  /* 0x00000112090f7812 */ /* 0x000fe200078efcff */
[----:B------:R-:W-:Y:S01]  /*6750*/  @!P5 IMAD.IADD R17, R17, 0x1, -R7 ;  /* 0x000000011111d824 */ /* 0x000fe200078e0a07 */
[C---:B------:R-:W-:Y:S01]  /*6760*/  ISETP.GT.U32.AND P5, PT, R7.reuse, R2, PT ;  /* 0x000000020700720c */ /* 0x040fe20003fa4070 */
[----:B------:R-:W-:Y:S01]  /*6770*/  IMAD R3, R7, R12, R3 ;  /* 0x0000000c07037224 */ /* 0x000fe200078e0203 */
[----:B------:R-:W-:Y:S01]  /*6780*/  IABS R12, R5 ;  /* 0x00000005000c7213 */ /* 0x000fe20000000000 */
[----:B------:R-:W-:-:S02]  /*6790*/  @!P6 IMAD.IADD R6, R6, 0x1, -R7 ;  /* 0x000000010606e824 */ /* 0x000fc400078e0a07 */
[----:B------:R-:W-:Y:S01]  /*67a0*/  @!P3 IMAD.MOV R0, RZ, RZ, -R0 ;  /* 0x000000ffff00b224 */ /* 0x000fe200078e0a00 */
[C---:B------:R-:W-:Y:S01]  /*67b0*/  ISETP.GT.U32.AND P6, PT, R7.reuse, R3, PT ;  /* 0x000000030700720c */ /* 0x040fe20003fc4070 */
[----:B------:R-:W-:Y:S01]  /*67c0*/  IMAD.HI.U32 R21, R8, R20, RZ ;  /* 0x0000001408157227 */ /* 0x000fe200078e00ff */
[----:B------:R-:W-:Y:S02]  /*67d0*/  ISETP.GT.U32.AND P3, PT, R7, R13, PT ;  /* 0x0000000d0700720c */ /* 0x000fe40003f64070 */
[----:B------:R0:W-:Y:S01]  /*67e0*/  STL [R1+0x364], R0 ;  /* 0x0003640001007387 */ /* 0x0001e20000100800 */
[----:B------:R-:W-:Y:S02]  /*67f0*/  IMAD.MOV R21, RZ, RZ, -R21 ;  /* 0x000000ffff157224 */ /* 0x000fe400078e0a15 */
[----:B------:R-:W-:Y:S01]  /*6800*/  @!P5 IMAD.IADD R2, R2, 0x1, -R7 ;  /* 0x000000010202d824 */ /* 0x000fe200078e0a07 */
[----:B------:R-:W-:Y:S01]  /*6810*/  ISETP.GE.AND P5, PT, R4, RZ, PT ;  /* 0x000000ff0400720c */ /* 0x000fe20003fa6270 */
[----:B------:R-:W-:-:S04]  /*6820*/  IMAD.HI.U32 R19, R8, R12, RZ ;  /* 0x0000000c08137227 */ /* 0x000fc800078e00ff */
[----:B------:R-:W-:Y:S01]  /*6830*/  @!P6 IMAD.IADD R3, R3, 0x1, -R7 ;  /* 0x000000010303e824 */ /* 0x000fe200078e0a07 */
[C---:B------:R-:W-:Y:S01]  /*6840*/  ISETP.GT.U32.AND P6, PT, R7.reuse, R2, PT ;  /* 0x000000020700720c */ /* 0x040fe20003fc4070 */
[----:B0-----:R-:W-:Y:S02]  /*6850*/  IMAD.MOV.U32 R0, RZ, RZ, R17 ;  /* 0x000000ffff007224 */ /* 0x001fe400078e0011 */
[C---:B------:R-:W-:Y:S02]  /*6860*/  IMAD R4, R7.reuse, R21, R20 ;  /* 0x0000001507047224 */ /* 0x040fe400078e0214 */
[----:B------:R-:W-:Y:S02]  /*6870*/  IMAD.MOV R19, RZ, RZ, -R19 ;  /* 0x000000ffff137224 */ /* 0x000fe400078e0a13 */
[----:B------:R-:W-:Y:S01]  /*6880*/  @!P2 IMAD.MOV R16, RZ, RZ, -R16 ;  /* 0x000000ffff10a224 */ /* 0x000fe200078e0a10 */
[C---:B------:R-:W-:Y:S01]  /*6890*/  ISETP.GT.U32.AND P2, PT, R7.reuse, R4, PT ;  /* 0x000000040700720c */ /* 0x040fe20003f44070 */
[----:B------:R-:W-:Y:S01]  /*68a0*/  @!P1 IMAD.MOV R0, RZ, RZ, -R0 ;  /* 0x000000ffff009224 */ /* 0x000fe200078e0a00 */
[----:B------:R-:W-:Y:S01]  /*68b0*/  ISETP.GT.U32.AND P1, PT, R7, R3, PT ;  /* 0x000000030700720c */ /* 0x000fe20003f24070 */
[--C-:B------:R-:W-:Y:S01]  /*68c0*/  @!P3 IMAD.IADD R13, R13, 0x1, -R7.reuse ;  /* 0x000000010d0db824 */ /* 0x100fe200078e0a07 */
[----:B------:R-:W-:Y:S01]  /*68d0*/  STL [R1+0x360], R16 ;  /* 0x0003601001007387 */ /* 0x000fe20000100800 */
[C---:B------:R-:W-:Y:S01]  /*68e0*/  IMAD R12, R7.reuse, R19, R12 ;  /* 0x00000013070c7224 */ /* 0x040fe200078e020c */
[----:B------:R-:W-:Y:S01]  /*68f0*/  ISETP.GE.AND P3, PT, R18, RZ, PT ;  /* 0x000000ff1200720c */ /* 0x000fe20003f66270 */
[----:B------:R-:W-:Y:S01]  /*6900*/  @!P6 IMAD.IADD R2, R2, 0x1, -R7 ;  /* 0x000000010202e824 */ /* 0x000fe200078e0a07 */
[----:B------:R0:W-:Y:S01]  /*6910*/  STL [R1+0x35c], R0 ;  /* 0x00035c0001007387 */ /* 0x0001e20000100800 */
[----:B------:R-:W-:Y:S01]  /*6920*/  @!P4 IMAD.MOV R6, RZ, RZ, -R6 ;  /* 0x000000ffff06c224 */ /* 0x000fe200078e0a06 */
[----:B------:R-:W-:-:S02]  /*6930*/  ISETP.GT.U32.AND P6, PT, R7, R12, PT ;  /* 0x0000000c0700720c */ /* 0x000fc40003fc4070 */
[----:B------:R-:W-:Y:S01]  /*6940*/  IABS R18, R15 ;  /* 0x0000000f00127213 */ /* 0x000fe20000000000 */
[--C-:B------:R-:W-:Y:S01]  /*6950*/  @!P2 IMAD.IADD R4, R4, 0x1, -R7.reuse ;  /* 0x000000010404a824 */ /* 0x100fe200078e0a07 */
[----:B------:R1:W-:Y:S01]  /*6960*/  STL [R1+0x358], R6 ;  /* 0x0003580601007387 */ /* 0x0003e20000100800 */
[----:B------:R-:W-:Y:S01]  /*6970*/  @!P1 IMAD.IADD R3, R3, 0x1, -R7 ;  /* 0x0000000103039824 */ /* 0x000fe200078e0a07 */
[----:B------:R-:W-:Y:S01]  /*6980*/  ISETP.GE.AND P1, PT, R15, RZ, PT ;  /* 0x000000ff0f00720c */ /* 0x000fe20003f26270 */
[----:B0-----:R-:W-:Y:S01]  /*6990*/  IMAD.MOV.U32 R0, RZ, RZ, R13 ;  /* 0x000000ffff007224 */ /* 0x001fe200078e000d */
[----:B------:R-:W-:Y:S02]  /*69a0*/  ISETP.GE.AND P4, PT, R14, RZ, PT ;  /* 0x000000ff0e00720c */ /* 0x000fe40003f86270 */
[----:B------:R-:W-:Y:S01]  /*69b0*/  LOP3.LUT R19, R9, 0x10a, RZ, 0xfc, !PT ;  /* 0x0000010a09137812 */ /* 0x000fe200078efcff */
[----:B------:R-:W-:Y:S01]  /*69c0*/  @!P0 IMAD.MOV R0, RZ, RZ, -R0 ;  /* 0x000000ffff008224 */ /* 0x000fe200078e0a00 */
[----:B------:R-:W-:Y:S01]  /*69d0*/  ISETP.GE.AND P0, PT, R5, RZ, PT ;  /* 0x000000ff0500720c */ /* 0x000fe20003f06270 */
[----:B-1----:R-:W-:Y:S01]  /*69e0*/  IMAD.HI.U32 R6, R8, R18, RZ ;  /* 0x0000001208067227 */ /* 0x002fe200078e00ff */
[----:B------:R-:W-:-:S02]  /*69f0*/  LOP3.LUT R5, R9, 0x110, RZ, 0xfc, !PT ;  /* 0x0000011009057812 */ /* 0x000fc400078efcff */
[----:B------:R0:W-:Y:S01]  /*6a00*/  STL [R1+0x354], R0 ;  /* 0x0003540001007387 */ /* 0x0001e20000100800 */
[----:B------:R-:W-:Y:S01]  /*6a10*/  @!P6 IMAD.IADD R12, R12, 0x1, -R7 ;  /* 0x000000010c0ce824 */ /* 0x000fe200078e0a07 */
[----:B------:R-:W-:Y:S01]  /*6a20*/  IABS R13, R5 ;  /* 0x00000005000d7213 */ /* 0x000fe20000000000 */
[----:B------:R-:W-:Y:S01]  /*6a30*/  IMAD.MOV R6, RZ, RZ, -R6 ;  /* 0x000000ffff067224 */ /* 0x000fe200078e0a06 */
[----:B------:R-:W-:Y:S02]  /*6a40*/  ISETP.GT.U32.AND P6, PT, R7, R4, PT ;  /* 0x000000040700720c */ /* 0x000fe40003fc4070 */
[----:B------:R-:W-:Y:S01]  /*6a50*/  ISETP.GE.AND P2, PT, R5, RZ, PT ;  /* 0x000000ff0500720c */ /* 0x000fe20003f46270 */
[----:B------:R-:W-:Y:S01]  /*6a60*/  IMAD.HI.U32 R15, R8, R13, RZ ;  /* 0x0000000d080f7227 */ /* 0x000fe200078e00ff */
[----:B------:R-:W-:-:S03]  /*6a70*/  LOP3.LUT R5, R9, 0x10c, RZ, 0xfc, !PT ;  /* 0x0000010c09057812 */ /* 0x000fc600078efcff */
[----:B0-----:R-:W-:Y:S01]  /*6a80*/  IMAD.MOV.U32 R0, RZ, RZ, R2 ;  /* 0x000000ffff007224 */ /* 0x001fe200078e0002 */
[----:B------:R-:W-:Y:S01]  /*6a90*/  IABS R14, R5 ;  /* 0x00000005000e7213 */ /* 0x000fe20000000000 */
[----:B------:R-:W-:Y:S01]  /*6aa0*/  IMAD R16, R7, R6, R18 ;  /* 0x0000000607107224 */ /* 0x000fe200078e0212 */
[----:B------:R-:W-:Y:S01]  /*6ab0*/  LOP3.LUT R6, R9, 0x10e, RZ, 0xfc, !PT ;  /* 0x0000010e09067812 */ /* 0x000fe200078efcff */
[----:B------:R-:W-:Y:S01]  /*6ac0*/  @!P3 IMAD.MOV R0, RZ, RZ, -R0 ;  /* 0x000000ffff00b224 */ /* 0x000fe200078e0a00 */
[----:B------:R-:W-:Y:S01]  /*6ad0*/  ISETP.GT.U32.AND P3, PT, R7, R12, PT ;  /* 0x0000000c0700720c */ /* 0x000fe20003f64070 */
[----:B------:R-:W-:Y:S01]  /*6ae0*/  @!P6 IMAD.IADD R4, R4, 0x1, -R7 ;  /* 0x000000010404e824 */ /* 0x000fe200078e0a07 */
[----:B------:R-:W-:Y:S02]  /*6af0*/  IABS R2, R6 ;  /* 0x0000000600027213 */ /* 0x000fe40000000000 */
[----:B------:R0:W-:Y:S03]  /*6b00*/  STL [R1+0x350], R0 ;  /* 0x0003500001007387 */ /* 0x0001e60000100800 */
[----:B------:R-:W-:-:S04]  /*6b10*/  IMAD.HI.U32 R17, R8, R2, RZ ;  /* 0x0000000208117227 */ /* 0x000fc800078e00ff */
[----:B------:R-:W-:Y:S02]  /*6b20*/  IMAD.MOV R17, RZ, RZ, -R17 ;  /* 0x000000ffff117224 */ /* 0x000fe400078e0a11 */
[----:B------:R-:W-:Y:S01]  /*6b30*/  @!P3 IMAD.IADD R12, R12, 0x1, -R7 ;  /* 0x000000010c0cb824 */ /* 0x000fe200078e0a07 */
[----:B------:R-:W-:Y:S01]  /*6b40*/  ISETP.GE.AND P3, PT, R6, RZ, PT ;  /* 0x000000ff0600720c */ /* 0x000fe20003f66270 */
[----:B0-----:R-:W-:Y:S02]  /*6b50*/  IMAD.MOV.U32 R0, RZ, RZ, R3 ;  /* 0x000000ffff007224 */ /* 0x001fe400078e0003 */
[----:B------:R-:W-:Y:S01]  /*6b60*/  IMAD.MOV R3, RZ, RZ, -R15 ;  /* 0x000000ffff037224 */ /* 0x000fe200078e0a0f */
[----:B------:R-:W-:Y:S01]  /*6b70*/  IABS R15, R19 ;  /* 0x00000013000f7213 */ /* 0x000fe20000000000 */
[----:B------:R-:W-:Y:S01]  /*6b80*/  @!P5 IMAD.MOV R0, RZ, RZ, -R0 ;  /* 0x000000ffff00d224 */ /* 0x000fe200078e0a00 */
[C---:B------:R-:W-:Y:S01]  /*6b90*/  ISETP.GT.U32.AND P5, PT, R7.reuse, R16, PT ;  /* 0x000000100700720c */ /* 0x040fe20003fa4070 */
[----:B------:R-:W-:-:S02]  /*6ba0*/  IMAD R3, R7, R3, R13 ;  /* 0x0000000307037224 */ /* 0x000fc400078e020d */
[----:B------:R-:W-:Y:S01]  /*6bb0*/  IMAD.MOV.U32 R13, RZ, RZ, R15 ;  /* 0x000000ffff0d7224 */ /* 0x000fe200078e000f */
[----:B------:R0:W-:Y:S01]  /*6bc0*/  STL [R1+0x34c], R0 ;  /* 0x00034c0001007387 */ /* 0x0001e20000100800 */
[----:B------:R-:W-:Y:S01]  /*6bd0*/  IMAD.HI.U32 R15, R8, R14, RZ ;  /* 0x0000000e080f7227 */ /* 0x000fe200078e00ff */
[----:B------:R-:W-:-:S03]  /*6be0*/  ISETP.GT.U32.AND P6, PT, R7, R3, PT ;  /* 0x000000030700720c */ /* 0x000fc60003fc4070 */
[----:B------:R-:W-:Y:S02]  /*6bf0*/  IMAD.MOV R15, RZ, RZ, -R15 ;  /* 0x000000ffff0f7224 */ /* 0x000fe400078e0a0f */
[----:B------:R-:W-:Y:S02]  /*6c00*/  IMAD R2, R7, R17, R2 ;  /* 0x0000001107027224 */ /* 0x000fe400078e0202 */
[--C-:B------:R-:W-:Y:S01]  /*6c10*/  @!P5 IMAD.IADD R16, R16, 0x1, -R7.reuse ;  /* 0x000000011010d824 */ /* 0x100fe200078e0a07 */
[----:B------:R-:W-:Y:S01]  /*6c20*/  ISETP.GE.AND P5, PT, R5, RZ, PT ;  /* 0x000000ff0500720c */ /* 0x000fe20003fa6270 */
[----:B0-----:R-:W-:Y:S01]  /*6c30*/  IMAD.MOV.U32 R0, RZ, RZ, R4 ;  /* 0x000000ffff007224 */ /* 0x001fe200078e0004 */
[----:B------:R-:W-:Y:S01]  /*6c40*/  LOP3.LUT R4, R9, 0x108, RZ, 0xfc, !PT ;  /* 0x0000010809047812 */ /* 0x000fe200078efcff */
[----:B------:R-:W-:Y:S01]  /*6c50*/  IMAD R5, R7, R15, R14 ;  /* 0x0000000f07057224 */ /* 0x000fe200078e020e */
[----:B------:R-:W-:Y:S01]  /*6c60*/  LOP3.LUT R15, R9, 0x106, RZ, 0xfc, !PT ;  /* 0x00000106090f7812 */ /* 0x000fe200078efcff */
[----:B------:R-:W-:Y:S01]  /*6c70*/  @!P6 IMAD.IADD R3, R3, 0x1, -R7 ;  /* 0x000000010303e824 */ /* 0x000fe200078e0a07 */
[C---:B------:R-:W-:Y:S01]  /*6c80*/  ISETP.GT.U32.AND P6, PT, R7.reuse, R16, PT ;  /* 0x000000100700720c */ /* 0x040fe20003fc4070 */
[----:B------:R-:W-:Y:S01]  /*6c90*/  @!P4 IMAD.MOV R0, RZ, RZ, -R0 ;  /* 0x000000ffff00c224 */ /* 0x000fe200078e0a00 */
[----:B------:R-:W-:Y:S01]  /*6ca0*/  IABS R14, R4 ;  /* 0x00000004000e7213 */ /* 0x000fe20000000000 */
[----:B------:R-:W-:Y:S01]  /*6cb0*/  IMAD.HI.U32 R6, R8, R13, RZ ;  /* 0x0000000d08067227 */ /* 0x000fe200078e00ff */
[----:B------:R-:W-:-:S02]  /*6cc0*/  ISETP.GT.U32.AND P4, PT, R7, R3, PT ;  /* 0x000000030700720c */ /* 0x000fc40003f84070 */
[----:B------:R0:W-:Y:S01]  /*6cd0*/  STL [R1+0x330], R0 ;  /* 0x0003300001007387 */ /* 0x0001e20000100800 */
[----:B------:R-:W-:Y:S01]  /*6ce0*/  IMAD.MOV R6, RZ, RZ, -R6 ;  /* 0x000000ffff067224 */ /* 0x000fe200078e0a06 */
[----:B------:R-:W-:Y:S01]  /*6cf0*/  IABS R17, R15 ;  /* 0x0000000f00117213 */ /* 0x000fe20000000000 */
[----:B------:R-:W-:-:S04]  /*6d00*/  IMAD.HI.U32 R18, R8, R14, RZ ;  /* 0x0000000e08127227 */ /* 0x000fc800078e00ff */
[----:B------:R-:W-:Y:S01]  /*6d10*/  @!P6 IMAD.IADD R16, R16, 0x1, -R7 ;  /* 0x000000011010e824 */ /* 0x000fe200078e0a07 */
[C---:B------:R-:W-:Y:S01]  /*6d20*/  ISETP.GT.U32.AND P6, PT, R7.reuse, R5, PT ;  /* 0x000000050700720c */ /* 0x040fe20003fc4070 */
[----:B------:R-:W-:Y:S01]  /*6d30*/  IMAD R13, R7, R6, R13 ;  /* 0x00000006070d7224 */ /* 0x000fe200078e020d */
[C---:B------:R-:W-:Y:S01]  /*6d40*/  LOP3.LUT R6, R9.reuse, 0x104, RZ, 0xfc, !PT ;  /* 0x0000010409067812 */ /* 0x040fe200078efcff */
[----:B0-----:R-:W-:Y:S01]  /*6d50*/  IMAD.MOV.U32 R0, RZ, RZ, R12 ;  /* 0x000000ffff007224 */ /* 0x001fe200078e000c */
[----:B------:R-:W-:Y:S01]  /*6d60*/  LOP3.LUT R12, R9, 0x102, RZ, 0xfc, !PT ;  /* 0x00000102090c7812 */ /* 0x000fe200078efcff */
[--C-:B------:R-:W-:Y:S01]  /*6d70*/  @!P4 IMAD.IADD R3, R3, 0x1, -R7.reuse ;  /* 0x000000010303c824 */ /* 0x100fe200078e0a07 */
[C---:B------:R-:W-:Y:S01]  /*6d80*/  ISETP.GT.U32.AND P4, PT, R7.reuse, R13, PT ;  /* 0x0000000d0700720c */ /* 0x040fe20003f84070 */
[----:B------:R-:W-:Y:S01]  /*6d90*/  @!P0 IMAD.MOV R0, RZ, RZ, -R0 ;  /* 0x000000ffff008224 */ /* 0x000fe200078e0a00 */
[----:B------:R-:W-:Y:S01]  /*6da0*/  ISETP.GT.U32.AND P0, PT, R7, R2, PT ;  /* 0x000000020700720c */ /* 0x000fe20003f04070 */
[----:B------:R-:W-:Y:S01]  /*6db0*/  IMAD.MOV R18, RZ, RZ, -R18 ;  /* 0x000000ffff127224 */ /* 0x000fe200078e0a12 */
[----:B------:R-:W-:Y:S01]  /*6dc0*/  IABS R21, R6 ;  /* 0x0000000600157213 */ /* 0x000fe20000000000 */
[----:B------:R-:W-:Y:S01]  /*6dd0*/  IMAD.MOV.U32 R22, RZ, RZ, R16 ;  /* 0x000000ffff167224 */ /* 0x000fe200078e0010 */
[----:B------:R0:W-:Y:S01]  /*6de0*/  STL [R1+0x32c], R0 ;  /* 0x00032c0001007387 */ /* 0x0001e20000100800 */
[----:B------:R-:W-:Y:S01]  /*6df0*/  @!P6 IMAD.IADD R5, R5, 0x1, -R7 ;  /* 0x000000010505e824 */ /* 0x000fe200078e0a07 */
[----:B------:R-:W-:Y:S01]  /*6e00*/  IABS R20, R12 ;  /* 0x0000000c00147213 */ /* 0x000fe20000000000 */
[----:B------:R-:W-:Y:S01]  /*6e10*/  IMAD R14, R7, R18, R14 ;  /* 0x00000012070e7224 */ /* 0x000fe200078e020e */
[----:B------:R-:W-:Y:S01]  /*6e20*/  LOP3.LUT R18, R9, 0xfe, RZ, 0xfc, !PT ;  /* 0x000000fe09127812 */ /* 0x000fe200078efcff */
[----:B------:R-:W-:-:S02]  /*6e30*/  @!P1 IMAD.MOV R22, RZ, RZ, -R22 ;  /* 0x000000ffff169224 */ /* 0x000fc400078e0a16 */
[--C-:B------:R-:W-:Y:S01]  /*6e40*/  @!P4 IMAD.IADD R13, R13, 0x1, -R7.reuse ;  /* 0x000000010d0dc824 */ /* 0x100fe200078e0a07 */
[----:B------:R-:W-:Y:S01]  /*6e50*/  ISETP.GT.U32.AND P4, PT, R7, R5, PT ;  /* 0x000000050700720c */ /* 0x000fe20003f84070 */
[----:B------:R-:W-:Y:S01]  /*6e60*/  @!P0 IMAD.IADD R2, R2, 0x1, -R7 ;  /* 0x0000000102028824 */ /* 0x000fe200078e0a07 */
[----:B------:R-:W-:Y:S01]  /*6e70*/  ISETP.GE.AND P0, PT, R19, RZ, PT ;  /* 0x000000ff1300720c */ /* 0x000fe20003f06270 */
[----:B------:R-:W-:Y:S01]  /*6e80*/  IMAD.MOV.U32 R19, RZ, RZ, R21 ;  /* 0x000000ffff137224 */ /* 0x000fe200078e0015 */
[C---:B------:R-:W-:Y:S01]  /*6e90*/  ISETP.GT.U32.AND P1, PT, R7.reuse, R13, PT ;  /* 0x0000000d0700720c */ /* 0x040fe20003f24070 */
[----:B------:R-:W-:Y:S01]  /*6ea0*/  IMAD.HI.U32 R21, R8, R17, RZ ;  /* 0x0000001108157227 */ /* 0x000fe200078e00ff */
[----:B------:R-:W-:Y:S01]  /*6eb0*/  ISETP.GT.U32.AND P6, PT, R7, R2, PT ;  /* 0x000000020700720c */ /* 0x000fe20003fc4070 */
[----:B------:R-:W-:Y:S02]  /*6ec0*/  STL [R1+0x328], R22 ;  /* 0x0003281601007387 */ /* 0x000fe40000100800 */
[----:B------:R-:W-:-:S02]  /*6ed0*/  IMAD.MOV R21, RZ, RZ, -R21 ;  /* 0x000000ffff157224 */ /* 0x000fc400078e0a15 */
        /* <DEDUP_REMOVED lines=10> */
[--C-:B------:R-:W-:Y:S01]  /*6f80*/  @!P4 IMAD.IADD R5, R5, 0x1, -R7.reuse ;  /* 0x000000010505c824 */ /* 0x100fe200078e0a07 */
[----:B------:R-:W-:Y:S01]  /*6f90*/  ISETP.GT.U32.AND P4, PT, R7, R17, PT ;  /* 0x000000110700720c */ /* 0x000fe20003f84070 */
[----:B------:R-:W-:Y:S02]  /*6fa0*/  IMAD.MOV R16, RZ, RZ, -R16 ;  /* 0x000000ffff107224 */ /* 0x000fe400078e0a10 */
[----:B------:R-:W-:Y:S01]  /*6fb0*/  @!P1 IMAD.IADD R13, R13, 0x1, -R7 ;  /* 0x000000010d0d9824 */ /* 0x000fe200078e0a07 */
[----:B------:R-:W-:Y:S01]  /*6fc0*/  ISETP.GE.AND P1, PT, R15, RZ, PT ;  /* 0x000000ff0f00720c */ /* 0x000fe20003f26270 */
[C---:B------:R-:W-:Y:S01]  /*6fd0*/  IMAD R16, R7.reuse, R16, R20 ;  /* 0x0000001007107224 */ /* 0x040fe200078e0214 */
[----:B------:R-:W-:Y:S01]  /*6fe0*/  IABS R15, R3 ;  /* 0x00000003000f7213 */ /* 0x000fe20000000000 */
[----:B0-----:R-:W-:Y:S01]  /*6ff0*/  IMAD.MOV.U32 R0, RZ, RZ, R2 ;  /* 0x000000ffff007224 */ /* 0x001fe200078e0002 */
[----:B------:R-:W-:Y:S01]  /*7000*/  IABS R2, R18 ;  /* 0x0000001200027213 */ /* 0x000fe20000000000 */
[----:B------:R-:W-:Y:S01]  /*7010*/  @!P5 IMAD.MOV R5, RZ, RZ, -R5 ;  /* 0x000000ffff05d224 */ /* 0x000fe200078e0a05 */
[----:B------:R-:W-:Y:S01]  /*7020*/  ISETP.GT.U32.AND P5, PT, R7, R16, PT ;  /* 0x000000100700720c */ /* 0x000fe20003fa4070 */
[----:B------:R-:W-:-:S02]  /*7030*/  @!P6 IMAD.IADD R14, R14, 0x1, -R7 ;  /* 0x000000010e0ee824 */ /* 0x000fc400078e0a07 */
[----:B------:R-:W-:Y:S02]  /*7040*/  @!P3 IMAD.MOV R0, RZ, RZ, -R0 ;  /* 0x000000ffff00b224 */ /* 0x000fe400078e0a00 */
[----:B------:R-:W-:Y:S01]  /*7050*/  IMAD.HI.U32 R4, R8, R19, RZ ;  /* 0x0000001308047227 */ /* 0x000fe200078e00ff */
[----:B------:R-:W-:Y:S02]  /*7060*/  ISETP.GT.U32.AND P3, PT, R7, R14, PT ;  /* 0x0000000e0700720c */ /* 0x000fe40003f64070 */
[----:B------:R0:W-:Y:S01]  /*7070*/  STL [R1+0x320], R0 ;  /* 0x0003200001007387 */ /* 0x0001e20000100800 */
[--C-:B------:R-:W-:Y:S02]  /*7080*/  @!P4 IMAD.IADD R17, R17, 0x1, -R7.reuse ;  /* 0x000000011111c824 */ /* 0x100fe400078e0a07 */
[----:B------:R-:W-:Y:S01]  /*7090*/  IMAD.MOV R4, RZ, RZ, -R4 ;  /* 0x000000ffff047224 */ /* 0x000fe200078e0a04 */
[----:B------:R1:W-:Y:S01]  /*70a0*/  STL [R1+0x31c], R5 ;  /* 0x00031c0501007387 */ /* 0x0003e20000100800 */
[----:B------:R-:W-:Y:S01]  /*70b0*/  @!P5 IMAD.IADD R16, R16, 0x1, -R7 ;  /* 0x000000011010d824 */ /* 0x000fe200078e0a07 */
[C---:B------:R-:W-:Y:S01]  /*70c0*/  ISETP.GT.U32.AND P4, PT, R7.reuse, R17, PT ;  /* 0x000000110700720c */ /* 0x040fe20003f84070 */
[----:B------:R-:W-:Y:S01]  /*70d0*/  IMAD R4, R7, R4, R19 ;  /* 0x0000000407047224 */ /* 0x000fe200078e0213 */
[----:B------:R-:W-:Y:S01]  /*70e0*/  ISETP.GE.AND P5, PT, R3, RZ, PT ;  /* 0x000000ff0300720c */ /* 0x000fe20003fa6270 */
[----:B------:R-:W-:Y:S01]  /*70f0*/  IMAD.HI.U32 R19, R8, R15, RZ ;  /* 0x0000000f08137227 */ /* 0x000fe200078e00ff */
[----:B------:R-:W-:-:S02]  /*7100*/  LOP3.LUT R3, R9, 0xf6, RZ, 0xfc, !PT ;  /* 0x000000f609037812 */ /* 0x000fc400078efcff */
[----:B------:R-:W-:Y:S01]  /*7110*/  ISETP.GT.U32.AND P6, PT, R7, R4, PT ;  /* 0x000000040700720c */ /* 0x000fe20003fc4070 */
[----:B0-----:R-:W-:Y:S02]  /*7120*/  IMAD.MOV.U32 R0, RZ, RZ, R13 ;  /* 0x000000ffff007224 */ /* 0x001fe400078e000d */
[----:B------:R-:W-:Y:S01]  /*7130*/  @!P3 IMAD.IADD R14, R14, 0x1, -R7 ;  /* 0x000000010e0eb824 */ /* 0x000fe200078e0a07 */
[----:B------:R-:W-:Y:S01]  /*7140*/  ISETP.GE.AND P3, PT, R12, RZ, PT ;  /* 0x000000ff0c00720c */ /* 0x000fe20003f66270 */
[----:B------:R-:W-:Y:S01]  /*7150*/  @!P0 IMAD.MOV R0, RZ, RZ, -R0 ;  /* 0x000000ffff008224 */ /* 0x000fe200078e0a00 */
[----:B------:R-:W-:Y:S01]  /*7160*/  ISETP.GE.AND P0, PT, R6, RZ, PT ;  /* 0x000000ff0600720c */ /* 0x000fe20003f06270 */
[----:B------:R-:W-:Y:S01]  /*7170*/  IMAD.MOV R19, RZ, RZ, -R19 ;  /* 0x000000ffff137224 */ /* 0x000fe200078e0a13 */
[C---:B------:R-:W-:Y:S01]  /*7180*/  LOP3.LUT R12, R9.reuse, 0xf8, RZ, 0xfc, !PT ;  /* 0x000000f8090c7812 */ /* 0x040fe200078efcff */
[----:B-1----:R-:W-:Y:S01]  /*7190*/  IMAD.HI.U32 R5, R8, R2, RZ ;  /* 0x0000000208057227 */ /* 0x002fe200078e00ff */
[----:B------:R0:W-:Y:S01]  /*71a0*/  STL [R1+0x318], R0 ;  /* 0x0003180001007387 */ /* 0x0001e20000100800 */
[----:B------:R-:W-:-:S02]  /*71b0*/  LOP3.LUT R6, R9, 0xfa, RZ, 0xfc, !PT ;  /* 0x000000fa09067812 */ /* 0x000fc400078efcff */
[----:B------:R-:W-:Y:S02]  /*71c0*/  IMAD R15, R7, R19, R15 ;  /* 0x00000013070f7224 */ /* 0x000fe400078e020f */
[----:B------:R-:W-:Y:S02]  /*71d0*/  @!P4 IMAD.IADD R17, R17, 0x1, -R7 ;  /* 0x000000011111c824 */ /* 0x000fe400078e0a07 */
[----:B------:R-:W-:Y:S01]  /*71e0*/  IMAD.MOV R5, RZ, RZ, -R5 ;  /* 0x000000ffff057224 */ /* 0x000fe200078e0a05 */
[----:B------:R-:W-:Y:S01]  /*71f0*/  ISETP.GT.U32.AND P4, PT, R7, R15, PT ;  /* 0x0000000f0700720c */ /* 0x000fe20003f84070 */
[----:B------:R-:W-:Y:S02]  /*7200*/  @!P6 IMAD.IADD R4, R4, 0x1, -R7 ;  /* 0x000000010404e824 */ /* 0x000fe400078e0a07 */
[----:B0-----:R-:W-:Y:S01]  /*7210*/  IMAD.MOV.U32 R0, RZ, RZ, R14 ;  /* 0x000000ffff007224 */ /* 0x001fe200078e000e */
[----:B------:R-:W-:Y:S01]  /*7220*/  LOP3.LUT R14, R9, 0xf0, RZ, 0xfc, !PT ;  /* 0x000000f0090e7812 */ /* 0x000fe200078efcff */
[C---:B------:R-:W-:Y:S01]  /*7230*/  IMAD R2, R7.reuse, R5, R2 ;  /* 0x0000000507027224 */ /* 0x040fe200078e0202 */
[C---:B------:R-:W-:Y:S01]  /*7240*/  ISETP.GT.U32.AND P6, PT, R7.reuse, R4, PT ;  /* 0x000000040700720c */ /* 0x040fe20003fc4070 */
[----:B------:R-:W-:Y:S01]  /*7250*/  @!P2 IMAD.MOV R0, RZ, RZ, -R0 ;  /* 0x000000ffff00a224 */ /* 0x000fe200078e0a00 */
[----:B------:R-:W-:-:S02]  /*7260*/  ISETP.GT.U32.AND P2, PT, R7, R16, PT ;  /* 0x000000100700720c */ /* 0x000fc40003f44070 */
[----:B------:R-:W-:Y:S02]  /*7270*/  LOP3.LUT R5, R9, 0xfc, RZ, 0xfc, !PT ;  /* 0x000000fc09057812 */ /* 0x000fe400078efcff */
[----:B------:R0:W-:Y:S01]  /*7280*/  STL [R1+0x314], R0 ;  /* 0x0003140001007387 */ /* 0x0001e20000100800 */
[--C-:B------:R-:W-:Y:S01]  /*7290*/  @!P4 IMAD.IADD R15, R15, 0x1, -R7.reuse ;  /* 0x000000010f0fc824 */ /* 0x100fe200078e0a07 */
[----:B------:R-:W-:Y:S02]  /*72a0*/  IABS R20, R5 ;  /* 0x0000000500147213 */ /* 0x000fe40000000000 */
[----:B------:R-:W-:Y:S02]  /*72b0*/  ISETP.GE.AND P4, PT, R5, RZ, PT ;  /* 0x000000ff0500720c */ /* 0x000fe40003f86270 */
[----:B------:R-:W-:Y:S01]  /*72c0*/  IABS R5, R12 ;  /* 0x0000000c00057213 */ /* 0x000fe20000000000 */
        /* <DEDUP_REMOVED lines=9> */
[----:B------:R-:W-:-:S04]  /*7360*/  ISETP.GT.U32.AND P1, PT, R7, R15, PT ;  /* 0x0000000f0700720c */ /* 0x000fc80003f24070 */
[----:B------:R0:W-:Y:S03]  /*7370*/  STL [R1+0x310], R0 ;  /* 0x0003100001007387 */ /* 0x0001e60000100800 */
[--C-:B------:R-:W-:Y:S01]  /*7380*/  @!P2 IMAD.IADD R2, R2, 0x1, -R7.reuse ;  /* 0x000000010202a824 */ /* 0x100fe200078e0a07 */
[----:B------:R1:W-:Y:S04]  /*7390*/  STL [R1+0x30c], R4 ;  /* 0x00030c0401007387 */ /* 0x0003e80000100800 */
[----:B------:R-:W-:Y:S01]  /*73a0*/  ISETP.GT.U32.AND P2, PT, R7, R2, PT ;  /* 0x000000020700720c */ /* 0x000fe20003f44070 */
[----:B------:R-:W-:Y:S01]  /*73b0*/  @!P1 IMAD.IADD R15, R15, 0x1, -R7 ;  /* 0x000000010f0f9824 */ /* 0x000fe200078e0a07 */
[----:B------:R-:W-:Y:S01]  /*73c0*/  ISETP.GE.AND P1, PT, R3, RZ, PT ;  /* 0x000000ff0300720c */ /* 0x000fe20003f26270 */
[----:B0-----:R-:W-:Y:S01]  /*73d0*/  IMAD.MOV.U32 R0, RZ, RZ, R16 ;  /* 0x000000ffff007224 */ /* 0x001fe200078e0010 */
[----:B------:R-:W-:Y:S01]  /*73e0*/  IABS R16, R3 ;  /* 0x0000000300107213 */ /* 0x000fe20000000000 */
[----:B------:R-:W-:Y:S01]  /*73f0*/  IMAD.MOV.U32 R3, RZ, RZ, R5 ;  /* 0x000000ffff037224 */ /* 0x000fe200078e0005 */
[----:B-1----:R-:W-:Y:S01]  /*7400*/  IABS R4, R6 ;  /* 0x0000000600047213 */ /* 0x002fe20000000000 */
[----:B------:R-:W-:Y:S01]  /*7410*/  @!P3 IMAD.MOV R0, RZ, RZ, -R0 ;  /* 0x000000ffff00b224 */ /* 0x000fe200078e0a00 */
[----:B------:R-:W-:Y:S01]  /*7420*/  ISETP.GE.AND P3, PT, R12, RZ, PT ;  /* 0x000000ff0c00720c */ /* 0x000fe20003f66270 */
[----:B------:R-:W-:-:S03]  /*7430*/  IMAD.HI.U32 R12, R8, R20, RZ ;  /* 0x00000014080c7227 */ /* 0x000fc600078e00ff */
[----:B------:R0:W-:Y:S01]  /*7440*/  STL [R1+0x308], R0 ;  /* 0x0003080001007387 */ /* 0x0001e20000100800 */
[----:B------:R-:W-:Y:S02]  /*7450*/  IMAD.MOV R12, RZ, RZ, -R12 ;  /* 0x000000ffff0c7224 */ /* 0x000fe400078e0a0c */
[----:B------:R-:W-:-:S04]  /*7460*/  IMAD.HI.U32 R6, R8, R3, RZ ;  /* 0x0000000308067227 */ /* 0x000fc800078e00ff */
[C---:B------:R-:W-:Y:S02]  /*7470*/  IMAD R20, R7.reuse, R12, R20 ;  /* 0x0000000c07147224 */ /* 0x040fe400078e0214 */
[----:B------:R-:W-:Y:S02]  /*7480*/  IMAD.MOV R6, RZ, RZ, -R6 ;  /* 0x000000ffff067224 */ /* 0x000fe400078e0a06 */
[----:B0-----:R-:W-:Y:S02]  /*7490*/  IMAD.MOV.U32 R0, RZ, RZ, R15 ;  /* 0x000000ffff007224 */ /* 0x001fe400078e000f */
[----:B------:R-:W-:Y:S02]  /*74a0*/  @!P2 IMAD.IADD R2, R2, 0x1, -R7 ;  /* 0x000000010202a824 */ /* 0x000fe400078e0a07 */
[----:B------:R-:W-:Y:S01]  /*74b0*/  @!P5 IMAD.MOV R0, RZ, RZ, -R0 ;  /* 0x000000ffff00d224 */ /* 0x000fe200078e0a00 */
[C---:B------:R-:W-:Y:S01]  /*74c0*/  ISETP.GT.U32.AND P5, PT, R7.reuse, R20, PT ;  /* 0x000000140700720c */ /* 0x040fe20003fa4070 */
[----:B------:R-:W-:Y:S01]  /*74d0*/  IMAD R15, R7, R6, R3 ;  /* 0x00000006070f7224 */ /* 0x000fe200078e0203 */
[----:B------:R-:W-:Y:S01]  /*74e0*/  IABS R3, R21 ;  /* 0x0000001500037213 */ /* 0x000fe20000000000 */
[----:B------:R-:W-:Y:S01]  /*74f0*/  IMAD.HI.U32 R5, R8, R4, RZ ;  /* 0x0000000408057227 */ /* 0x000fe200078e00ff */
[----:B------:R0:W-:Y:S01]  /*7500*/  STL [R1+0x304], R0 ;  /* 0x0003040001007387 */ /* 0x0001e20000100800 */
[----:B------:R-:W-:-:S02]  /*7510*/  IABS R6, R14 ;  /* 0x0000000e00067213 */ /* 0x000fc40000000000 */
[----:B------:R-:W-:Y:S02]  /*7520*/  IMAD.MOV R12, RZ, RZ, -R5 ;  /* 0x000000ffff0c7224 */ /* 0x000fe400078e0a05 */
[----:B------:R-:W-:-:S04]  /*7530*/  IMAD.HI.U32 R5, R8, R16, RZ ;  /* 0x0000001008057227 */ /* 0x000fc800078e00ff */
[C---:B------:R-:W-:Y:S02]  /*7540*/  IMAD R4, R7.reuse, R12, R4 ;  /* 0x0000000c07047224 */ /* 0x040fe400078e0204 */
[----:B0-----:R-:W-:Y:S01]  /*7550*/  IMAD.MOV.U32 R0, RZ, RZ, R2 ;  /* 0x000000ffff007224 */ /* 0x001fe200078e0002 */
[----:B------:R-:W-:Y:S01]  /*7560*/  IABS R2, R17 ;  /* 0x0000001100027213 */ /* 0x000fe20000000000 */
[----:B------:R-:W-:Y:S01]  /*7570*/  @!P5 IMAD.IADD R20, R20, 0x1, -R7 ;  /* 0x000000011414d824 */ /* 0x000fe200078e0a07 */
[C---:B------:R-:W-:Y:S01]  /*7580*/  ISETP.GT.U32.AND P2, PT, R7.reuse, R4, PT ;  /* 0x000000040700720c */ /* 0x040fe20003f44070 */
[----:B------:R-:W-:Y:S01]  /*7590*/  @!P6 IMAD.MOV R0, RZ, RZ, -R0 ;  /* 0x000000ffff00e224 */ /* 0x000fe200078e0a00 */
[C---:B------:R-:W-:Y:S01]  /*75a0*/  ISETP.GT.U32.AND P6, PT, R7.reuse, R15, PT ;  /* 0x0000000f0700720c */ /* 0x040fe20003fc4070 */
[----:B------:R-:W-:Y:S01]  /*75b0*/  IMAD.MOV R5, RZ, RZ, -R5 ;  /* 0x000000ffff057224 */ /* 0x000fe200078e0a05 */
[C---:B------:R-:W-:Y:S01]  /*75c0*/  ISETP.GT.U32.AND P5, PT, R7.reuse, R20, PT ;  /* 0x000000140700720c */ /* 0x040fe20003fa4070 */
[----:B------:R-:W-:Y:S01]  /*75d0*/  IMAD.HI.U32 R13, R8, R2, RZ ;  /* 0x00000002080d7227 */ /* 0x000fe200078e00ff */
[----:B------:R0:W-:Y:S03]  /*75e0*/  STL [R1+0x300], R0 ;  /* 0x0003000001007387 */ /* 0x0001e60000100800 */
[----:B------:R-:W-:Y:S01]  /*75f0*/  IMAD R16, R7, R5, R16 ;  /* 0x0000000507107224 */ /* 0x000fe200078e0210 */
[----:B------:R-:W-:Y:S01]  /*7600*/  LOP3.LUT R5, R9, 0xee, RZ, 0xfc, !PT ;  /* 0x000000ee09057812 */ /* 0x000fe200078efcff */
[----:B------:R-:W-:-:S02]  /*7610*/  IMAD.MOV R13, RZ, RZ, -R13 ;  /* 0x000000ffff0d7224 */ /* 0x000fc400078e0a0d */
[--C-:B------:R-:W-:Y:S01]  /*7620*/  @!P2 IMAD.IADD R4, R4, 0x1, -R7.reuse ;  /* 0x000000010404a824 */ /* 0x100fe200078e0a07 */
[----:B------:R-:W-:Y:S01]  /*7630*/  IABS R12, R5 ;  /* 0x00000005000c7213 */ /* 0x000fe20000000000 */
[--C-:B------:R-:W-:Y:S02]  /*7640*/  @!P6 IMAD.IADD R15, R15, 0x1, -R7.reuse ;  /* 0x000000010f0fe824 */ /* 0x100fe400078e0a07 */
[----:B------:R-:W-:Y:S01]  /*7650*/  @!P5 IMAD.IADD R20, R20, 0x1, -R7 ;  /* 0x000000011414d824 */ /* 0x000fe200078e0a07 */
[C---:B------:R-:W-:Y:S01]  /*7660*/  ISETP.GT.U32.AND P5, PT, R7.reuse, R16, PT ;  /* 0x000000100700720c */ /* 0x040fe20003fa4070 */
[C---:B------:R-:W-:Y:S01]  /*7670*/  IMAD R2, R7.reuse, R13, R2 ;  /* 0x0000000d07027224 */ /* 0x040fe200078e0202 */
[C---:B------:R-:W-:Y:S01]  /*7680*/  ISETP.GT.U32.AND P6, PT, R7.reuse, R15, PT ;  /* 0x0000000f0700720c */ /* 0x040fe20003fc4070 */
[----:B------:R-:W-:Y:S01]  /*7690*/  IMAD.HI.U32 R18, R8, R3, RZ ;  /* 0x0000000308127227 */ /* 0x000fe200078e00ff */
[----:B------:R-:W-:Y:S02]  /*76a0*/  ISETP.GT.U32.AND P2, PT, R7, R4, PT ;  /* 0x000000040700720c */ /* 0x000fe40003f44070 */
[----:B------:R-:W-:Y:S01]  /*76b0*/  LOP3.LUT R13, R9, 0xec, RZ, 0xfc, !PT ;  /* 0x000000ec090d7812 */ /* 0x000fe200078efcff */
[----:B------:R-:W-:-:S02]  /*76c0*/  IMAD.MOV R18, RZ, RZ, -R18 ;  /* 0x000000ffff127224 */ /* 0x000fc400078e0a12 */
[----:B0-----:R-:W-:Y:S01]  /*76d0*/  IMAD.MOV.U32 R0, RZ, RZ, R20 ;  /* 0x000000ffff007224 */ /* 0x001fe200078e0014 */
[----:B------:R-:W-:Y:S01]  /*76e0*/  IABS R20, R13 ;  /* 0x0000000d00147213 */ /* 0x000fe20000000000 */
[----:B------:R-:W-:Y:S02]  /*76f0*/  IMAD R3, R7, R18, R3 ;  /* 0x0000001207037224 */ /* 0x000fe400078e0203 */
[--C-:B------:R-:W-:Y:S02]  /*7700*/  @!P5 IMAD.IADD R16, R16, 0x1, -R7.reuse ;  /* 0x000000011010d824 */ /* 0x100fe400078e0a07 */
[--C-:B------:R-:W-:Y:S01]  /*7710*/  @!P6 IMAD.IADD R15, R15, 0x1, -R7.reuse ;  /* 0x000000010f0fe824 */ /* 0x100fe200078e0a07 */
[C---:B------:R-:W-:Y:S01]  /*7720*/  ISETP.GT.U32.AND P6, PT, R7.reuse, R2, PT ;  /* 0x000000020700720c */ /* 0x040fe20003fc4070 */
[----:B------:R-:W-:Y:S01]  /*7730*/  @!P2 IMAD.IADD R4, R4, 0x1, -R7 ;  /* 0x000000010404a824 */ /* 0x000fe200078e0a07 */
[C---:B------:R-:W-:Y:S01]  /*7740*/  ISETP.GT.U32.AND P2, PT, R7.reuse, R3, PT ;  /* 0x000000030700720c */ /* 0x040fe20003f44070 */
[----:B------:R-:W-:Y:S01]  /*7750*/  @!P4 IMAD.MOV R0, RZ, RZ, -R0 ;  /* 0x000000ffff00c224 */ /* 0x000fe200078e0a00 */
[----:B------:R-:W-:Y:S01]  /*7760*/  ISETP.GT.U32.AND P5, PT, R7, R16, PT ;  /* 0x000000100700720c */ /* 0x000fe20003fa4070 */
[----:B------:R-:W-:Y:S01]  /*7770*/  IMAD.HI.U32 R19, R8, R6, RZ ;  /* 0x0000000608137227 */ /* 0x000fe200078e00ff */
[----:B------:R-:W-:-:S02]  /*7780*/  ISETP.GE.AND P4, PT, R21, RZ, PT ;  /* 0x000000ff1500720c */ /* 0x000fc40003f86270 */
[----:B------:R0:W-:Y:S01]  /*7790*/  STL [R1+0x2fc], R0 ;  /* 0x0002fc0001007387 */ /* 0x0001e20000100800 */
[----:B------:R-:W-:-:S04]  /*77a0*/  IMAD.HI.U32 R18, R8, R12, RZ ;  /* 0x0000000c08127227 */ /* 0x000fc800078e00ff */
[----:B------:R-:W-:Y:S02]  /*77b0*/  @!P6 IMAD.IADD R2, R2, 0x1, -R7 ;  /* 0x000000010202e824 */ /* 0x000fe400078e0a07 */
[----:B------:R-:W-:Y:S02]  /*77c0*/  IMAD.MOV R19, RZ, RZ, -R19 ;  /* 0x000000ffff137224 */ /* 0x000fe400078e0a13 */
[----:B------:R-:W-:Y:S01]  /*77d0*/  IMAD.MOV R18, RZ, RZ, -R18 ;  /* 0x000000ffff127224 */ /* 0x000fe200078e0a12 */
[----:B------:R-:W-:Y:S01]  /*77e0*/  ISETP.GT.U32.AND P6, PT, R7, R2, PT ;  /* 0x000000020700720c */ /* 0x000fe20003fc4070 */
[----:B0-----:R-:W-:Y:S02]  /*77f0*/  IMAD.MOV.U32 R0, RZ, RZ, R4 ;  /* 0x000000ffff007224 */ /* 0x001fe400078e0004 */
[----:B------:R-:W-:-:S04]  /*7800*/  IMAD.HI.U32 R4, R8, R20, RZ ;  /* 0x0000001408047227 */ /* 0x000fc800078e00ff */
[----:B------:R-:W-:Y:S02]  /*7810*/  @!P0 IMAD.MOV R0, RZ, RZ, -R0 ;  /* 0x000000ffff008224 */ /* 0x000fe400078e0a00 */
[--C-:B------:R-:W-:Y:S01]  /*7820*/  @!P2 IMAD.IADD R3, R3, 0x1, -R7.reuse ;  /* 0x000000010303a824 */ /* 0x100fe200078e0a07 */
[----:B------:R-:W-:Y:S01]  /*7830*/  ISETP.GE.AND P2, PT, R17, RZ, PT ;  /* 0x000000ff1100720c */ /* 0x000fe20003f46270 */
[C---:B------:R-:W-:Y:S01]  /*7840*/  IMAD R6, R7.reuse, R19, R6 ;  /* 0x0000001307067224 */ /* 0x040fe200078e0206 */
[----:B------:R0:W-:Y:S01]  /*7850*/  STL [R1+0x2f8], R0 ;  /* 0x0002f80001007387 */ /* 0x0001e20000100800 */
[----:B------:R-:W-:Y:S01]  /*7860*/  @!P5 IMAD.IADD R16, R16, 0x1, -R7 ;  /* 0x000000011010d824 */ /* 0x000fe200078e0a07 */
[C---:B------:R-:W-:Y:S01]  /*7870*/  ISETP.GT.U32.AND P0, PT, R7.reuse, R3, PT ;  /* 0x000000030700720c */ /* 0x040fe20003f04070 */
[----:B------:R-:W-:Y:S01]  /*7880*/  IMAD.MOV R4, RZ, RZ, -R4 ;  /* 0x000000ffff047224 */ /* 0x000fe200078e0a04 */
[C---:B------:R-:W-:Y:S01]  /*7890*/  ISETP.GT.U32.AND P5, PT, R7.reuse, R6, PT ;  /* 0x000000060700720c */ /* 0x040fe20003fa4070 */
[----:B------:R-:W-:-:S02]  /*78a0*/  IMAD R12, R7, R18, R12 ;  /* 0x00000012070c7224 */ /* 0x000fc400078e020c */
[----:B------:R-:W-:Y:S01]  /*78b0*/  IMAD R20, R7, R4, R20 ;  /* 0x0000000407147224 */ /* 0x000fe200078e0214 */
[----:B------:R-:W-:Y:S01]  /*78c0*/  LOP3.LUT R4, R9, 0xe6, RZ, 0xfc, !PT ;  /* 0x000000e609047812 */ /* 0x000fe200078efcff */
[----:B------:R-:W-:Y:S02]  /*78d0*/  @!P6 IMAD.IADD R2, R2, 0x1, -R7 ;  /* 0x000000010202e824 */ /* 0x000fe400078e0a07 */
[----:B0-----:R-:W-:Y:S01]  /*78e0*/  IMAD.MOV.U32 R0, RZ, RZ, R16 ;  /* 0x000000ffff007224 */ /* 0x001fe200078e0010 */
[----:B------:R-:W-:Y:S01]  /*78f0*/  ISETP.GT.U32.AND P6, PT, R7, R20, PT ;  /* 0x000000140700720c */ /* 0x000fe20003fc4070 */
[----:B------:R-:W-:Y:S01]  /*7900*/  @!P3 IMAD.MOV R15, RZ, RZ, -R15 ;  /* 0x000000ffff0fb224 */ /* 0x000fe200078e0a0f */
[----:B------:R-:W-:Y:S01]  /*7910*/  LOP3.LUT R16, R9, 0xea, RZ, 0xfc, !PT ;  /* 0x000000ea09107812 */ /* 0x000fe200078efcff */
[----:B------:R-:W-:Y:S01]  /*7920*/  @!P1 IMAD.MOV R0, RZ, RZ, -R0 ;  /* 0x000000ffff009224 */ /* 0x000fe200078e0a00 */
[----:B------:R-:W-:Y:S01]  /*7930*/  ISETP.GT.U32.AND P1, PT, R7, R12, PT ;  /* 0x0000000c0700720c */ /* 0x000fe20003f24070 */
[--C-:B------:R-:W-:Y:S01]  /*7940*/  @!P0 IMAD.IADD R3, R3, 0x1, -R7.reuse ;  /* 0x0000000103038824 */ /* 0x100fe200078e0a07 */
[----:B------:R0:W-:Y:S01]  /*7950*/  STL [R1+0x2dc], R15 ;  /* 0x0002dc0f01007387 */ /* 0x0001e20000100800 */
[----:B------:R-:W-:Y:S01]  /*7960*/  @!P5 IMAD.IADD R6, R6, 0x1, -R7 ;  /* 0x000000010606d824 */ /* 0x000fe200078e0a07 */
[----:B------:R-:W-:Y:S01]  /*7970*/  IABS R18, R16 ;  /* 0x0000001000127213 */ /* 0x000fe20000000000 */
[----:B------:R-:W-:Y:S01]  /*7980*/  @!P2 IMAD.MOV R2, RZ, RZ, -R2 ;  /* 0x000000ffff02a224 */ /* 0x000fe200078e0a02 */
[----:B------:R1:W-:Y:S01]  /*7990*/  STL [R1+0x2d8], R0 ;  /* 0x0002d80001007387 */ /* 0x0003e20000100800 */
[----:B------:R-:W-:-:S02]  /*79a0*/  ISETP.GE.AND P3, PT, R14, RZ, PT ;  /* 0x000000ff0e00720c */ /* 0x000fc40003f66270 */
[--C-:B------:R-:W-:Y:S01]  /*79b0*/  @!P6 IMAD.IADD R20, R20, 0x1, -R7.reuse ;  /* 0x000000011414e824 */ /* 0x100fe200078e0a07 */
[----:B------:R-:W-:Y:S01]  /*79c0*/  ISETP.GE.AND P5, PT, R13, RZ, PT ;  /* 0x000000ff0d00720c */ /* 0x000fe20003fa6270 */
[----:B------:R-:W-:Y:S01]  /*79d0*/  IMAD.HI.U32 R13, R8, R18, RZ ;  /* 0x00000012080d7227 */ /* 0x000fe200078e00ff */
[----:B0-----:R-:W-:Y:S02]  /*79e0*/  LOP3.LUT R15, R9, 0xe8, RZ, 0xfc, !PT ;  /* 0x000000e8090f7812 */ /* 0x001fe400078efcff */
[----:B------:R-:W-:Y:S01]  /*79f0*/  ISETP.GE.AND P0, PT, R5, RZ, PT ;  /* 0x000000ff0500720c */ /* 0x000fe20003f06270 */
[----:B------:R-:W-:Y:S01]  /*7a00*/  @!P1 IMAD.IADD R12, R12, 0x1, -R7 ;  /* 0x000000010c0c9824 */ /* 0x000fe200078e0a07 */
[----:B------:R-:W-:Y:S01]  /*7a10*/  IABS R14, R15 ;  /* 0x0000000f000e7213 */ /* 0x000fe20000000000 */
[----:B-1----:R-:W-:Y:S01]  /*7a20*/  IMAD.MOV.U32 R0, RZ, RZ, R3 ;  /* 0x000000ffff007224 */ /* 0x002fe200078e0003 */
[C---:B------:R-:W-:Y:S01]  /*7a30*/  ISETP.GT.U32.AND P1, PT, R7.reuse, R6, PT ;  /* 0x000000060700720c */ /* 0x040fe20003f24070 */
[----:B------:R-:W-:Y:S01]  /*7a40*/  IMAD.MOV R13, RZ, RZ, -R13 ;  /* 0x000000ffff0d7224 */ /* 0x000fe200078e0a0d */
[C---:B------:R-:W-:Y:S01]  /*7a50*/  ISETP.GT.U32.AND P6, PT, R7.reuse, R12, PT ;  /* 0x0000000c0700720c */ /* 0x040fe20003fc4070 */
[----:B------:R-:W-:Y:S01]  /*7a60*/  @!P4 IMAD.MOV R0, RZ, RZ, -R0 ;  /* 0x000000ffff00c224 */ /* 0x000fe200078e0a00 */
[----:B------:R-:W-:Y:S01]  /*7a70*/  ISETP.GT.U32.AND P4, PT, R7, R20, PT ;  /* 0x000000140700720c */ /* 0x000fe20003f84070 */
[----:B------:R-:W-:Y:S01]  /*7a80*/  IMAD.HI.U32 R17, R8, R14, RZ ;  /* 0x0000000e08117227 */ /* 0x000fe200078e00ff */
[----:B------:R-:W-:-:S02]  /*7a90*/  IABS R3, R4 ;  /* 0x0000000400037213 */ /* 0x000fc40000000000 */
[----:B------:R-:W-:Y:S01]  /*7aa0*/  LOP3.LUT R5, R9, 0xe4, RZ, 0xfc, !PT ;  /* 0x000000e409057812 */ /* 0x000fe200078efcff */
[C---:B------:R-:W-:Y:S01]  /*7ab0*/  IMAD R13, R7.reuse, R13, R18 ;  /* 0x0000000d070d7224 */ /* 0x040fe200078e0212 */
[----:B------:R0:W-:Y:S01]  /*7ac0*/  STL [R1+0x2d4], R0 ;  /* 0x0002d40001007387 */ /* 0x0001e20000100800 */
[----:B------:R-:W-:Y:S01]  /*7ad0*/  IMAD.MOV R17, RZ, RZ, -R17 ;  /* 0x000000ffff117224 */ /* 0x000fe200078e0a11 */
[----:B------:R-:W-:Y:S01]  /*7ae0*/  IABS R21, R5 ;  /* 0x0000000500157213 */ /* 0x000fe20000000000 */
[--C-:B------:R-:W-:Y:S01]  /*7af0*/  @!P1 IMAD.IADD R6, R6, 0x1, -R7.reuse ;  /* 0x0000000106069824 */ /* 0x100fe200078e0a07 */
[C---:B------:R-:W-:Y:S01]  /*7b00*/  ISETP.GT.U32.AND P1, PT, R7.reuse, R13, PT ;  /* 0x0000000d0700720c */ /* 0x040fe20003f24070 */
[C---:B------:R-:W-:Y:S01]  /*7b10*/  IMAD R14, R7.reuse, R17, R14 ;  /* 0x00000011070e7224 */ /* 0x040fe200078e020e */
[----:B------:R1:W-:Y:S01]  /*7b20*/  STL [R1+0x2d0], R2 ;  /* 0x0002d00201007387 */ /* 0x0003e20000100800 */
[----:B------:R-:W-:Y:S02]  /*7b30*/  @!P4 IMAD.IADD R20, R20, 0x1, -R7 ;  /* 0x000000011414c824 */ /* 0x000fe400078e0a07 */
[----:B------:R-:W-:Y:S01]  /*7b40*/  IMAD.HI.U32 R18, R8, R3, RZ ;  /* 0x0000000308127227 */ /* 0x000fe200078e00ff */
[----:B------:R-:W-:-:S03]  /*7b50*/  ISETP.GT.U32.AND P4, PT, R7, R14, PT ;  /* 0x0000000e0700720c */ /* 0x000fc60003f84070 */
[----:B------:R-:W-:Y:S02]  /*7b60*/  IMAD.MOV R18, RZ, RZ, -R18 ;  /* 0x000000ffff127224 */ /* 0x000fe400078e0a12 */
[--C-:B------:R-:W-:Y:S01]  /*7b70*/  @!P6 IMAD.IADD R12, R12, 0x1, -R7.reuse ;  /* 0x000000010c0ce824 */ /* 0x100fe200078e0a07 */
[----:B------:R-:W-:Y:S01]  /*7b80*/  ISETP.GE.AND P6, PT, R16, RZ, PT ;  /* 0x000000ff1000720c */ /* 0x000fe20003fc6270 */
[----:B------:R-:W-:Y:S01]  /*7b90*/  @!P1 IMAD.IADD R13, R13, 0x1, -R7 ;  /* 0x000000010d0d9824 */ /* 0x000fe200078e0a07 */
[----:B------:R-:W-:Y:S01]  /*7ba0*/  LOP3.LUT R16, R9, 0xe2, RZ, 0xfc, !PT ;  /* 0x000000e209107812 */ /* 0x000fe200078efcff */
[----:B------:R-:W-:Y:S01]  /*7bb0*/  IMAD.HI.U32 R17, R8, R21, RZ ;  /* 0x0000001508117227 */ /* 0x000fe200078e00ff */
[----:B------:R-:W-:Y:S02]  /*7bc0*/  ISETP.GE.AND P1, PT, R15, RZ, PT ;  /* 0x000000ff0f00720c */ /* 0x000fe40003f26270 */
[C---:B------:R-:W-:Y:S01]  /*7bd0*/  ISETP.GT.U32.AND P2, PT, R7.reuse, R13, PT ;  /* 0x0000000d0700720c */ /* 0x040fe20003f44070 */
[----:B------:R-:W-:Y:S01]  /*7be0*/  IMAD R3, R7, R18, R3 ;  /* 0x0000001207037224 */ /* 0x000fe200078e0203 */
[----:B------:R-:W-:Y:S01]  /*7bf0*/  LOP3.LUT R15, R9, 0xe0, RZ, 0xfc, !PT ;  /* 0x000000e0090f7812 */ /* 0x000fe200078efcff */
[----:B------:R-:W-:Y:S01]  /*7c00*/  @!P4 IMAD.IADD R14, R14, 0x1, -R7 ;  /* 0x000000010e0ec824 */ /* 0x000fe200078e0a07 */
[----:B------:R-:W-:Y:S01]  /*7c10*/  IABS R18, R16 ;  /* 0x0000001000127213 */ /* 0x000fe20000000000 */
[----:B0-----:R-:W-:Y:S01]  /*7c20*/  IMAD.MOV.U32 R0, RZ, RZ, R6 ;  /* 0x000000ffff007224 */ /* 0x001fe200078e0006 */
[----:B------:R-:W-:Y:S01]  /*7c30*/  ISETP.GT.U32.AND P4, PT, R7, R3, PT ;  /* 0x000000030700720c */ /* 0x000fe20003f84070 */
[----:B------:R-:W-:-:S02]  /*7c40*/  IMAD.MOV R17, RZ, RZ, -R17 ;  /* 0x000000ffff117224 */ /* 0x000fc400078e0a11 */
[----:B------:R-:W-:Y:S01]  /*7c50*/  @!P3 IMAD.MOV R0, RZ, RZ, -R0 ;  /* 0x000000ffff00b224 */ /* 0x000fe200078e0a00 */
[C---:B------:R-:W-:Y:S01]  /*7c60*/  ISETP.GT.U32.AND P3, PT, R7.reuse, R14, PT ;  /* 0x0000000e0700720c */ /* 0x040fe20003f64070 */
[C---:B------:R-:W-:Y:S01]  /*7c70*/  IMAD R21, R7.reuse, R17, R21 ;  /* 0x0000001107157224 */ /* 0x040fe200078e0215 */
[----:B------:R-:W-:Y:S01]  /*7c80*/  IABS R17, R15 ;  /* 0x0000000f00117213 */ /* 0x000fe20000000000 */
[C---:B-1----:R-:W-:Y:S01]  /*7c90*/  IMAD.HI.U32 R2, R8.reuse, R18, RZ ;  /* 0x0000001208027227 */ /* 0x042fe200078e00ff */
[----:B------:R0:W-:Y:S03]  /*7ca0*/  STL [R1+0x2cc], R0 ;  /* 0x0002cc0001007387 */ /* 0x0001e60000100800 */
[----:B------:R-:W-:Y:S01]  /*7cb0*/  @!P0 IMAD.MOV R12, RZ, RZ, -R12 ;  /* 0x000000ffff0c8224 */ /* 0x000fe200078e0a0c */
[----:B------:R-:W-:Y:S01]  /*7cc0*/  ISETP.GT.U32.AND P0, PT, R7, R21, PT ;  /* 0x000000150700720c */ /* 0x000fe20003f04070 */
[----:B------:R-:W-:-:S03]  /*7cd0*/  IMAD.HI.U32 R6, R8, R17, RZ ;  /* 0x0000001108067227 */ /* 0x000fc600078e00ff */
[----:B------:R1:W-:Y:S01]  /*7ce0*/  STL [R1+0x2c8], R12 ;  /* 0x0002c80c01007387 */ /* 0x0003e20000100800 */
[--C-:B------:R-:W-:Y:S01]  /*7cf0*/  @!P2 IMAD.IADD R13, R13, 0x1, -R7.reuse ;  /* 0x000000010d0da824 */ /* 0x100fe200078e0a07 */
[----:B------:R-:W-:Y:S01]  /*7d00*/  ISETP.GE.AND P2, PT, R5, RZ, PT ;  /* 0x000000ff0500720c */ /* 0x000fe20003f46270 */
[----:B0-----:R-:W-:Y:S02]  /*7d10*/  IMAD.MOV.U32 R0, RZ, RZ, R20 ;  /* 0x000000ffff007224 */ /* 0x001fe400078e0014 */
[----:B------:R-:W-:Y:S02]  /*7d20*/  IMAD.MOV R2, RZ, RZ, -R2 ;  /* 0x000000ffff027224 */ /* 0x000fe400078e0a02 */
[----:B------:R-:W-:Y:S01]  /*7d30*/  @!P5 IMAD.MOV R0, RZ, RZ, -R0 ;  /* 0x000000ffff00d224 */ /* 0x000fe200078e0a00 */
[----:B------:R-:W-:Y:S01]  /*7d40*/  ISETP.GE.AND P5, PT, R4, RZ, PT ;  /* 0x000000ff0400720c */ /* 0x000fe20003fa6270 */
[----:B------:R-:W-:Y:S01]  /*7d50*/  IMAD.MOV R6, RZ, RZ, -R6 ;  /* 0x000000ffff067224 */ /* 0x000fe200078e0a06 */
[----:B-1----:R-:W-:Y:S01]  /*7d60*/  LOP3.LUT R12, R9, 0xde, RZ, 0xfc, !PT ;  /* 0x000000de090c7812 */ /* 0x002fe200078efcff */
[--C-:B------:R-:W-:Y:S01]  /*7d70*/  @!P3 IMAD.IADD R14, R14, 0x1, -R7.reuse ;  /* 0x000000010e0eb824 */ /* 0x100fe200078e0a07 */
[----:B------:R0:W-:Y:S01]  /*7d80*/  STL [R1+0x2c4], R0 ;  /* 0x0002c40001007387 */ /* 0x0001e20000100800 */
[----:B------:R-:W-:Y:S01]  /*7d90*/  @!P4 IMAD.IADD R3, R3, 0x1, -R7 ;  /* 0x000000010303c824 */ /* 0x000fe200078e0a07 */
[----:B------:R-:W-:Y:S01]  /*7da0*/  ISETP.GE.AND P3, PT, R16, RZ, PT ;  /* 0x000000ff1000720c */ /* 0x000fe20003f66270 */
[----:B------:R-:W-:Y:S01]  /*7db0*/  IMAD R4, R7, R2, R18 ;  /* 0x0000000207047224 */ /* 0x000fe200078e0212 */
[----:B------:R-:W-:Y:S01]  /*7dc0*/  LOP3.LUT R2, R9, 0xdc, RZ, 0xfc, !PT ;  /* 0x000000dc09027812 */ /* 0x000fe200078efcff */
[----:B------:R-:W-:Y:S01]  /*7dd0*/  IMAD.MOV.U32 R19, RZ, RZ, R13 ;  /* 0x000000ffff137224 */ /* 0x000fe200078e000d */
[C---:B------:R-:W-:Y:S01]  /*7de0*/  ISETP.GT.U32.AND P4, PT, R7.reuse, R3, PT ;  /* 0x000000030700720c */ /* 0x040fe20003f84070 */
[C---:B------:R-:W-:Y:S01]  /*7df0*/  IMAD R5, R7.reuse, R6, R17 ;  /* 0x0000000607057224 */ /* 0x040fe200078e0211 */
[----:B------:R-:W-:Y:S01]  /*7e00*/  IABS R13, R12 ;  /* 0x0000000c000d7213 */ /* 0x000fe20000000000 */
[----:B------:R-:W-:Y:S01]  /*7e10*/  @!P6 IMAD.MOV R19, RZ, RZ, -R19 ;  /* 0x000000ffff13e224 */ /* 0x000fe200078e0a13 */
[----:B------:R-:W-:Y:S01]  /*7e20*/  ISETP.GT.U32.AND P6, PT, R7, R4, PT ;  /* 0x000000040700720c */ /* 0x000fe20003fc4070 */
[----:B0-----:R-:W-:Y:S01]  /*7e30*/  IMAD.MOV.U32 R0, RZ, RZ, R14 ;  /* 0x000000ffff007224 */ /* 0x001fe200078e000e */
[----:B------:R-:W-:Y:S01]  /*7e40*/  IABS R14, R2 ;  /* 0x00000002000e7213 */ /* 0x000fe20000000000 */
[----:B------:R-:W-:Y:S01]  /*7e50*/  @!P0 IMAD.IADD R21, R21, 0x1, -R7 ;  /* 0x0000000115158824 */ /* 0x000fe200078e0a07 */
[----:B------:R-:W-:Y:S01]  /*7e60*/  STL [R1+0x2c0], R19 ;  /* 0x0002c01301007387 */ /* 0x000fe20000100800 */
[----:B------:R-:W-:Y:S01]  /*7e70*/  @!P1 IMAD.MOV R0, RZ, RZ, -R0 ;  /* 0x000000ffff009224 */ /* 0x000fe200078e0a00 */
[C---:B------:R-:W-:Y:S01]  /*7e80*/  ISETP.GT.U32.AND P1, PT, R7.reuse, R5, PT ;  /* 0x000000050700720c */ /* 0x040fe20003f24070 */
[----:B------:R-:W-:Y:S01]  /*7e90*/  IMAD.HI.U32 R16, R8, R13, RZ ;  /* 0x0000000d08107227 */ /* 0x000fe200078e00ff */
[----:B------:R-:W-:-:S02]  /*7ea0*/  ISETP.GT.U32.AND P0, PT, R7, R21, PT ;  /* 0x000000150700720c */ /* 0x000fc40003f04070 */
[----:B------:R0:W-:Y:S01]  /*7eb0*/  STL [R1+0x2bc], R0 ;  /* 0x0002bc0001007387 */ /* 0x0001e20000100800 */
[--C-:B------:R-:W-:Y:S01]  /*7ec0*/  @!P4 IMAD.IADD R3, R3, 0x1, -R7.reuse ;  /* 0x000000010303c824 */ /* 0x100fe200078e0a07 */
[----:B------:R-:W-:Y:S01]  /*7ed0*/  LOP3.LUT R6, R9, 0xda, RZ, 0xfc, !PT ;  /* 0x000000da09067812 */ /* 0x000fe200078efcff */
[--C-:B------:R-:W-:Y:S01]  /*7ee0*/  @!P6 IMAD.IADD R4, R4, 0x1, -R7.reuse ;  /* 0x000000010404e824 */ /* 0x100fe200078e0a07 */
[----:B------:R-:W-:Y:S01]  /*7ef0*/  ISETP.GE.AND P4, PT, R15, RZ, PT ;  /* 0x000000ff0f00720c */ /* 0x000fe20003f86270 */
[----:B------:R-:W-:Y:S01]  /*7f00*/  IMAD.MOV R16, RZ, RZ, -R16 ;  /* 0x000000ffff107224 */ /* 0x000fe200078e0a10 */
[----:B------:R-:W-:Y:S02]  /*7f10*/  IABS R15, R6 ;  /* 0x00000006000f7213 */ /* 0x000fe40000000000 */
[----:B------:R-:W-:Y:S01]  /*7f20*/  ISETP.GT.U32.AND P6, PT, R7, R4, PT ;  /* 0x000000040700720c */ /* 0x000fe20003fc4070 */
[----:B------:R-:W-:Y:S01]  /*7f30*/  @!P1 IMAD.IADD R5, R5, 0x1, -R7 ;  /* 0x0000000105059824 */ /* 0x000fe200078e0a07 */
[----:B------:R-:W-:Y:S01]  /*7f40*/  LOP3.LUT R17, R9, 0xd6, RZ, 0xfc, !PT ;  /* 0x000000d609117812 */ /* 0x000fe200078efcff */
[----:B0-----:R-:W-:Y:S01]  /*7f50*/  IMAD.MOV.U32 R0, RZ, RZ, R3 ;  /* 0x000000ffff007224 */ /* 0x001fe200078e0003 */
[----:B------:R-:W-:Y:S01]  /*7f60*/  ISETP.GE.AND P1, PT, R2, RZ, PT ;  /* 0x000000ff0200720c */ /* 0x000fe20003f26270 */
[----:B------:R-:W-:Y:S01]  /*7f70*/  @!P0 IMAD.IADD R21, R21, 0x1, -R7 ;  /* 0x0000000115158824 */ /* 0x000fe200078e0a07 */
[----:B------:R-:W-:Y:S01]  /*7f80*/  ISETP.GE.AND P0, PT, R12, RZ, PT ;  /* 0x000000ff0c00720c */ /* 0x000fe20003f06270 */
[----:B------:R-:W-:Y:S01]  /*7f90*/  @!P5 IMAD.MOV R0, RZ, RZ, -R0 ;  /* 0x000000ffff00d224 */ /* 0x000fe200078e0a00 */
[----:B------:R-:W-:Y:S01]  /*7fa0*/  ISETP.GT.U32.AND P5, PT, R7, R5, PT ;  /* 0x000000050700720c */ /* 0x000fe20003fa4070 */
[----:B------:R-:W-:Y:S01]  /*7fb0*/  IMAD.HI.U32 R12, R8, R14, RZ ;  /* 0x0000000e080c7227 */ /* 0x000fe200078e00ff */
[----:B------:R-:W-:-:S02]  /*7fc0*/  LOP3.LUT R2, R9, 0xd4, RZ, 0xfc, !PT ;  /* 0x000000d409027812 */ /* 0x000fc400078efcff */
[----:B------:R0:W-:Y:S01]  /*7fd0*/  STL [R1+0x2b4], R0 ;  /* 0x0002b40001007387 */ /* 0x0001e20000100800 */
[----:B------:R-:W-:Y:S01]  /*7fe0*/  IMAD.MOV R12, RZ, RZ, -R12 ;  /* 0x000000ffff0c7224 */ /* 0x000fe200078e0a0c */
[----:B------:R-:W-:Y:S01]  /*7ff0*/  IABS R18, R17 ;  /* 0x0000001100127213 */ /* 0x000fe20000000000 */
[----:B------:R-:W-:Y:S01]  /*8000*/  IMAD R13, R7, R16, R13 ;  /* 0x00000010070d7224 */ /* 0x000fe200078e020d */
[----:B------:R-:W-:Y:S01]  /*8010*/  LOP3.LUT R16, R9, 0xd8, RZ, 0xfc, !PT ;  /* 0x000000d809107812 */ /* 0x000fe200078efcff */
[----:B------:R-:W-:Y:S01]  /*8020*/  IMAD R3, R7, R12, R14 ;  /* 0x0000000c07037224 */ /* 0x000fe200078e020e */
[----:B------:R-:W-:Y:S01]  /*8030*/  LOP3.LUT R14, R9, 0xd2, RZ, 0xfc, !PT ;  /* 0x000000d2090e7812 */ /* 0x000fe200078efcff */
[--C-:B------:R-:W-:Y:S01]  /*8040*/  @!P6 IMAD.IADD R4, R4, 0x1, -R7.reuse ;  /* 0x000000010404e824 */ /* 0x100fe200078e0a07 */
[----:B------:R-:W-:Y:S01]  /*8050*/  ISETP.GT.U32.AND P6, PT, R7, R13, PT ;  /* 0x0000000d0700720c */ /* 0x000fe20003fc4070 */
[----:B------:R-:W-:Y:S01]  /*8060*/  @!P5 IMAD.IADD R5, R5, 0x1, -R7 ;  /* 0x000000010505d824 */ /* 0x000fe200078e0a07 */
[----:B------:R-:W-:Y:S01]  /*8070*/  ISETP.GT.U32.AND P5, PT, R7, R3, PT ;  /* 0x000000030700720c */ /* 0x000fe20003fa4070 */
[----:B------:R-:W-:Y:S01]  /*8080*/  IMAD.HI.U32 R12, R8, R15, RZ ;  /* 0x0000000f080c7227 */ /* 0x000fe200078e00ff */
[----:B------:R-:W-:-:S03]  /*8090*/  IABS R19, R16 ;  /* 0x0000001000137213 */ /* 0x000fc60000000000 */
[----:B0-----:R-:W-:Y:S02]  /*80a0*/  IMAD.MOV.U32 R0, RZ, RZ, R21 ;  /* 0x000000ffff007224 */ /* 0x001fe400078e0015 */
[----:B------:R-:W-:Y:S02]  /*80b0*/  IMAD.MOV R12, RZ, RZ, -R12 ;  /* 0x000000ffff0c7224 */ /* 0x000fe400078e0a0c */
[----:B------:R-:W-:Y:S01]  /*80c0*/  @!P2 IMAD.MOV R0, RZ, RZ, -R0 ;  /* 0x000000ffff00a224 */ /* 0x000fe200078e0a00 */
[----:B------:R-:W-:Y:S01]  /*80d0*/  ISETP.GE.AND P2, PT, R6, RZ, PT ;  /* 0x000000ff0600720c */ /* 0x000fe20003f46270 */
[--C-:B------:R-:W-:Y:S02]  /*80e0*/  @!P6 IMAD.IADD R13, R13, 0x1, -R7.reuse ;  /* 0x000000010d0de824 */ /* 0x100fe400078e0a07 */
[----:B------:R-:W-:Y:S01]  /*80f0*/  @!P5 IMAD.IADD R3, R3, 0x1, -R7 ;  /* 0x000000010303d824 */ /* 0x000fe200078e0a07 */
[----:B------:R0:W-:Y:S01]  /*8100*/  STL [R1+0x2b0], R0 ;  /* 0x0002b00001007387 */ /* 0x0001e20000100800 */
[----:B------:R-:W-:Y:S01]  /*8110*/  IMAD.HI.U32 R22, R8, R19, RZ ;  /* 0x0000001308167227 */ /* 0x000fe200078e00ff */
[----:B------:R-:W-:-:S03]  /*8120*/  ISETP.GT.U32.AND P5, PT, R7, R13, PT ;  /* 0x0000000d0700720c */ /* 0x000fc60003fa4070 */
[C---:B------:R-:W-:Y:S01]  /*8130*/  IMAD R15, R7.reuse, R12, R15 ;  /* 0x0000000c070f7224 */ /* 0x040fe200078e020f */
[----:B------:R-:W-:Y:S01]  /*8140*/  IABS R12, R2 ;  /* 0x00000002000c7213 */ /* 0x000fe20000000000 */
[----:B------:R-:W-:Y:S02]  /*8150*/  IMAD.MOV R22, RZ, RZ, -R22 ;  /* 0x000000ffff167224 */ /* 0x000fe400078e0a16 */
[----:B------:R-:W-:Y:S01]  /*8160*/  IMAD.HI.U32 R20, R8, R18, RZ ;  /* 0x0000001208147227 */ /* 0x000fe200078e00ff */
[----:B------:R-:W-:-:S03]  /*8170*/  ISETP.GT.U32.AND P6, PT, R7, R15, PT ;  /* 0x0000000f0700720c */ /* 0x000fc60003fc4070 */
[----:B0-----:R-:W-:Y:S02]  /*8180*/  IMAD.MOV.U32 R0, RZ, RZ, R4 ;  /* 0x000000ffff007224 */ /* 0x001fe400078e0004 */
[C---:B------:R-:W-:Y:S01]  /*8190*/  IMAD R6, R7.reuse, R22, R19 ;  /* 0x0000001607067224 */ /* 0x040fe200078e0213 */
[----:B------:R-:W-:Y:S01]  /*81a0*/  IABS R19, R14 ;  /* 0x0000000e00137213 */ /* 0x000fe20000000000 */
[----:B------:R-:W-:Y:S01]  /*81b0*/  @!P3 IMAD.MOV R0, RZ, RZ, -R0 ;  /* 0x000000ffff00b224 */ /* 0x000fe200078e0a00 */
[----:B------:R-:W-:Y:S01]  /*81c0*/  ISETP.GT.U32.AND P3, PT, R7, R3, PT ;  /* 0x000000030700720c */ /* 0x000fe20003f64070 */
[----:B------:R-:W-:Y:S02]  /*81d0*/  IMAD.MOV R20, RZ, RZ, -R20 ;  /* 0x000000ffff147224 */ /* 0x000fe400078e0a14 */
[----:B------:R-:W-:Y:S01]  /*81e0*/  IMAD.MOV.U32 R21, RZ, RZ, R12 ;  /* 0x000000ffff157224 */ /* 0x000fe200078e000c */
[----:B------:R0:W-:Y:S01]  /*81f0*/  STL [R1+0x2ac], R0 ;  /* 0x0002ac0001007387 */ /* 0x0001e20000100800 */
[----:B------:R-:W-:Y:S01]  /*8200*/  @!P5 IMAD.IADD R13, R13, 0x1, -R7 ;  /* 0x000000010d0dd824 */ /* 0x000fe200078e0a07 */
[C---:B------:R-:W-:Y:S01]  /*8210*/  ISETP.GT.U32.AND P5, PT, R7.reuse, R6, PT ;  /* 0x000000060700720c */ /* 0x040fe20003fa4070 */
[----:B------:R-:W-:-:S02]  /*8220*/  IMAD R12, R7, R20, R18 ;  /* 0x00000014070c7224 */ /* 0x000fc400078e0212 */
[----:B------:R-:W-:-:S04]  /*8230*/  IMAD.HI.U32 R4, R8, R21, RZ ;  /* 0x0000001508047227 */ /* 0x000fc800078e00ff */
[----:B------:R-:W-:Y:S02]  /*8240*/  IMAD.MOV.U32 R18, RZ, RZ, R5 ;  /* 0x000000ffff127224 */ /* 0x000fe400078e0005 */
[----:B0-----:R-:W-:Y:S02]  /*8250*/  IMAD.MOV.U32 R0, RZ, RZ, R13 ;  /* 0x000000ffff007224 */ /* 0x001fe400078e000d */
[----:B------:R-:W-:-:S04]  /*8260*/  IMAD.HI.U32 R5, R8, R19, RZ ;  /* 0x0000001308057227 */ /* 0x000fc800078e00ff */
[----:B------:R-:W-:Y:S02]  /*8270*/  IMAD.MOV R4, RZ, RZ, -R4 ;  /* 0x000000ffff047224 */ /* 0x000fe400078e0a04 */
[----:B------:R-:W-:Y:S01]  /*8280*/  @!P4 IMAD.MOV R18, RZ, RZ, -R18 ;  /* 0x000000ffff12c224 */ /* 0x000fe200078e0a12 */
[----:B------:R-:W-:Y:S01]  /*8290*/  ISETP.GE.AND P4, PT, R16, RZ, PT ;  /* 0x000000ff1000720c */ /* 0x000fe20003f86270 */
[----:B------:R-:W-:Y:S02]  /*82a0*/  @!P6 IMAD.IADD R15, R15, 0x1, -R7 ;  /* 0x000000010f0fe824 */ /* 0x000fe400078e0a07 */
[----:B------:R-:W-:Y:S01]  /*82b0*/  @!P0 IMAD.MOV R0, RZ, RZ, -R0 ;  /* 0x000000ffff008224 */ /* 0x000fe200078e0a00 */
[----:B------:R-:W-:Y:S01]  /*82c0*/  ISETP.GT.U32.AND P0, PT, R7, R12, PT ;  /* 0x0000000c0700720c */ /* 0x000fe20003f04070 */
[----:B------:R-:W-:Y:S01]  /*82d0*/  IMAD.MOV R13, RZ, RZ, -R5 ;  /* 0x000000ffff0d7224 */ /* 0x000fe200078e0a05 */
[----:B------:R0:W-:Y:S01]  /*82e0*/  STL [R1+0x2a8], R18 ;  /* 0x0002a81201007387 */ /* 0x0001e20000100800 */
[----:B------:R-:W-:Y:S01]  /*82f0*/  @!P3 IMAD.IADD R3, R3, 0x1, -R7 ;  /* 0x000000010303b824 */ /* 0x000fe200078e0a07 */
[C---:B------:R-:W-:Y:S01]  /*8300*/  ISETP.GT.U32.AND P6, PT, R7.reuse, R15, PT ;  /* 0x0000000f0700720c */ /* 0x040fe20003fc4070 */
[----:B------:R-:W-:Y:S01]  /*8310*/  IMAD R5, R7, R4, R21 ;  /* 0x0000000407057224 */ /* 0x000fe200078e0215 */
[----:B------:R1:W-:Y:S01]  /*8320*/  STL [R1+0x2a4], R0 ;  /* 0x0002a40001007387 */ /* 0x0003e20000100800 */
[----:B------:R-:W-:Y:S01]  /*8330*/  @!P5 IMAD.IADD R6, R6, 0x1, -R7 ;  /* 0x000000010606d824 */ /* 0x000fe200078e0a07 */
[----:B------:R-:W-:-:S02]  /*8340*/  ISETP.GE.AND P3, PT, R17, RZ, PT ;  /* 0x000000ff1100720c */ /* 0x000fc40003f66270 */
[----:B------:R-:W-:Y:S02]  /*8350*/  ISETP.GT.U32.AND P5, PT, R7, R5, PT ;  /* 0x000000050700720c */ /* 0x000fe40003fa4070 */
[C---:B0-----:R-:W-:Y:S01]  /*8360*/  LOP3.LUT R18, R9.reuse, 0xd0, RZ, 0xfc, !PT ;  /* 0x000000d009127812 */ /* 0x041fe200078efcff */
[----:B------:R-:W-:Y:S01]  /*8370*/  @!P0 IMAD.IADD R12, R12, 0x1, -R7 ;  /* 0x000000010c0c8824 */ /* 0x000fe200078e0a07 */
[C---:B------:R-:W-:Y:S01]  /*8380*/  LOP3.LUT R4, R9.reuse, 0xca, RZ, 0xfc, !PT ;  /* 0x000000ca09047812 */ /* 0x040fe200078efcff */
[----:B-1----:R-:W-:Y:S01]  /*8390*/  IMAD.MOV.U32 R0, RZ, RZ, R3 ;  /* 0x000000ffff007224 */ /* 0x002fe200078e0003 */
[----:B------:R-:W-:Y:S01]  /*83a0*/  LOP3.LUT R3, R9, 0xcc, RZ, 0xfc, !PT ;  /* 0x000000cc09037812 */ /* 0x000fe200078efcff */
[----:B------:R-:W-:Y:S01]  /*83b0*/  @!P6 IMAD.IADD R15, R15, 0x1, -R7 ;  /* 0x000000010f0fe824 */ /* 0x000fe200078e0a07 */
[----:B------:R-:W-:Y:S01]  /*83c0*/  ISETP.GE.AND P6, PT, R2, RZ, PT ;  /* 0x000000ff0200720c */ /* 0x000fe20003fc6270 */
[----:B------:R-:W-:Y:S01]  /*83d0*/  @!P1 IMAD.MOV R0, RZ, RZ, -R0 ;  /* 0x000000ffff009224 */ /* 0x000fe200078e0a00 */
[C---:B------:R-:W-:Y:S01]  /*83e0*/  ISETP.GT.U32.AND P1, PT, R7.reuse, R6, PT ;  /* 0x000000060700720c */ /* 0x040fe20003f24070 */
[C---:B------:R-:W-:Y:S01]  /*83f0*/  IMAD R2, R7.reuse, R13, R19 ;  /* 0x0000000d07027224 */ /* 0x040fe200078e0213 */
[----:B------:R-:W-:Y:S01]  /*8400*/  ISETP.GT.U32.AND P0, PT, R7, R12, PT ;  /* 0x0000000c0700720c */ /* 0x000fe20003f04070 */
[----:B------:R-:W-:Y:S01]  /*8410*/  @!P5 IMAD.IADD R5, R5, 0x1, -R7 ;  /* 0x000000010505d824 */ /* 0x000fe200078e0a07 */
[----:B------:R-:W-:Y:S01]  /*8420*/  IABS R19, R18 ;  /* 0x0000001200137213 */ /* 0x000fe20000000000 */
[----:B------:R-:W-:Y:S01]  /*8430*/  IMAD.MOV.U32 R23, RZ, RZ, R15 ;  /* 0x000000ffff177224 */ /* 0x000fe200078e000f */
[----:B------:R-:W-:Y:S01]  /*8440*/  IABS R17, R3 ;  /* 0x0000000300117213 */ /* 0x000fe20000000000 */
[----:B------:R0:W-:Y:S01]  /*8450*/  STL [R1+0x29c], R0 ;  /* 0x00029c0001007387 */ /* 0x0001e20000100800 */
[----:B------:R-:W-:Y:S01]  /*8460*/  ISETP.GT.U32.AND P5, PT, R7, R5, PT ;  /* 0x000000050700720c */ /* 0x000fe20003fa4070 */
[----:B------:R-:W-:Y:S01]  /*8470*/  IMAD.HI.U32 R21, R8, R19, RZ ;  /* 0x0000001308157227 */ /* 0x000fe200078e00ff */
[----:B------:R-:W-:-:S02]  /*8480*/  LOP3.LUT R13, R9, 0xce, RZ, 0xfc, !PT ;  /* 0x000000ce090d7812 */ /* 0x000fc400078efcff */
[----:B------:R-:W-:Y:S01]  /*8490*/  IABS R16, R4 ;  /* 0x0000000400107213 */ /* 0x000fe20000000000 */
[----:B------:R-:W-:Y:S01]  /*84a0*/  @!P1 IMAD.IADD R6, R6, 0x1, -R7 ;  /* 0x0000000106069824 */ /* 0x000fe200078e0a07 */
[C---:B------:R-:W-:Y:S01]  /*84b0*/  ISETP.GT.U32.AND P1, PT, R7.reuse, R2, PT ;  /* 0x000000020700720c */ /* 0x040fe20003f24070 */
[----:B------:R-:W-:Y:S01]  /*84c0*/  IMAD.MOV R21, RZ, RZ, -R21 ;  /* 0x000000ffff157224 */ /* 0x000fe200078e0a15 */
[----:B------:R-:W-:Y:S01]  /*84d0*/  IABS R20, R13 ;  /* 0x0000000d00147213 */ /* 0x000fe20000000000 */
[----:B------:R-:W-:Y:S01]  /*84e0*/  @!P0 IMAD.IADD R12, R12, 0x1, -R7 ;  /* 0x000000010c0c8824 */ /* 0x000fe200078e0a07 */
[----:B------:R-:W-:Y:S01]  /*84f0*/  ISETP.GE.AND P0, PT, R14, RZ, PT ;  /* 0x000000ff0e00720c */ /* 0x000fe20003f06270 */
[----:B------:R-:W-:Y:S02]  /*8500*/  IMAD R14, R7, R21, R19 ;  /* 0x00000015070e7224 */ /* 0x000fe400078e0213 */
[----:B------:R-:W-:Y:S02]  /*8510*/  @!P5 IMAD.IADD R5, R5, 0x1, -R7 ;  /* 0x000000010505d824 */ /* 0x000fe400078e0a07 */
[----:B------:R-:W-:Y:S01]  /*8520*/  IMAD.HI.U32 R22, R8, R17, RZ ;  /* 0x0000001108167227 */ /* 0x000fe200078e00ff */
[----:B------:R-:W-:-:S03]  /*8530*/  ISETP.GT.U32.AND P5, PT, R7, R14, PT ;  /* 0x0000000e0700720c */ /* 0x000fc60003fa4070 */
[----:B------:R-:W-:Y:S01]  /*8540*/  @!P1 IMAD.IADD R2, R2, 0x1, -R7 ;  /* 0x0000000102029824 */ /* 0x000fe200078e0a07 */
[----:B------:R-:W-:Y:S01]  /*8550*/  ISETP.GE.AND P1, PT, R18, RZ, PT ;  /* 0x000000ff1200720c */ /* 0x000fe20003f26270 */
[----:B------:R-:W-:Y:S01]  /*8560*/  @!P2 IMAD.MOV R23, RZ, RZ, -R23 ;  /* 0x000000ffff17a224 */ /* 0x000fe200078e0a17 */
[----:B------:R-:W-:Y:S01]  /*8570*/  LOP3.LUT R18, R9, 0xc8, RZ, 0xfc, !PT ;  /* 0x000000c809127812 */ /* 0x000fe200078efcff */
[----:B------:R-:W-:Y:S01]  /*8580*/  IMAD.HI.U32 R21, R8, R16, RZ ;  /* 0x0000001008157227 */ /* 0x000fe200078e00ff */
[----:B------:R-:W-:Y:S02]  /*8590*/  ISETP.GT.U32.AND P2, PT, R7, R2, PT ;  /* 0x000000020700720c */ /* 0x000fe40003f44070 */
[----:B------:R-:W-:Y:S01]  /*85a0*/  STL [R1+0x298], R23 ;  /* 0x0002981701007387 */ /* 0x000fe20000100800 */
[----:B------:R-:W-:Y:S01]  /*85b0*/  IMAD.MOV R22, RZ, RZ, -R22 ;  /* 0x000000ffff167224 */ /* 0x000fe200078e0a16 */
[----:B------:R-:W-:Y:S01]  /*85c0*/  IABS R15, R18 ;  /* 0x00000012000f7213 */ /* 0x000fe20000000000 */
[----:B0-----:R-:W-:-:S02]  /*85d0*/  IMAD.MOV.U32 R0, RZ, RZ, R6 ;  /* 0x000000ffff007224 */ /* 0x001fc400078e0006 */
[----:B------:R-:W-:-:S04]  /*85e0*/  IMAD.HI.U32 R19, R8, R20, RZ ;  /* 0x0000001408137227 */ /* 0x000fc800078e00ff */
[----:B------:R-:W-:Y:S02]  /*85f0*/  IMAD.MOV R21, RZ, RZ, -R21 ;  /* 0x000000ffff157224 */ /* 0x000fe400078e0a15 */
[C---:B------:R-:W-:Y:S02]  /*8600*/  IMAD R17, R7.reuse, R22, R17 ;  /* 0x0000001607117224 */ /* 0x040fe400078e0211 */
[----:B------:R-:W-:Y:S02]  /*8610*/  @!P4 IMAD.MOV R0, RZ, RZ, -R0 ;  /* 0x000000ffff00c224 */ /* 0x000fe400078e0a00 */
[----:B------:R-:W-:Y:S02]  /*8620*/  IMAD.MOV R19, RZ, RZ, -R19 ;  /* 0x000000ffff137224 */ /* 0x000fe400078e0a13 */
[----:B------:R-:W-:Y:S01]  /*8630*/  IMAD R21, R7, R21, R16 ;  /* 0x0000001507157224 */ /* 0x000fe200078e0210 */
[----:B------:R0:W-:Y:S01]  /*8640*/  STL [R1+0x294], R0 ;  /* 0x0002940001007387 */ /* 0x0001e20000100800 */
[--C-:B------:R-:W-:Y:S01]  /*8650*/  @!P5 IMAD.IADD R14, R14, 0x1, -R7.reuse ;  /* 0x000000010e0ed824 */ /* 0x100fe200078e0a07 */
[----:B------:R-:W-:Y:S01]  /*8660*/  LOP3.LUT R16, R9, 0xc6, RZ, 0xfc, !PT ;  /* 0x000000c609107812 */ /* 0x000fe200078efcff */
[----:B------:R-:W-:Y:S01]  /*8670*/  @!P3 IMAD.MOV R12, RZ, RZ, -R12 ;  /* 0x000000ffff0cb224 */ /* 0x000fe200078e0a0c */
[C---:B------:R-:W-:Y:S01]  /*8680*/  ISETP.GT.U32.AND P3, PT, R7.reuse, R17, PT ;  /* 0x000000110700720c */ /* 0x040fe20003f64070 */
[C---:B------:R-:W-:Y:S01]  /*8690*/  IMAD R19, R7.reuse, R19, R20 ;  /* 0x0000001307137224 */ /* 0x040fe200078e0214 */
[C---:B------:R-:W-:Y:S01]  /*86a0*/  ISETP.GT.U32.AND P4, PT, R7.reuse, R14, PT ;  /* 0x0000000e0700720c */ /* 0x040fe20003f84070 */
[----:B------:R-:W-:Y:S01]  /*86b0*/  @!P2 IMAD.IADD R2, R2, 0x1, -R7 ;  /* 0x000000010202a824 */ /* 0x000fe200078e0a07 */
[C---:B------:R-:W-:Y:S01]  /*86c0*/  ISETP.GT.U32.AND P2, PT, R7.reuse, R21, PT ;  /* 0x000000150700720c */ /* 0x040fe20003f44070 */
[----:B------:R1:W-:Y:S01]  /*86d0*/  STL [R1+0x290], R12 ;  /* 0x0002900c01007387 */ /* 0x0003e20000100800 */
[----:B0-----:R-:W-:Y:S01]  /*86e0*/  IMAD.MOV.U32 R0, RZ, RZ, R5 ;  /* 0x000000ffff007224 */ /* 0x001fe200078e0005 */
[----:B------:R-:W-:Y:S01]  /*86f0*/  ISETP.GT.U32.AND P5, PT, R7, R19, PT ;  /* 0x000000130700720c */ /* 0x000fe20003fa4070 */
[----:B------:R-:W-:Y:S01]  /*8700*/  IMAD.HI.U32 R5, R8, R15, RZ ;  /* 0x0000000f08057227 */ /* 0x000fe200078e00ff */
[----:B------:R-:W-:-:S02]  /*8710*/  IABS R6, R16 ;  /* 0x0000001000067213 */ /* 0x000fc40000000000 */
[----:B------:R-:W-:Y:S01]  /*8720*/  LOP3.LUT R20, R9, 0xb8, RZ, 0xfc, !PT ;  /* 0x000000b809147812 */ /* 0x000fe200078efcff */
[----:B------:R-:W-:Y:S01]  /*8730*/  @!P6 IMAD.MOV R0, RZ, RZ, -R0 ;  /* 0x000000ffff00e224 */ /* 0x000fe200078e0a00 */
[----:B------:R-:W-:Y:S01]  /*8740*/  ISETP.GE.AND P6, PT, R13, RZ, PT ;  /* 0x000000ff0d00720c */ /* 0x000fe20003fc6270 */
[--C-:B------:R-:W-:Y:S01]  /*8750*/  @!P3 IMAD.IADD R17, R17, 0x1, -R7.reuse ;  /* 0x000000011111b824 */ /* 0x100fe200078e0a07 */
[----:B-1----:R-:W-:Y:S01]  /*8760*/  LOP3.LUT R12, R9, 0xc0, RZ, 0xfc, !PT ;  /* 0x000000c0090c7812 */ /* 0x002fe200078efcff */
[--C-:B------:R-:W-:Y:S01]  /*8770*/  @!P4 IMAD.IADD R14, R14, 0x1, -R7.reuse ;  /* 0x000000010e0ec824 */ /* 0x100fe200078e0a07 */
[----:B------:R0:W-:Y:S01]  /*8780*/  STL [R1+0x28c], R0 ;  /* 0x00028c0001007387 */ /* 0x0001e20000100800 */
[----:B------:R-:W-:Y:S01]  /*8790*/  @!P2 IMAD.IADD R21, R21, 0x1, -R7 ;  /* 0x000000011515a824 */ /* 0x000fe200078e0a07 */
[----:B------:R-:W-:Y:S01]  /*87a0*/  ISETP.GE.AND P4, PT, R3, RZ, PT ;  /* 0x000000ff0300720c */ /* 0x000fe20003f86270 */
[----:B------:R-:W-:Y:S01]  /*87b0*/  IMAD.MOV R5, RZ, RZ, -R5 ;  /* 0x000000ffff057224 */ /* 0x000fe200078e0a05 */
[----:B------:R-:W-:Y:S01]  /*87c0*/  ISETP.GT.U32.AND P2, PT, R7, R17, PT ;  /* 0x000000110700720c */ /* 0x000fe20003f44070 */
[----:B------:R-:W-:-:S04]  /*87d0*/  IMAD.HI.U32 R3, R8, R6, RZ ;  /* 0x0000000608037227 */ /* 0x000fc800078e00ff */
[----:B------:R-:W-:Y:S01]  /*87e0*/  @!P5 IMAD.IADD R19, R19, 0x1, -R7 ;  /* 0x000000011313d824 */ /* 0x000fe200078e0a07 */
[----:B------:R-:W-:Y:S01]  /*87f0*/  ISETP.GE.AND P5, PT, R4, RZ, PT ;  /* 0x000000ff0400720c */ /* 0x000fe20003fa6270 */
[----:B0-----:R-:W-:Y:S01]  /*8800*/  IMAD.MOV.U32 R0, RZ, RZ, R2 ;  /* 0x000000ffff007224 */ /* 0x001fe200078e0002 */
[----:B------:R-:W-:Y:S01]  /*8810*/  LOP3.LUT R2, R9, 0xc4, RZ, 0xfc, !PT ;  /* 0x000000c409027812 */ /* 0x000fe200078efcff */
[C---:B------:R-:W-:Y:S01]  /*8820*/  IMAD R15, R7.reuse, R5, R15 ;  /* 0x00000005070f7224 */ /* 0x040fe200078e020f */
[C---:B------:R-:W-:Y:S01]  /*8830*/  ISETP.GT.U32.AND P3, PT, R7.reuse, R19, PT ;  /* 0x000000130700720c */ /* 0x040fe20003f64070 */
[----:B------:R-:W-:Y:S01]  /*8840*/  @!P0 IMAD.MOV R0, RZ, RZ, -R0 ;  /* 0x000000ffff008224 */ /* 0x000fe200078e0a00 */
[----:B------:R-:W-:Y:S01]  /*8850*/  ISETP.GT.U32.AND P0, PT, R7, R21, PT ;  /* 0x000000150700720c */ /* 0x000fe20003f04070 */
[----:B------:R-:W-:Y:S01]  /*8860*/  IMAD.MOV R3, RZ, RZ, -R3 ;  /* 0x000000ffff037224 */ /* 0x000fe200078e0a03 */
[----:B------:R-:W-:Y:S01]  /*8870*/  IABS R4, R2 ;  /* 0x0000000200047213 */ /* 0x000fe20000000000 */
[----:B------:R-:W-:Y:S01]  /*8880*/  @!P2 IMAD.IADD R17, R17, 0x1, -R7 ;  /* 0x000000011111a824 */ /* 0x000fe200078e0a07 */
[----:B------:R0:W-:Y:S01]  /*8890*/  STL [R1+0x288], R0 ;  /* 0x0002880001007387 */ /* 0x0001e20000100800 */
[----:B------:R-:W-:Y:S01]  /*88a0*/  IMAD R5, R7, R3, R6 ;  /* 0x0000000307057224 */ /* 0x000fe200078e0206 */
[----:B------:R-:W-:-:S02]  /*88b0*/  LOP3.LUT R3, R9, 0xc2, RZ, 0xfc, !PT ;  /* 0x000000c209037812 */ /* 0x000fc400078efcff */
[----:B------:R-:W-:Y:S02]  /*88c0*/  IABS R6, R12 ;  /* 0x0000000c00067213 */ /* 0x000fe40000000000 */
[----:B------:R-:W-:Y:S01]  /*88d0*/  ISETP.GT.U32.AND P2, PT, R7, R5, PT ;  /* 0x000000050700720c */ /* 0x000fe20003f44070 */
[--C-:B------:R-:W-:Y:S01]  /*88e0*/  @!P3 IMAD.IADD R19, R19, 0x1, -R7.reuse ;  /* 0x000000011313b824 */ /* 0x100fe200078e0a07 */
[----:B------:R-:W-:Y:S01]  /*88f0*/  IABS R13, R3 ;  /* 0x00000003000d7213 */ /* 0x000fe20000000000 */
[----:B------:R-:W-:Y:S01]  /*8900*/  @!P0 IMAD.IADD R21, R21, 0x1, -R7 ;  /* 0x0000000115158824 */ /* 0x000fe200078e0a07 */
[----:B------:R-:W-:Y:S01]  /*8910*/  ISETP.GE.AND P0, PT, R16, RZ, PT ;  /* 0x000000ff1000720c */ /* 0x000fe20003f06270 */
[----:B0-----:R-:W-:Y:S01]  /*8920*/  IMAD.MOV.U32 R0, RZ, RZ, R14 ;  /* 0x000000ffff007224 */ /* 0x001fe200078e000e */
[----:B------:R-:W-:Y:S01]  /*8930*/  ISETP.GE.AND P3, PT, R18, RZ, PT ;  /* 0x000000ff1200720c */ /* 0x000fe20003f66270 */
[----:B------:R-:W-:Y:S01]  /*8940*/  IMAD.HI.U32 R16, R8, R4, RZ ;  /* 0x0000000408107227 */ /* 0x000fe200078e00ff */
[----:B------:R-:W-:-:S03]  /*8950*/  LOP3.LUT R18, R9, 0xaa, RZ, 0xfc, !PT ;  /* 0x000000aa09127812 */ /* 0x000fc600078efcff */
[----:B------:R-:W-:Y:S01]  /*8960*/  @!P1 IMAD.MOV R0, RZ, RZ, -R0 ;  /* 0x000000ffff009224 */ /* 0x000fe200078e0a00 */
[----:B------:R-:W-:Y:S01]  /*8970*/  ISETP.GT.U32.AND P1, PT, R7, R15, PT ;  /* 0x0000000f0700720c */ /* 0x000fe20003f24070 */
[----:B------:R-:W-:Y:S02]  /*8980*/  @!P2 IMAD.IADD R5, R5, 0x1, -R7 ;  /* 0x000000010505a824 */ /* 0x000fe400078e0a07 */
[----:B------:R-:W-:Y:S01]  /*8990*/  IMAD.HI.U32 R14, R8, R13, RZ ;  /* 0x0000000d080e7227 */ /* 0x000fe200078e00ff */
[----:B------:R0:W-:Y:S03]  /*89a0*/  STL [R1+0x284], R0 ;  /* 0x0002840001007387 */ /* 0x0001e60000100800 */
[----:B------:R-:W-:-:S04]  /*89b0*/  IMAD.MOV R16, RZ, RZ, -R16 ;  /* 0x000000ffff107224 */ /* 0x000fc800078e0a10 */
[----:B------:R-:W-:Y:S02]  /*89c0*/  IMAD R4, R7, R16, R4 ;  /* 0x0000001007047224 */ /* 0x000fe400078e0204 */
[----:B------:R-:W-:Y:S01]  /*89d0*/  @!P1 IMAD.IADD R15, R15, 0x1, -R7 ;  /* 0x000000010f0f9824 */ /* 0x000fe200078e0a07 */
[----:B------:R-:W-:Y:S01]  /*89e0*/  ISETP.GE.AND P1, PT, R2, RZ, PT ;  /* 0x000000ff0200720c */ /* 0x000fe20003f26270 */
[----:B0-----:R-:W-:Y:S02]  /*89f0*/  IMAD.MOV.U32 R0, RZ, RZ, R19 ;  /* 0x000000ffff007224 */ /* 0x001fe400078e0013 */
[----:B------:R-:W-:Y:S01]  /*8a00*/  IMAD.MOV R2, RZ, RZ, -R14 ;  /* 0x000000ffff027224 */ /* 0x000fe200078e0a0e */
[C---:B------:R-:W-:Y:S01]  /*8a10*/  ISETP.GT.U32.AND P2, PT, R7.reuse, R15, PT ;  /* 0x0000000f0700720c */ /* 0x040fe20003f44070 */
[----:B------:R-:W-:Y:S01]  /*8a20*/  @!P6 IMAD.MOV R0, RZ, RZ, -R0 ;  /* 0x000000ffff00e224 */ /* 0x000fe200078e0a00 */
[----:B------:R-:W-:Y:S01]  /*8a30*/  ISETP.GT.U32.AND P6, PT, R7, R5, PT ;  /* 0x000000050700720c */ /* 0x000fe20003fc4070 */
[----:B------:R-:W-:Y:S01]  /*8a40*/  IMAD.MOV.U32 R14, RZ, RZ, R17 ;  /* 0x000000ffff0e7224 */ /* 0x000fe200078e0011 */
[----:B------:R-:W-:Y:S01]  /*8a50*/  LOP3.LUT R17, R9, 0xac, RZ, 0xfc, !PT ;  /* 0x000000ac09117812 */ /* 0x000fe200078efcff */
[----:B------:R-:W-:Y:S01]  /*8a60*/  IMAD R2, R7, R2, R13 ;  /* 0x0000000207027224 */ /* 0x000fe200078e020d */
[----:B------:R0:W-:Y:S01]  /*8a70*/  STL [R1+0x278], R0 ;  /* 0x0002780001007387 */ /* 0x0001e20000100800 */
[----:B------:R-:W-:-:S04]  /*8a80*/  IMAD.HI.U32 R13, R8, R6, RZ ;  /* 0x00000006080d7227 */ /* 0x000fc800078e00ff */
[----:B------:R-:W-:Y:S01]  /*8a90*/  @!P4 IMAD.MOV R14, RZ, RZ, -R14 ;  /* 0x000000ffff0ec224 */ /* 0x000fe200078e0a0e */
[----:B------:R-:W-:Y:S01]  /*8aa0*/  ISETP.GT.U32.AND P4, PT, R7, R4, PT ;  /* 0x000000040700720c */ /* 0x000fe20003f84070 */
[--C-:B------:R-:W-:Y:S01]  /*8ab0*/  @!P2 IMAD.IADD R15, R15, 0x1, -R7.reuse ;  /* 0x000000010f0fa824 */ /* 0x100fe200078e0a07 */
[----:B------:R-:W-:Y:S01]  /*8ac0*/  ISETP.GT.U32.AND P2, PT, R7, R2, PT ;  /* 0x000000020700720c */ /* 0x000fe20003f44070 */
[----:B------:R-:W-:Y:S01]  /*8ad0*/  @!P6 IMAD.IADD R5, R5, 0x1, -R7 ;  /* 0x000000010505e824 */ /* 0x000fe200078e0a07 */
[----:B------:R1:W-:Y:S01]  /*8ae0*/  STL [R1+0x26c], R14 ;  /* 0x00026c0e01007387 */ /* 0x0003e20000100800 */
[----:B0-----:R-:W-:Y:S01]  /*8af0*/  IMAD.MOV.U32 R0, RZ, RZ, R21 ;  /* 0x000000ffff007224 */ /* 0x001fe200078e0015 */
[----:B------:R-:W-:Y:S02]  /*8b00*/  ISETP.GE.AND P6, PT, R12, RZ, PT ;  /* 0x000000ff0c00720c */ /* 0x000fe40003fc6270 */
[----:B------:R-:W-:Y:S01]  /*8b10*/  LOP3.LUT R12, R9, 0xbc, RZ, 0xfc, !PT ;  /* 0x000000bc090c7812 */ /* 0x000fe200078efcff */
[----:B------:R-:W-:Y:S01]  /*8b20*/  @!P5 IMAD.MOV R0, RZ, RZ, -R0 ;  /* 0x000000ffff00d224 */ /* 0x000fe200078e0a00 */
[----:B------:R-:W-:Y:S01]  /*8b30*/  ISETP.GE.AND P5, PT, R3, RZ, PT ;  /* 0x000000ff0300720c */ /* 0x000fe20003fa6270 */
[----:B------:R-:W-:Y:S01]  /*8b40*/  IMAD.MOV R3, RZ, RZ, -R13 ;  /* 0x000000ffff037224 */ /* 0x000fe200078e0a0d */
[----:B------:R-:W-:Y:S01]  /*8b50*/  IABS R22, R12 ;  /* 0x0000000c00167213 */ /* 0x000fe20000000000 */
[----:B------:R-:W-:Y:S01]  /*8b60*/  @!P4 IMAD.IADD R4, R4, 0x1, -R7 ;  /* 0x000000010404c824 */ /* 0x000fe200078e0a07 */
[----:B------:R0:W-:Y:S01]  /*8b70*/  STL [R1+0x230], R0 ;  /* 0x0002300001007387 */ /* 0x0001e20000100800 */
[----:B------:R-:W-:Y:S01]  /*8b80*/  IMAD R3, R7, R3, R6 ;  /* 0x0000000307037224 */ /* 0x000fe200078e0206 */
[----:B------:R-:W-:Y:S01]  /*8b90*/  LOP3.LUT R13, R9, 0xbe, RZ, 0xfc, !PT ;  /* 0x000000be090d7812 */ /* 0x000fe200078efcff */
[----:B-1----:R-:W-:Y:S01]  /*8ba0*/  IMAD.MOV.U32 R14, RZ, RZ, R15 ;  /* 0x000000ffff0e7224 */ /* 0x002fe200078e000f */
[C---:B------:R-:W-:Y:S01]  /*8bb0*/  ISETP.GT.U32.AND P4, PT, R7.reuse, R4, PT ;  /* 0x000000040700720c */ /* 0x040fe20003f84070 */
[----:B------:R-:W-:Y:S01]  /*8bc0*/  @!P2 IMAD.IADD R2, R2, 0x1, -R7 ;  /* 0x000000010202a824 */ /* 0x000fe200078e0a07 */
[----:B------:R-:W-:Y:S01]  /*8bd0*/  IABS R23, R13 ;  /* 0x0000000d00177213 */ /* 0x000fe20000000000 */
[----:B------:R-:W-:Y:S01]  /*8be0*/  @!P3 IMAD.MOV R14, RZ, RZ, -R14 ;  /* 0x000000ffff0eb224 */ /* 0x000fe200078e0a0e */
[C---:B------:R-:W-:Y:S01]  /*8bf0*/  ISETP.GT.U32.AND P3, PT, R7.reuse, R3, PT ;  /* 0x000000030700720c */ /* 0x040fe20003f64070 */
[----:B0-----:R-:W-:Y:S01]  /*8c00*/  IMAD.MOV.U32 R0, RZ, RZ, R5 ;  /* 0x000000ffff007224 */ /* 0x001fe200078e0005 */
[----:B------:R-:W-:-:S02]  /*8c10*/  ISETP.GT.U32.AND P2, PT, R7, R2, PT ;  /* 0x000000020700720c */ /* 0x000fc40003f44070 */
[----:B------:R0:W-:Y:S01]  /*8c20*/  STL [R1+0x1d0], R14 ;  /* 0x0001d00e01007387 */ /* 0x0001e20000100800 */
[----:B------:R-:W-:Y:S01]  /*8c30*/  LOP3.LUT R6, R9, 0xba, RZ, 0xfc, !PT ;  /* 0x000000ba09067812 */ /* 0x000fe200078efcff */
[----:B------:R-:W-:Y:S01]  /*8c40*/  @!P0 IMAD.MOV R0, RZ, RZ, -R0 ;  /* 0x000000ffff008224 */ /* 0x000fe200078e0a00 */
[----:B------:R-:W-:Y:S01]  /*8c50*/  ISETP.GE.AND P0, PT, R13, RZ, PT ;  /* 0x000000ff0d00720c */ /* 0x000fe20003f06270 */
[----:B------:R-:W-:Y:S01]  /*8c60*/  IMAD.HI.U32 R13, R8, R23, RZ ;  /* 0x00000017080d7227 */ /* 0x000fe200078e00ff */
[----:B------:R-:W-:Y:S02]  /*8c70*/  IABS R21, R6 ;  /* 0x0000000600157213 */ /* 0x000fe40000000000 */
[----:B------:R1:W-:Y:S01]  /*8c80*/  STL [R1+0x1d8], R0 ;  /* 0x0001d80001007387 */ /* 0x0003e20000100800 */
[--C-:B------:R-:W-:Y:S01]  /*8c90*/  @!P4 IMAD.IADD R4, R4, 0x1, -R7.reuse ;  /* 0x000000010404c824 */ /* 0x100fe200078e0a07 */
[----:B------:R-:W-:Y:S01]  /*8ca0*/  ISETP.GE.AND P4, PT, R12, RZ, PT ;  /* 0x000000ff0c00720c */ /* 0x000fe20003f86270 */
[----:B------:R-:W-:-:S02]  /*8cb0*/  @!P3 IMAD.IADD R3, R3, 0x1, -R7 ;  /* 0x000000010303b824 */ /* 0x000fc400078e0a07 */
[----:B0-----:R-:W-:-:S03]  /*8cc0*/  IMAD.HI.U32 R14, R8, R22, RZ ;  /* 0x00000016080e7227 */ /* 0x001fc600078e00ff */
[C---:B------:R-:W-:Y:S01]  /*8cd0*/  ISETP.GT.U32.AND P3, PT, R7.reuse, R3, PT ;  /* 0x000000030700720c */ /* 0x040fe20003f64070 */
[----:B------:R-:W-:Y:S02]  /*8ce0*/  IMAD.MOV R12, RZ, RZ, -R14 ;  /* 0x000000ffff0c7224 */ /* 0x000fe400078e0a0e */
[----:B------:R-:W-:Y:S02]  /*8cf0*/  IMAD.MOV R13, RZ, RZ, -R13 ;  /* 0x000000ffff0d7224 */ /* 0x000fe400078e0a0d */
[----:B------:R-:W-:Y:S01]  /*8d00*/  IMAD R22, R7, R12, R22 ;  /* 0x0000000c07167224 */ /* 0x000fe200078e0216 */
[----:B------:R-:W-:Y:S01]  /*8d10*/  LOP3.LUT R12, R9, 0xb6, RZ, 0xfc, !PT ;  /* 0x000000b6090c7812 */ /* 0x000fe200078efcff */
[----:B------:R-:W-:Y:S01]  /*8d20*/  @!P2 IMAD.IADD R2, R2, 0x1, -R7 ;  /* 0x000000010202a824 */ /* 0x000fe200078e0a07 */
[----:B------:R-:W-:Y:S01]  /*8d30*/  ISETP.GE.AND P2, PT, R6, RZ, PT ;  /* 0x000000ff0600720c */ /* 0x000fe20003f46270 */
[----:B------:R-:W-:Y:S01]  /*8d40*/  IMAD R23, R7, R13, R23 ;  /* 0x0000000d07177224 */ /* 0x000fe200078e0217 */
[----:B------:R-:W-:Y:S01]  /*8d50*/  IABS R19, R12 ;  /* 0x0000000c00137213 */ /* 0x000fe20000000000 */
[----:B------:R-:W-:Y:S01]  /*8d60*/  IMAD.MOV.U32 R15, RZ, RZ, R4 ;  /* 0x000000ffff0f7224 */ /* 0x000fe200078e0004 */
[----:B------:R-:W-:Y:S01]  /*8d70*/  LOP3.LUT R4, R9, 0xb2, RZ, 0xfc, !PT ;  /* 0x000000b209047812 */ /* 0x000fe200078efcff */
[----:B------:R-:W-:Y:S01]  /*8d80*/  @!P3 IMAD.IADD R3, R3, 0x1, -R7 ;  /* 0x000000010303b824 */ /* 0x000fe200078e0a07 */
[C---:B------:R-:W-:Y:S01]  /*8d90*/  ISETP.GT.U32.AND P3, PT, R7.reuse, R22, PT ;  /* 0x000000160700720c */ /* 0x040fe20003f64070 */
[----:B-1----:R-:W-:Y:S01]  /*8da0*/  IMAD.MOV.U32 R0, RZ, RZ, R2 ;  /* 0x000000ffff007224 */ /* 0x002fe200078e0002 */
[----:B------:R-:W-:Y:S01]  /*8db0*/  IABS R13, R4 ;  /* 0x00000004000d7213 */ /* 0x000fe20000000000 */
[----:B------:R-:W-:Y:S01]  /*8dc0*/  @!P1 IMAD.MOV R15, RZ, RZ, -R15 ;  /* 0x000000ffff0f9224 */ /* 0x000fe200078e0a0f */
[----:B------:R-:W-:Y:S01]  /*8dd0*/  ISETP.GT.U32.AND P1, PT, R7, R23, PT ;  /* 0x000000170700720c */ /* 0x000fe20003f24070 */
[----:B------:R-:W-:Y:S01]  /*8de0*/  @!P5 IMAD.MOV R0, RZ, RZ, -R0 ;  /* 0x000000ffff00d224 */ /* 0x000fe200078e0a00 */
[----:B------:R-:W-:Y:S01]  /*8df0*/  ISETP.GE.AND P5, PT, R20, RZ, PT ;  /* 0x000000ff1400720c */ /* 0x000fe20003fa6270 */
[----:B------:R-:W-:Y:S01]  /*8e00*/  IMAD.HI.U32 R5, R8, R21, RZ ;  /* 0x0000001508057227 */ /* 0x000fe200078e00ff */
[----:B------:R-:W-:Y:S01]  /*8e10*/  IABS R20, R20 ;  /* 0x0000001400147213 */ /* 0x000fe20000000000 */
[----:B------:R0:W-:Y:S02]  /*8e20*/  STL [R1+0x1fc], R15 ;  /* 0x0001fc0f01007387 */ /* 0x0001e40000100800 */
[----:B------:R-:W-:-:S02]  /*8e30*/  IMAD.MOV R5, RZ, RZ, -R5 ;  /* 0x000000ffff057224 */ /* 0x000fc400078e0a05 */
[----:B------:R-:W-:Y:S01]  /*8e40*/  @!P3 IMAD.IADD R22, R22, 0x1, -R7 ;  /* 0x000000011616b824 */ /* 0x000fe200078e0a07 */
[----:B------:R1:W-:Y:S01]  /*8e50*/  STL [R1+0x210], R0 ;  /* 0x0002100001007387 */ /* 0x0003e20000100800 */
[----:B------:R-:W-:Y:S01]  /*8e60*/  IMAD R21, R7, R5, R21 ;  /* 0x0000000507157224 */ /* 0x000fe200078e0215 */
[----:B------:R-:W-:Y:S01]  /*8e70*/  LOP3.LUT R5, R9, 0xb4, RZ, 0xfc, !PT ;  /* 0x000000b409057812 */ /* 0x000fe200078efcff */
[----:B------:R-:W-:Y:S01]  /*8e80*/  @!P1 IMAD.IADD R23, R23, 0x1, -R7 ;  /* 0x0000000117179824 */ /* 0x000fe200078e0a07 */
[C---:B------:R-:W-:Y:S01]  /*8e90*/  ISETP.GT.U32.AND P3, PT, R7.reuse, R22, PT ;  /* 0x000000160700720c */ /* 0x040fe20003f64070 */
[----:B0-----:R-:W-:Y:S01]  /*8ea0*/  IMAD.HI.U32 R15, R8, R20, RZ ;  /* 0x00000014080f7227 */ /* 0x001fe200078e00ff */
[----:B------:R-:W-:Y:S02]  /*8eb0*/  IABS R14, R5 ;  /* 0x00000005000e7213 */ /* 0x000fe40000000000 */
[----:B------:R-:W-:Y:S01]  /*8ec0*/  ISETP.GT.U32.AND P1, PT, R7, R23, PT ;  /* 0x000000170700720c */ /* 0x000fe20003f24070 */
[----:B------:R-:W-:-:S02]  /*8ed0*/  IMAD.MOV R15, RZ, RZ, -R15 ;  /* 0x000000ffff0f7224 */ /* 0x000fc400078e0a0f */
[----:B-1----:R-:W-:Y:S02]  /*8ee0*/  IMAD.MOV.U32 R0, RZ, RZ, R3 ;  /* 0x000000ffff007224 */ /* 0x002fe400078e0003 */
[----:B------:R-:W-:Y:S01]  /*8ef0*/  IMAD R20, R7, R15, R20 ;  /* 0x0000000f07147224 */ /* 0x000fe200078e0214 */
[----:B------:R-:W-:Y:S01]  /*8f00*/  LOP3.LUT R15, R9, 0xb0, RZ, 0xfc, !PT ;  /* 0x000000b0090f7812 */ /* 0x000fe200078efcff */
[----:B------:R-:W-:Y:S01]  /*8f10*/  @!P6 IMAD.MOV R0, RZ, RZ, -R0 ;  /* 0x000000ffff00e224 */ /* 0x000fe200078e0a00 */
[C---:B------:R-:W-:Y:S01]  /*8f20*/  ISETP.GT.U32.AND P6, PT, R7.reuse, R21, PT ;  /* 0x000000150700720c */ /* 0x040fe20003fc4070 */
[----:B------:R-:W-:Y:S01]  /*8f30*/  @!P3 IMAD.IADD R22, R22, 0x1, -R7 ;  /* 0x000000011616b824 */ /* 0x000fe200078e0a07 */
[----:B------:R-:W-:Y:S01]  /*8f40*/  ISETP.GT.U32.AND P3, PT, R7, R20, PT ;  /* 0x000000140700720c */ /* 0x000fe20003f64070 */
[----:B------:R-:W-:Y:S01]  /*8f50*/  IMAD.HI.U32 R6, R8, R19, RZ ;  /* 0x0000001308067227 */ /* 0x000fe200078e00ff */
[----:B------:R0:W-:Y:S03]  /*8f60*/  STL [R1+0x1d4], R0 ;  /* 0x0001d40001007387 */ /* 0x0001e60000100800 */
[----:B------:R-:W-:-:S02]  /*8f70*/  IMAD.MOV R6, RZ, RZ, -R6 ;  /* 0x000000ffff067224 */ /* 0x000fc400078e0a06 */
[----:B------:R-:W-:-:S04]  /*8f80*/  IMAD.HI.U32 R2, R8, R13, RZ ;  /* 0x0000000d08027227 */ /* 0x000fc800078e00ff */
[----:B------:R-:W-:Y:S01]  /*8f90*/  IMAD R19, R7, R6, R19 ;  /* 0x0000000607137224 */ /* 0x000fe200078e0213 */
[----:B------:R-:W-:Y:S01]  /*8fa0*/  IABS R6, R17 ;  /* 0x0000001100067213 */ /* 0x000fe20000000000 */
[----:B------:R-:W-:Y:S02]  /*8fb0*/  IMAD.MOV R2, RZ, RZ, -R2 ;  /* 0x000000ffff027224 */ /* 0x000fe400078e0a02 */
[--C-:B------:R-:W-:Y:S01]  /*8fc0*/  @!P1 IMAD.IADD R23, R23, 0x1, -R7.reuse ;  /* 0x0000000117179824 */ /* 0x100fe200078e0a07 */
[----:B------:R-:W-:Y:S01]  /*8fd0*/  ISETP.GE.AND P1, PT, R12, RZ, PT ;  /* 0x000000ff0c00720c */ /* 0x000fe20003f26270 */
[----:B------:R-:W-:Y:S01]  /*8fe0*/  @!P6 IMAD.IADD R21, R21, 0x1, -R7 ;  /* 0x000000011515e824 */ /* 0x000fe200078e0a07 */
[C---:B------:R-:W-:Y:S01]  /*8ff0*/  ISETP.GT.U32.AND P6, PT, R7.reuse, R19, PT ;  /* 0x000000130700720c */ /* 0x040fe20003fc4070 */
[C---:B------:R-:W-:Y:S01]  /*9000*/  IMAD R13, R7.reuse, R2, R13 ;  /* 0x00000002070d7224 */ /* 0x040fe200078e020d */
[----:B------:R-:W-:Y:S01]  /*9010*/  IABS R2, R15 ;  /* 0x0000000f00027213 */ /* 0x000fe20000000000 */
[----:B------:R-:W-:Y:S01]  /*9020*/  @!P3 IMAD.IADD R20, R20, 0x1, -R7 ;  /* 0x000000011414b824 */ /* 0x000fe200078e0a07 */
[----:B------:R-:W-:Y:S01]  /*9030*/  ISETP.GT.U32.AND P3, PT, R7, R21, PT ;  /* 0x000000150700720c */ /* 0x000fe20003f64070 */
[----:B0-----:R-:W-:-:S02]  /*9040*/  IMAD.MOV.U32 R0, RZ, RZ, R23 ;  /* 0x000000ffff007224 */ /* 0x001fc400078e0017 */
[----:B------:R-:W-:-:S04]  /*9050*/  IMAD.HI.U32 R16, R8, R14, RZ ;  /* 0x0000000e08107227 */ /* 0x000fc800078e00ff */
[----:B------:R-:W-:Y:S01]  /*9060*/  @!P0 IMAD.MOV R0, RZ, RZ, -R0 ;  /* 0x000000ffff008224 */ /* 0x000fe200078e0a00 */
[----:B------:R-:W-:Y:S01]  /*9070*/  ISETP.GT.U32.AND P0, PT, R7, R20, PT ;  /* 0x000000140700720c */ /* 0x000fe20003f04070 */
[----:B------:R-:W-:-:S03]  /*9080*/  IMAD.HI.U32 R23, R8, R2, RZ ;  /* 0x0000000208177227 */ /* 0x000fc600078e00ff */
[----:B------:R0:W-:Y:S01]  /*9090*/  STL [R1+0x1cc], R0 ;  /* 0x0001cc0001007387 */ /* 0x0001e20000100800 */
[----:B------:R-:W-:Y:S01]  /*90a0*/  IMAD.MOV R3, RZ, RZ, -R16 ;  /* 0x000000ffff037224 */ /* 0x000fe200078e0a10 */
[----:B------:R-:W-:Y:S01]  /*90b0*/  LOP3.LUT R16, R9, 0xae, RZ, 0xfc, !PT ;  /* 0x000000ae09107812 */ /* 0x000fe200078efcff */
[----:B------:R-:W-:Y:S02]  /*90c0*/  IMAD.MOV R23, RZ, RZ, -R23 ;  /* 0x000000ffff177224 */ /* 0x000fe400078e0a17 */
[--C-:B------:R-:W-:Y:S01]  /*90d0*/  @!P6 IMAD.IADD R19, R19, 0x1, -R7.reuse ;  /* 0x000000011313e824 */ /* 0x100fe200078e0a07 */
[----:B------:R-:W-:Y:S01]  /*90e0*/  IABS R12, R16 ;  /* 0x00000010000c7213 */ /* 0x000fe20000000000 */
[----:B------:R-:W-:Y:S01]  /*90f0*/  IMAD R14, R7, R3, R14 ;  /* 0x00000003070e7224 */ /* 0x000fe200078e020e */
[----:B------:R-:W-:Y:S01]  /*9100*/  IABS R3, R18 ;  /* 0x0000001200037213 */ /* 0x000fe20000000000 */
[----:B------:R-:W-:Y:S01]  /*9110*/  @!P3 IMAD.IADD R21, R21, 0x1, -R7 ;  /* 0x000000011515b824 */ /* 0x000fe200078e0a07 */
[C---:B------:R-:W-:Y:S01]  /*9120*/  ISETP.GT.U32.AND P3, PT, R7.reuse, R13, PT ;  /* 0x0000000d0700720c */ /* 0x040fe20003f64070 */
[----:B0-----:R-:W-:Y:S01]  /*9130*/  IMAD.MOV.U32 R0, RZ, RZ, R22 ;  /* 0x000000ffff007224 */ /* 0x001fe200078e0016 */
[C---:B------:R-:W-:Y:S01]  /*9140*/  ISETP.GT.U32.AND P6, PT, R7.reuse, R19, PT ;  /* 0x000000130700720c */ /* 0x040fe20003fc4070 */
[----:B------:R-:W-:-:S02]  /*9150*/  IMAD R2, R7, R23, R2 ;  /* 0x0000001707027224 */ /* 0x000fc400078e0202 */
[----:B------:R-:W-:Y:S01]  /*9160*/  @!P4 IMAD.MOV R0, RZ, RZ, -R0 ;  /* 0x000000ffff00c224 */ /* 0x000fe200078e0a00 */
[C---:B------:R-:W-:Y:S01]  /*9170*/  ISETP.GT.U32.AND P4, PT, R7.reuse, R14, PT ;  /* 0x0000000e0700720c */ /* 0x040fe20003f84070 */
[----:B------:R-:W-:Y:S01]  /*9180*/  @!P0 IMAD.IADD R20, R20, 0x1, -R7 ;  /* 0x0000000114148824 */ /* 0x000fe200078e0a07 */
[----:B------:R-:W-:Y:S01]  /*9190*/  ISETP.GT.U32.AND P0, PT, R7, R2, PT ;  /* 0x000000020700720c */ /* 0x000fe20003f04070 */
[----:B------:R-:W-:Y:S01]  /*91a0*/  IMAD.HI.U32 R24, R8, R12, RZ ;  /* 0x0000000c08187227 */ /* 0x000fe200078e00ff */
[----:B------:R0:W-:Y:S03]  /*91b0*/  STL [R1+0x1c8], R0 ;  /* 0x0001c80001007387 */ /* 0x0001e60000100800 */
[----:B------:R-:W-:Y:S02]  /*91c0*/  IMAD.MOV R24, RZ, RZ, -R24 ;  /* 0x000000ffff187224 */ /* 0x000fe400078e0a18 */
[----:B------:R-:W-:-:S02]  /*91d0*/  IMAD.MOV.U32 R25, RZ, RZ, R21 ;  /* 0x000000ffff197224 */ /* 0x000fc400078e0015 */
[----:B------:R-:W-:Y:S02]  /*91e0*/  IMAD R12, R7, R24, R12 ;  /* 0x00000018070c7224 */ /* 0x000fe400078e020c */
[----:B------:R-:W-:Y:S01]  /*91f0*/  @!P3 IMAD.IADD R13, R13, 0x1, -R7 ;  /* 0x000000010d0db824 */ /* 0x000fe200078e0a07 */
[----:B------:R-:W-:Y:S01]  /*9200*/  ISETP.GE.AND P3, PT, R4, RZ, PT ;  /* 0x000000ff0400720c */ /* 0x000fe20003f66270 */
[----:B0-----:R-:W-:Y:S02]  /*9210*/  IMAD.MOV.U32 R0, RZ, RZ, R20 ;  /* 0x000000ffff007224 */ /* 0x001fe400078e0014 */
[----:B------:R-:W-:-:S04]  /*9220*/  IMAD.HI.U32 R22, R8, R6, RZ ;  /* 0x0000000608167227 */ /* 0x000fc800078e00ff */
[----:B------:R-:W-:Y:S01]  /*9230*/  @!P6 IMAD.IADD R19, R19, 0x1, -R7 ;  /* 0x000000011313e824 */ /* 0x000fe200078e0a07 */
[C---:B------:R-:W-:Y:S01]  /*9240*/  ISETP.GT.U32.AND P6, PT, R7.reuse, R12, PT ;  /* 0x0000000c0700720c */ /* 0x040fe20003fc4070 */
[----:B------:R-:W-:Y:S01]  /*9250*/  @!P2 IMAD.MOV R25, RZ, RZ, -R25 ;  /* 0x000000ffff19a224 */ /* 0x000fe200078e0a19 */
[----:B------:R-:W-:Y:S01]  /*9260*/  ISETP.GT.U32.AND P2, PT, R7, R13, PT ;  /* 0x0000000d0700720c */ /* 0x000fe20003f44070 */
[--C-:B------:R-:W-:Y:S01]  /*9270*/  @!P4 IMAD.IADD R14, R14, 0x1, -R7.reuse ;  /* 0x000000010e0ec824 */ /* 0x100fe200078e0a07 */
[----:B------:R-:W-:Y:S01]  /*9280*/  ISETP.GE.AND P4, PT, R5, RZ, PT ;  /* 0x000000ff0500720c */ /* 0x000fe20003f86270 */
[----:B------:R-:W-:Y:S01]  /*9290*/  @!P0 IMAD.IADD R2, R2, 0x1, -R7 ;  /* 0x0000000102028824 */ /* 0x000fe200078e0a07 */
[----:B------:R-:W-:Y:S01]  /*92a0*/  STL [R1+0x1c4], R25 ;  /* 0x0001c41901007387 */ /* 0x000fe20000100800 */
[----:B------:R-:W-:Y:S01]  /*92b0*/  @!P5 IMAD.MOV R0, RZ, RZ, -R0 ;  /* 0x000000ffff00d224 */ /* 0x000fe200078e0a00 */
[C---:B------:R-:W-:Y:S01]  /*92c0*/  ISETP.GT.U32.AND P0, PT, R7.reuse, R14, PT ;  /* 0x0000000e0700720c */ /* 0x040fe20003f04070 */
[----:B------:R-:W-:Y:S01]  /*92d0*/  IMAD.HI.U32 R23, R8, R3, RZ ;  /* 0x0000000308177227 */ /* 0x000fe200078e00ff */
[----:B------:R-:W-:-:S02]  /*92e0*/  ISETP.GT.U32.AND P5, PT, R7, R2, PT ;  /* 0x000000020700720c */ /* 0x000fc40003fa4070 */
[----:B------:R0:W-:Y:S01]  /*92f0*/  STL [R1+0x6c], R0 ;  /* 0x00006c0001007387 */ /* 0x0001e20000100800 */
[----:B------:R-:W-:Y:S01]  /*9300*/  IMAD.MOV R22, RZ, RZ, -R22 ;  /* 0x000000ffff167224 */ /* 0x000fe200078e0a16 */
[----:B------:R-:W-:Y:S01]  /*9310*/  LOP3.LUT R5, R9, 0xa8, RZ, 0xfc, !PT ;  /* 0x000000a809057812 */ /* 0x000fe200078efcff */
[----:B------:R-:W-:Y:S02]  /*9320*/  IMAD.MOV R23, RZ, RZ, -R23 ;  /* 0x000000ffff177224 */ /* 0x000fe400078e0a17 */
[----:B------:R-:W-:Y:S01]  /*9330*/  IMAD R4, R7, R22, R6 ;  /* 0x0000001607047224 */ /* 0x000fe200078e0206 */
[----:B------:R-:W-:Y:S01]  /*9340*/  LOP3.LUT R6, R9, 0xa6, RZ, 0xfc, !PT ;  /* 0x000000a609067812 */ /* 0x000fe200078efcff */
[----:B------:R-:W-:Y:S02]  /*9350*/  IMAD R3, R7, R23, R3 ;  /* 0x0000001707037224 */ /* 0x000fe400078e0203 */
[----:B------:R-:W-:Y:S01]  /*9360*/  @!P6 IMAD.IADD R12, R12, 0x1, -R7 ;  /* 0x000000010c0ce824 */ /* 0x000fe200078e0a07 */
[----:B------:R-:W-:Y:S01]  /*9370*/  IABS R20, R6 ;  /* 0x0000000600147213 */ /* 0x000fe20000000000 */
[----:B0-----:R-:W-:Y:S01]  /*9380*/  IMAD.MOV.U32 R0, RZ, RZ, R19 ;  /* 0x000000ffff007224 */ /* 0x001fe200078e0013 */
[----:B------:R-:W-:Y:S01]  /*9390*/  IABS R19, R5 ;  /* 0x0000000500137213 */ /* 0x000fe20000000000 */
[--C-:B------:R-:W-:Y:S01]  /*93a0*/  @!P2 IMAD.IADD R13, R13, 0x1, -R7.reuse ;  /* 0x000000010d0da824 */ /* 0x100fe200078e0a07 */
[C---:B------:R-:W-:Y:S01]  /*93b0*/  ISETP.GT.U32.AND P2, PT, R7.reuse, R3, PT ;  /* 0x000000030700720c */ /* 0x040fe20003f44070 */
[----:B------:R-:W-:Y:S01]  /*93c0*/  @!P1 IMAD.MOV R0, RZ, RZ, -R0 ;  /* 0x000000ffff009224 */ /* 0x000fe200078e0a00 */
[C---:B------:R-:W-:Y:S01]  /*93d0*/  ISETP.GT.U32.AND P1, PT, R7.reuse, R4, PT ;  /* 0x000000040700720c */ /* 0x040fe20003f24070 */
[--C-:B------:R-:W-:Y:S01]  /*93e0*/  @!P0 IMAD.IADD R14, R14, 0x1, -R7.reuse ;  /* 0x000000010e0e8824 */ /* 0x100fe200078e0a07 */
[----:B------:R-:W-:Y:S01]  /*93f0*/  ISETP.GT.U32.AND P6, PT, R7, R12, PT ;  /* 0x0000000c0700720c */ /* 0x000fe20003fc4070 */
[----:B------:R-:W-:Y:S01]  /*9400*/  @!P5 IMAD.IADD R2, R2, 0x1, -R7 ;  /* 0x000000010202d824 */ /* 0x000fe200078e0a07 */
[----:B------:R-:W-:Y:S01]  /*9410*/  ISETP.GE.AND P0, PT, R15, RZ, PT ;  /* 0x000000ff0f00720c */ /* 0x000fe20003f06270 */
[----:B------:R-:W-:Y:S01]  /*9420*/  IMAD.MOV.U32 R21, RZ, RZ, R14 ;  /* 0x000000ffff157224 */ /* 0x000fe200078e000e */
[----:B------:R-:W-:Y:S01]  /*9430*/  ISETP.GE.AND P5, PT, R16, RZ, PT ;  /* 0x000000ff1000720c */ /* 0x000fe20003fa6270 */
[----:B------:R-:W-:Y:S01]  /*9440*/  IMAD.HI.U32 R16, R8, R19, RZ ;  /* 0x0000001308107227 */ /* 0x000fe200078e00ff */
[----:B------:R0:W-:Y:S03]  /*9450*/  STL [R1+0x54], R0 ;  /* 0x0000540001007387 */ /* 0x0001e60000100800 */
[----:B------:R-:W-:-:S02]  /*9460*/  IMAD.MOV R16, RZ, RZ, -R16 ;  /* 0x000000ffff107224 */ /* 0x000fc400078e0a10 */
[----:B------:R-:W-:Y:S01]  /*9470*/  @!P1 IMAD.IADD R4, R4, 0x1, -R7 ;  /* 0x0000000104049824 */ /* 0x000fe200078e0a07 */
[----:B------:R-:W-:Y:S01]  /*9480*/  ISETP.GE.AND P1, PT, R18, RZ, PT ;  /* 0x000000ff1200720c */ /* 0x000fe20003f26270 */
[----:B------:R-:W-:Y:S01]  /*9490*/  @!P4 IMAD.MOV R21, RZ, RZ, -R21 ;  /* 0x000000ffff15c224 */ /* 0x000fe200078e0a15 */
[----:B------:R-:W-:Y:S01]  /*94a0*/  ISETP.GE.AND P4, PT, R5, RZ, PT ;  /* 0x000000ff0500720c */ /* 0x000fe20003f86270 */
[----:B------:R-:W-:Y:S01]  /*94b0*/  @!P2 IMAD.IADD R3, R3, 0x1, -R7 ;  /* 0x000000010303a824 */ /* 0x000fe200078e0a07 */
[C---:B------:R-:W-:Y:S01]  /*94c0*/  ISETP.GT.U32.AND P2, PT, R7.reuse, R4, PT ;  /* 0x000000040700720c */ /* 0x040fe20003f44070 */
[----:B0-----:R-:W-:Y:S01]  /*94d0*/  IMAD.MOV.U32 R0, RZ, RZ, R13 ;  /* 0x000000ffff007224 */ /* 0x001fe200078e000d */
[----:B------:R-:W-:Y:S01]  /*94e0*/  STL [R1+0x50], R21 ;  /* 0x0000501501007387 */ /* 0x000fe20000100800 */
[----:B------:R-:W-:Y:S01]  /*94f0*/  IMAD R5, R7, R16, R19 ;  /* 0x0000001007057224 */ /* 0x000fe200078e0213 */
[C---:B------:R-:W-:Y:S01]  /*9500*/  LOP3.LUT R16, R9.reuse, 0xa0, RZ, 0xfc, !PT ;  /* 0x000000a009107812 */ /* 0x040fe200078efcff */
[----:B------:R-:W-:Y:S01]  /*9510*/  IMAD.MOV.U32 R13, RZ, RZ, R2 ;  /* 0x000000ffff0d7224 */ /* 0x000fe200078e0002 */
[C---:B------:R-:W-:Y:S01]  /*9520*/  LOP3.LUT R18, R9.reuse, 0x96, RZ, 0xfc, !PT ;  /* 0x0000009609127812 */ /* 0x040fe200078efcff */
[----:B------:R-:W-:Y:S01]  /*9530*/  IMAD.MOV.U32 R15, RZ, RZ, R20 ;  /* 0x000000ffff0f7224 */ /* 0x000fe200078e0014 */
[----:B------:R-:W-:Y:S01]  /*9540*/  LOP3.LUT R20, R9, 0x98, RZ, 0xfc, !PT ;  /* 0x0000009809147812 */ /* 0x000fe200078efcff */
[----:B------:R-:W-:Y:S01]  /*9550*/  @!P3 IMAD.MOV R0, RZ, RZ, -R0 ;  /* 0x000000ffff00b224 */ /* 0x000fe200078e0a00 */
[----:B------:R-:W-:Y:S01]  /*9560*/  ISETP.GT.U32.AND P3, PT, R7, R3, PT ;  /* 0x000000030700720c */ /* 0x000fe20003f64070 */
[----:B------:R-:W-:Y:S01]  /*9570*/  @!P6 IMAD.IADD R12, R12, 0x1, -R7 ;  /* 0x000000010c0ce824 */ /* 0x000fe200078e0a07 */
[----:B------:R-:W-:Y:S01]  /*9580*/  ISETP.GE.AND P6, PT, R17, RZ, PT ;  /* 0x000000ff1100720c */ /* 0x000fe20003fc6270 */
[----:B------:R-:W-:Y:S01]  /*9590*/  @!P0 IMAD.MOV R13, RZ, RZ, -R13 ;  /* 0x000000ffff0d8224 */ /* 0x000fe200078e0a0d */
[C---:B------:R-:W-:Y:S01]  /*95a0*/  ISETP.GT.U32.AND P0, PT, R7.reuse, R5, PT ;  /* 0x000000050700720c */ /* 0x040fe20003f04070 */
[----:B------:R-:W-:Y:S01]  /*95b0*/  IMAD.HI.U32 R17, R8, R15, RZ ;  /* 0x0000000f08117227 */ /* 0x000fe200078e00ff */
[----:B------:R0:W-:Y:S03]  /*95c0*/  STL [R1+0x28], R0 ;  /* 0x0000280001007387 */ /* 0x0001e60000100800 */
[----:B------:R-:W-:Y:S01]  /*95d0*/  IMAD.MOV R14, RZ, RZ, -R17 ;  /* 0x000000ffff0e7224 */ /* 0x000fe200078e0a11 */
[----:B------:R1:W-:Y:S01]  /*95e0*/  STL [R1+0x20], R13 ;  /* 0x0000200d01007387 */ /* 0x0003e20000100800 */
[----:B------:R-:W-:Y:S01]  /*95f0*/  @!P2 IMAD.IADD R4, R4, 0x1, -R7 ;  /* 0x000000010404a824 */ /* 0x000fe200078e0a07 */
[----:B------:R-:W-:Y:S01]  /*9600*/  ISETP.GE.AND P2, PT, R6, RZ, PT ;  /* 0x000000ff0600720c */ /* 0x000fe20003f46270 */
[----:B------:R-:W-:Y:S01]  /*9610*/  IMAD R2, R7, R14, R15 ;  /* 0x0000000e07027224 */ /* 0x000fe200078e020f */
[----:B------:R-:W-:Y:S01]  /*9620*/  LOP3.LUT R14, R9, 0x9c, RZ, 0xfc, !PT ;  /* 0x0000009c090e7812 */ /* 0x000fe200078efcff */
[----:B------:R-:W-:-:S02]  /*9630*/  @!P3 IMAD.IADD R3, R3, 0x1, -R7 ;  /* 0x000000010303b824 */ /* 0x000fc400078e0a07 */
[----:B0-----:R-:W-:Y:S01]  /*9640*/  IMAD.MOV.U32 R0, RZ, RZ, R12 ;  /* 0x000000ffff007224 */ /* 0x001fe200078e000c */
[----:B------:R-:W-:Y:S01]  /*9650*/  LOP3.LUT R12, R9, 0xa2, RZ, 0xfc, !PT ;  /* 0x000000a2090c7812 */ /* 0x000fe200078efcff */
[----:B------:R-:W-:Y:S01]  /*9660*/  @!P0 IMAD.IADD R5, R5, 0x1, -R7 ;  /* 0x0000000105058824 */ /* 0x000fe200078e0a07 */
[----:B-1----:R-:W-:Y:S01]  /*9670*/  LOP3.LUT R13, R9, 0xa4, RZ, 0xfc, !PT ;  /* 0x000000a4090d7812 */ /* 0x002fe200078efcff */
[----:B------:R-:W-:Y:S01]  /*9680*/  @!P5 IMAD.MOV R0, RZ, RZ, -R0 ;  /* 0x000000ffff00d224 */ /* 0x000fe200078e0a00 */
[----:B------:R-:W-:Y:S02]  /*9690*/  ISETP.GT.U32.AND P5, PT, R7, R2, PT ;  /* 0x000000020700720c */ /* 0x000fe40003fa4070 */
[----:B------:R-:W-:Y:S02]  /*96a0*/  IABS R15, R13 ;  /* 0x0000000d000f7213 */ /* 0x000fe40000000000 */
[----:B------:R0:W-:Y:S01]  /*96b0*/  STL [R1+0x164], R0 ;  /* 0x0001640001007387 */ /* 0x0001e20000100800 */
[----:B------:R-:W-:-:S02]  /*96c0*/  IABS R6, R12 ;  /* 0x0000000c00067213 */ /* 0x000fc40000000000 */
[----:B------:R-:W-:Y:S01]  /*96d0*/  ISETP.GE.AND P0, PT, R12, RZ, PT ;  /* 0x000000ff0c00720c */ /* 0x000fe20003f06270 */
[----:B------:R-:W-:Y:S01]  /*96e0*/  IMAD.HI.U32 R12, R8, R15, RZ ;  /* 0x0000000f080c7227 */ /* 0x000fe200078e00ff */
[----:B------:R-:W-:-:S04]  /*96f0*/  ISETP.GE.AND P3, PT, R13, RZ, PT ;  /* 0x000000ff0d00720c */ /* 0x000fc80003f66270 */
[----:B------:R-:W-:Y:S02]  /*9700*/  @!P5 IMAD.IADD R2, R2, 0x1, -R7 ;  /* 0x000000010202d824 */ /* 0x000fe400078e0a07 */
[----:B0-----:R-:W-:Y:S02]  /*9710*/  IMAD.MOV.U32 R0, RZ, RZ, R4 ;  /* 0x000000ffff007224 */ /* 0x001fe400078e0004 */
[----:B------:R-:W-:Y:S01]  /*9720*/  IMAD.HI.U32 R4, R8, R6, RZ ;  /* 0x0000000608047227 */ /* 0x000fe200078e00ff */
[----:B------:R-:W-:-:S03]  /*9730*/  ISETP.GT.U32.AND P5, PT, R7, R2, PT ;  /* 0x000000020700720c */ /* 0x000fc60003fa4070 */
[----:B------:R-:W-:Y:S01]  /*9740*/  @!P6 IMAD.MOV R0, RZ, RZ, -R0 ;  /* 0x000000ffff00e224 */ /* 0x000fe200078e0a00 */
[----:B------:R-:W-:Y:S01]  /*9750*/  ISETP.GT.U32.AND P6, PT, R7, R5, PT ;  /* 0x000000050700720c */ /* 0x000fe20003fc4070 */
[----:B------:R-:W-:-:S03]  /*9760*/  IMAD.MOV R4, RZ, RZ, -R4 ;  /* 0x000000ffff047224 */ /* 0x000fc600078e0a04 */
[----:B------:R0:W-:Y:S01]  /*9770*/  STL [R1+0x184], R0 ;  /* 0x0001840001007387 */ /* 0x0001e20000100800 */
[----:B------:R-:W-:-:S04]  /*9780*/  IMAD R4, R7, R4, R6 ;  /* 0x0000000407047224 */ /* 0x000fc800078e0206 */
[----:B------:R-:W-:-:S04]  /*9790*/  @!P5 IMAD.IADD R2, R2, 0x1, -R7 ;  /* 0x000000010202d824 */ /* 0x000fc800078e0a07 */
[----:B------:R-:W-:Y:S02]  /*97a0*/  @!P6 IMAD.IADD R5, R5, 0x1, -R7 ;  /* 0x000000010505e824 */ /* 0x000fe400078e0a07 */
[----:B0-----:R-:W-:Y:S02]  /*97b0*/  IMAD.MOV.U32 R0, RZ, RZ, R3 ;  /* 0x000000ffff007224 */ /* 0x001fe400078e0003 */
[----:B------:R-:W-:Y:S01]  /*97c0*/  IMAD.MOV R3, RZ, RZ, -R12 ;  /* 0x000000ffff037224 */ /* 0x000fe200078e0a0c */
[----:B------:R-:W-:Y:S01]  /*97d0*/  LOP3.LUT R12, R9, 0x9e, RZ, 0xfc, !PT ;  /* 0x0000009e090c7812 */ /* 0x000fe200078efcff */
[----:B------:R-:W-:Y:S02]  /*97e0*/  IMAD.MOV.U32 R13, RZ, RZ, R5 ;  /* 0x000000ffff0d7224 */ /* 0x000fe400078e0005 */
[C---:B------:R-:W-:Y:S01]  /*97f0*/  IMAD R15, R7.reuse, R3, R15 ;  /* 0x00000003070f7224 */ /* 0x040fe200078e020f */
[----:B------:R-:W-:Y:S01]  /*9800*/  ISETP.GE.AND P5, PT, R12, RZ, PT ;  /* 0x000000ff0c00720c */ /* 0x000fe20003fa6270 */
[----:B------:R-:W-:Y:S01]  /*9810*/  @!P4 IMAD.MOV R13, RZ, RZ, -R13 ;  /* 0x000000ffff0dc224 */ /* 0x000fe200078e0a0d */
[C---:B------:R-:W-:Y:S01]  /*9820*/  ISETP.GT.U32.AND P4, PT, R7.reuse, R4, PT ;  /* 0x000000040700720c */ /* 0x040fe20003f84070 */
[----:B------:R-:W-:Y:S01]  /*9830*/  @!P1 IMAD.MOV R0, RZ, RZ, -R0 ;  /* 0x000000ffff009224 */ /* 0x000fe200078e0a00 */
[----:B------:R-:W-:-:S02]  /*9840*/  ISETP.GT.U32.AND P6, PT, R7, R15, PT ;  /* 0x0000000f0700720c */ /* 0x000fc40003fc4070 */
[----:B------:R-:W-:Y:S02]  /*9850*/  ISETP.GE.AND P1, PT, R16, RZ, PT ;  /* 0x000000ff1000720c */ /* 0x000fe40003f26270 */
[----:B------:R-:W-:Y:S01]  /*9860*/  IABS R16, R16 ;  /* 0x0000001000107213 */ /* 0x000fe20000000000 */
[----:B------:R0:W-:Y:S01]  /*9870*/  STL [R1+0x18c], R0 ;  /* 0x00018c0001007387 */ /* 0x0001e20000100800 */
[----:B------:R-:W-:Y:S02]  /*9880*/  IABS R12, R12 ;  /* 0x0000000c000c7213 */ /* 0x000fe40000000000 */
[----:B------:R-:W-:Y:S01]  /*9890*/  LOP3.LUT R3, R9, 0x9a, RZ, 0xfc, !PT ;  /* 0x0000009a09037812 */ /* 0x000fe200078efcff */
[----:B------:R-:W-:Y:S01]  /*98a0*/  IMAD.HI.U32 R6, R8, R16, RZ ;  /* 0x0000001008067227 */ /* 0x000fe200078e00ff */
[----:B------:R1:W-:Y:S03]  /*98b0*/  STL [R1+0x1bc], R13 ;  /* 0x0001bc0d01007387 */ /* 0x0003e60000100800 */
[----:B------:R-:W-:-:S02]  /*98c0*/  @!P6 IMAD.IADD R15, R15, 0x1, -R7 ;  /* 0x000000010f0fe824 */ /* 0x000fc400078e0a07 */
[----:B0-----:R-:W-:Y:S02]  /*98d0*/  IMAD.MOV.U32 R0, RZ, RZ, R2 ;  /* 0x000000ffff007224 */ /* 0x001fe400078e0002 */
[----:B------:R-:W-:Y:S01]  /*98e0*/  @!P4 IMAD.IADD R4, R4, 0x1, -R7 ;  /* 0x000000010404c824 */ /* 0x000fe200078e0a07 */
[C---:B------:R-:W-:Y:S01]  /*98f0*/  ISETP.GT.U32.AND P6, PT, R7.reuse, R15, PT ;  /* 0x0000000f0700720c */ /* 0x040fe20003fc4070 */
[----:B------:R-:W-:Y:S01]  /*9900*/  @!P2 IMAD.MOV R0, RZ, RZ, -R0 ;  /* 0x000000ffff00a224 */ /* 0x000fe200078e0a00 */
[----:B------:R-:W-:Y:S01]  /*9910*/  ISETP.GE.AND P2, PT, R14, RZ, PT ;  /* 0x000000ff0e00720c */ /* 0x000fe20003f46270 */
[----:B------:R-:W-:Y:S01]  /*9920*/  IMAD.MOV R5, RZ, RZ, -R6 ;  /* 0x000000ffff057224 */ /* 0x000fe200078e0a06 */
[----:B------:R-:W-:Y:S01]  /*9930*/  IABS R14, R14 ;  /* 0x0000000e000e7213 */ /* 0x000fe20000000000 */
[----:B------:R-:W-:Y:S01]  /*9940*/  IMAD.HI.U32 R2, R8, R12, RZ ;  /* 0x0000000c08027227 */ /* 0x000fe200078e00ff */
[C---:B------:R-:W-:Y:S01]  /*9950*/  ISETP.GT.U32.AND P4, PT, R7.reuse, R4, PT ;  /* 0x000000040700720c */ /* 0x040fe20003f84070 */
[----:B------:R0:W-:Y:S01]  /*9960*/  STL [R1+0x1c0], R0 ;  /* 0x0001c00001007387 */ /* 0x0001e20000100800 */
[----:B-1----:R-:W-:Y:S01]  /*9970*/  IABS R13, R3 ;  /* 0x00000003000d7213 */ /* 0x002fe20000000000 */
[----:B------:R-:W-:-:S02]  /*9980*/  IMAD R16, R7, R5, R16 ;  /* 0x0000000507107224 */ /* 0x000fc400078e0210 */
[----:B------:R-:W-:-:S04]  /*9990*/  IMAD.HI.U32 R5, R8, R14, RZ ;  /* 0x0000000e08057227 */ /* 0x000fc800078e00ff */
[----:B------:R-:W-:Y:S02]  /*99a0*/  IMAD.MOV R5, RZ, RZ, -R5 ;  /* 0x000000ffff057224 */ /* 0x000fe400078e0a05 */
[----:B------:R-:W-:Y:S01]  /*99b0*/  @!P6 IMAD.IADD R15, R15, 0x1, -R7 ;  /* 0x000000010f0fe824 */ /* 0x000fe200078e0a07 */
[C---:B------:R-:W-:Y:S01]  /*99c0*/  ISETP.GT.U32.AND P6, PT, R7.reuse, R16, PT ;  /* 0x000000100700720c */ /* 0x040fe20003fc4070 */
[----:B------:R-:W-:Y:S02]  /*99d0*/  IMAD.MOV R2, RZ, RZ, -R2 ;  /* 0x000000ffff027224 */ /* 0x000fe400078e0a02 */
[----:B------:R-:W-:Y:S02]  /*99e0*/  IMAD R14, R7, R5, R14 ;  /* 0x00000005070e7224 */ /* 0x000fe400078e020e */
[----:B------:R-:W-:-:S04]  /*99f0*/  IMAD.HI.U32 R6, R8, R13, RZ ;  /* 0x0000000d08067227 */ /* 0x000fc800078e00ff */
[C---:B------:R-:W-:Y:S01]  /*9a00*/  IMAD R12, R7.reuse, R2, R12 ;  /* 0x00000002070c7224 */ /* 0x040fe200078e020c */
[----:B------:R-:W-:Y:S01]  /*9a10*/  IABS R2, R20 ;  /* 0x0000001400027213 */ /* 0x000fe20000000000 */
[----:B0-----:R-:W-:Y:S01]  /*9a20*/  IMAD.MOV.U32 R0, RZ, RZ, R15 ;  /* 0x000000ffff007224 */ /* 0x001fe200078e000f */
[----:B------:R-:W-:Y:S01]  /*9a30*/  IABS R15, R18 ;  /* 0x00000012000f7213 */ /* 0x000fe20000000000 */
[----:B------:R-:W-:Y:S01]  /*9a40*/  @!P4 IMAD.IADD R4, R4, 0x1, -R7 ;  /* 0x000000010404c824 */ /* 0x000fe200078e0a07 */
[C---:B------:R-:W-:Y:S01]  /*9a50*/  ISETP.GT.U32.AND P4, PT, R7.reuse, R14, PT ;  /* 0x0000000e0700720c */ /* 0x040fe20003f84070 */
[----:B------:R-:W-:Y:S02]  /*9a60*/  IMAD.MOV R6, RZ, RZ, -R6 ;  /* 0x000000ffff067224 */ /* 0x000fe400078e0a06 */
[----:B------:R-:W-:Y:S01]  /*9a70*/  @!P3 IMAD.MOV R0, RZ, RZ, -R0 ;  /* 0x000000ffff00b224 */ /* 0x000fe200078e0a00 */
[C---:B------:R-:W-:Y:S01]  /*9a80*/  ISETP.GT.U32.AND P3, PT, R7.reuse, R12, PT ;  /* 0x0000000c0700720c */ /* 0x040fe20003f64070 */
[----:B------:R-:W-:Y:S01]  /*9a90*/  IMAD R13, R7, R6, R13 ;  /* 0x00000006070d7224 */ /* 0x000fe200078e020d */
[----:B------:R-:W-:Y:S01]  /*9aa0*/  LOP3.LUT R6, R9, 0x94, RZ, 0xfc, !PT ;  /* 0x0000009409067812 */ /* 0x000fe200078efcff */
[----:B------:R-:W-:Y:S01]  /*9ab0*/  @!P6 IMAD.IADD R16, R16, 0x1, -R7 ;  /* 0x000000011010e824 */ /* 0x000fe200078e0a07 */
[----:B------:R0:W-:Y:S01]  /*9ac0*/  STL [R1+0x1ac], R0 ;  /* 0x0001ac0001007387 */ /* 0x0001e20000100800 */
[----:B------:R-:W-:Y:S01]  /*9ad0*/  IMAD.HI.U32 R5, R8, R2, RZ ;  /* 0x0000000208057227 */ /* 0x000fe200078e00ff */
[----:B------:R-:W-:-:S02]  /*9ae0*/  ISETP.GT.U32.AND P6, PT, R7, R13, PT ;  /* 0x0000000d0700720c */ /* 0x000fc40003fc4070 */
[----:B------:R-:W-:Y:S01]  /*9af0*/  IABS R29, R6 ;  /* 0x00000006001d7213 */ /* 0x000fe20000000000 */
[----:B------:R-:W-:Y:S02]  /*9b00*/  @!P4 IMAD.IADD R14, R14, 0x1, -R7 ;  /* 0x000000010e0ec824 */ /* 0x000fe400078e0a07 */
[----:B------:R-:W-:Y:S02]  /*9b10*/  IMAD.MOV R5, RZ, RZ, -R5 ;  /* 0x000000ffff057224 */ /* 0x000fe400078e0a05 */
[----:B------:R-:W-:Y:S01]  /*9b20*/  @!P3 IMAD.IADD R12, R12, 0x1, -R7 ;  /* 0x000000010c0cb824 */ /* 0x000fe200078e0a07 */
[C---:B------:R-:W-:Y:S01]  /*9b30*/  ISETP.GT.U32.AND P3, PT, R7.reuse, R16, PT ;  /* 0x000000100700720c */ /* 0x040fe20003f64070 */
[----:B0-----:R-:W-:Y:S02]  /*9b40*/  IMAD.MOV.U32 R0, RZ, RZ, R4 ;  /* 0x000000ffff007224 */ /* 0x001fe400078e0004 */
[----:B------:R-:W-:Y:S01]  /*9b50*/  IMAD.HI.U32 R4, R8, R15, RZ ;  /* 0x0000000f08047227 */ /* 0x000fe200078e00ff */
[----:B------:R-:W-:-:S03]  /*9b60*/  ISETP.GT.U32.AND P4, PT, R7, R12, PT ;  /* 0x0000000c0700720c */ /* 0x000fc60003f84070 */
[----:B------:R-:W-:Y:S01]  /*9b70*/  @!P0 IMAD.MOV R0, RZ, RZ, -R0 ;  /* 0x000000ffff008224 */ /* 0x000fe200078e0a00 */
[----:B------:R-:W-:Y:S01]  /*9b80*/  ISETP.GT.U32.AND P0, PT, R7, R14, PT ;  /* 0x0000000e0700720c */ /* 0x000fe20003f04070 */
[----:B------:R-:W-:Y:S02]  /*9b90*/  @!P6 IMAD.IADD R13, R13, 0x1, -R7 ;  /* 0x000000010d0de824 */ /* 0x000fe400078e0a07 */
[----:B------:R-:W-:Y:S01]  /*9ba0*/  IMAD.MOV R4, RZ, RZ, -R4 ;  /* 0x000000ffff047224 */ /* 0x000fe200078e0a04 */
[----:B------:R0:W-:Y:S01]  /*9bb0*/  STL [R1+0x1a8], R0 ;  /* 0x0001a80001007387 */ /* 0x0001e20000100800 */
[C---:B------:R-:W-:Y:S01]  /*9bc0*/  IMAD R2, R7.reuse, R5, R2 ;  /* 0x0000000507027224 */ /* 0x040fe200078e0202 */
[C---:B------:R-:W-:Y:S01]  /*9bd0*/  ISETP.GT.U32.AND P6, PT, R7.reuse, R13, PT ;  /* 0x0000000d0700720c */ /* 0x040fe20003fc4070 */
[----:B------:R-:W-:Y:S01]  /*9be0*/  IMAD R15, R7, R4, R15 ;  /* 0x00000004070f7224 */ /* 0x000fe200078e020f */
[----:B------:R-:W-:Y:S01]  /*9bf0*/  LOP3.LUT R5, R9, 0x92, RZ, 0xfc, !PT ;  /* 0x0000009209057812 */ /* 0x000fe200078efcff */
[--C-:B------:R-:W-:Y:S01]  /*9c00*/  @!P3 IMAD.IADD R16, R16, 0x1, -R7.reuse ;  /* 0x000000011010b824 */ /* 0x100fe200078e0a07 */
[----:B------:R-:W-:Y:S01]  /*9c10*/  ISETP.GT.U32.AND P3, PT, R7, R2, PT ;  /* 0x000000020700720c */ /* 0x000fe20003f64070 */
[--C-:B------:R-:W-:Y:S01]  /*9c20*/  @!P4 IMAD.IADD R12, R12, 0x1, -R7.reuse ;  /* 0x000000010c0cc824 */ /* 0x100fe200078e0a07 */
[----:B------:R-:W-:Y:S01]  /*9c30*/  LOP3.LUT R4, R9, 0x90, RZ, 0xfc, !PT ;  /* 0x0000009009047812 */ /* 0x000fe200078efcff */
[--C-:B------:R-:W-:Y:S01]  /*9c40*/  @!P0 IMAD.IADD R14, R14, 0x1, -R7.reuse ;  /* 0x000000010e0e8824 */ /* 0x100fe200078e0a07 */
[----:B------:R-:W-:Y:S01]  /*9c50*/  ISETP.GT.U32.AND P0, PT, R7, R15, PT ;  /* 0x0000000f0700720c */ /* 0x000fe20003f04070 */
[----:B------:R-:W-:Y:S01]  /*9c60*/  IMAD.MOV.U32 R21, RZ, RZ, R16 ;  /* 0x000000ffff157224 */ /* 0x000fe200078e0010 */
[----:B------:R-:W-:Y:S01]  /*9c70*/  IABS R19, R5 ;  /* 0x0000000500137213 */ /* 0x000fe20000000000 */
[----:B0-----:R-:W-:Y:S01]  /*9c80*/  IMAD.MOV.U32 R0, RZ, RZ, R12 ;  /* 0x000000ffff007224 */ /* 0x001fe200078e000c */
[----:B------:R-:W-:Y:S01]  /*9c90*/  ISETP.GE.AND P4, PT, R3, RZ, PT ;  /* 0x000000ff0300720c */ /* 0x000fe20003f86270 */
[----:B------:R-:W-:Y:S01]  /*9ca0*/  @!P6 IMAD.IADD R13, R13, 0x1, -R7 ;  /* 0x000000010d0de824 */ /* 0x000fe200078e0a07 */
[----:B------:R-:W-:Y:S01]  /*9cb0*/  ISETP.GE.AND P6, PT, R20, RZ, PT ;  /* 0x000000ff1400720c */ /* 0x000fe20003fc6270 */
[----:B------:R-:W-:Y:S01]  /*9cc0*/  IMAD.HI.U32 R3, R8, R19, RZ ;  /* 0x0000001308037227 */ /* 0x000fe200078e00ff */
[----:B------:R-:W-:-:S03]  /*9cd0*/  IABS R20, R4 ;  /* 0x0000000400147213 */ /* 0x000fc60000000000 */
[--C-:B------:R-:W-:Y:S01]  /*9ce0*/  @!P3 IMAD.IADD R2, R2, 0x1, -R7.reuse ;  /* 0x000000010202b824 */ /* 0x100fe200078e0a07 */
[----:B------:R-:W-:Y:S01]  /*9cf0*/  ISETP.GE.AND P3, PT, R18, RZ, PT ;  /* 0x000000ff1200720c */ /* 0x000fe20003f66270 */
[----:B------:R-:W-:Y:S02]  /*9d00*/  @!P0 IMAD.IADD R15, R15, 0x1, -R7 ;  /* 0x000000010f0f8824 */ /* 0x000fe400078e0a07 */
[----:B------:R-:W-:Y:S01]  /*9d10*/  @!P1 IMAD.MOV R21, RZ, RZ, -R21 ;  /* 0x000000ffff159224 */ /* 0x000fe200078e0a15 */
[C---:B------:R-:W-:Y:S01]  /*9d20*/  ISETP.GT.U32.AND P0, PT, R7.reuse, R2, PT ;  /* 0x000000020700720c */ /* 0x040fe20003f04070 */
[----:B------:R-:W-:Y:S01]  /*9d30*/  IMAD.MOV.U32 R18, RZ, RZ, R20 ;  /* 0x000000ffff127224 */ /* 0x000fe200078e0014 */
[----:B------:R-:W-:Y:S01]  /*9d40*/  ISETP.GT.U32.AND P1, PT, R7, R15, PT ;  /* 0x0000000f0700720c */ /* 0x000fe20003f24070 */
[----:B------:R-:W-:Y:S01]  /*9d50*/  @!P5 IMAD.MOV R0, RZ, RZ, -R0 ;  /* 0x000000ffff00d224 */ /* 0x000fe200078e0a00 */
[----:B------:R-:W-:Y:S01]  /*9d60*/  STL [R1+0x10c], R21 ;  /* 0x00010c1501007387 */ /* 0x000fe20000100800 */
[----:B------:R-:W-:-:S02]  /*9d70*/  IMAD.MOV R3, RZ, RZ, -R3 ;  /* 0x000000ffff037224 */ /* 0x000fc400078e0a03 */
[C---:B------:R-:W-:Y:S01]  /*9d80*/  IMAD.HI.U32 R17, R8.reuse, R29, RZ ;  /* 0x0000001d08117227 */ /* 0x040fe200078e00ff */
[----:B------:R0:W-:Y:S03]  /*9d90*/  STL [R1+0x110], R0 ;  /* 0x0001100001007387 */ /* 0x0001e60000100800 */
[----:B------:R-:W-:-:S04]  /*9da0*/  IMAD.HI.U32 R16, R8, R18, RZ ;  /* 0x0000001208107227 */ /* 0x000fc800078e00ff */
[----:B------:R-:W-:Y:S01]  /*9db0*/  IMAD R19, R7, R3, R19 ;  /* 0x0000000307137224 */ /* 0x000fe200078e0213 */
[----:B------:R-:W-:Y:S01]  /*9dc0*/  LOP3.LUT R3, R9, 0x8e, RZ, 0xfc, !PT ;  /* 0x0000008e09037812 */ /* 0x000fe200078efcff */
[----:B------:R-:W-:Y:S02]  /*9dd0*/  IMAD.MOV R17, RZ, RZ, -R17 ;  /* 0x000000ffff117224 */ /* 0x000fe400078e0a11 */
[----:B0-----:R-:W-:Y:S02]  /*9de0*/  IMAD.MOV.U32 R0, RZ, RZ, R13 ;  /* 0x000000ffff007224 */ /* 0x001fe400078e000d */
[----:B------:R-:W-:Y:S02]  /*9df0*/  IMAD.MOV R12, RZ, RZ, -R16 ;  /* 0x000000ffff0c7224 */ /* 0x000fe400078e0a10 */
[----:B------:R-:W-:Y:S01]  /*9e00*/  @!P4 IMAD.MOV R0, RZ, RZ, -R0 ;  /* 0x000000ffff00c224 */ /* 0x000fe200078e0a00 */
[C---:B------:R-:W-:Y:S01]  /*9e10*/  ISETP.GT.U32.AND P4, PT, R7.reuse, R19, PT ;  /* 0x000000130700720c */ /* 0x040fe20003f84070 */
[----:B------:R-:W-:-:S02]  /*9e20*/  IMAD R29, R7, R17, R29 ;  /* 0x00000011071d7224 */ /* 0x000fc400078e021d */
[----:B------:R-:W-:Y:S02]  /*9e30*/  IMAD R18, R7, R12, R18 ;  /* 0x0000000c07127224 */ /* 0x000fe400078e0212 */
[--C-:B------:R-:W-:Y:S01]  /*9e40*/  @!P1 IMAD.IADD R15, R15, 0x1, -R7.reuse ;  /* 0x000000010f0f9824 */ /* 0x100fe200078e0a07 */
[C---:B------:R-:W-:Y:S01]  /*9e50*/  ISETP.GT.U32.AND P5, PT, R7.reuse, R29, PT ;  /* 0x0000001d0700720c */ /* 0x040fe20003fa4070 */
[--C-:B------:R-:W-:Y:S01]  /*9e60*/  @!P0 IMAD.IADD R2, R2, 0x1, -R7.reuse ;  /* 0x0000000102028824 */ /* 0x100fe200078e0a07 */
[----:B------:R-:W-:Y:S01]  /*9e70*/  ISETP.GT.U32.AND P1, PT, R7, R18, PT ;  /* 0x000000120700720c */ /* 0x000fe20003f24070 */
[----:B------:R-:W-:Y:S01]  /*9e80*/  @!P2 IMAD.MOV R14, RZ, RZ, -R14 ;  /* 0x000000ffff0ea224 */ /* 0x000fe200078e0a0e */
[----:B------:R-:W-:Y:S02]  /*9e90*/  ISETP.GE.AND P0, PT, R5, RZ, PT ;  /* 0x000000ff0500720c */ /* 0x000fe40003f06270 */
[----:B------:R-:W-:Y:S01]  /*9ea0*/  LOP3.LUT R5, R9, 0x8c, RZ, 0xfc, !PT ;  /* 0x0000008c09057812 */ /* 0x000fe200078efcff */
[----:B------:R-:W-:Y:S01]  /*9eb0*/  @!P4 IMAD.IADD R19, R19, 0x1, -R7 ;  /* 0x000000011313c824 */ /* 0x000fe200078e0a07 */
[----:B------:R-:W-:Y:S01]  /*9ec0*/  STL [R1+0x120], R14 ;  /* 0x0001200e01007387 */ /* 0x000fe20000100800 */
[----:B------:R-:W-:-:S02]  /*9ed0*/  ISETP.GE.AND P2, PT, R6, RZ, PT ;  /* 0x000000ff0600720c */ /* 0x000fc40003f46270 */
[----:B------:R-:W-:Y:S01]  /*9ee0*/  LOP3.LUT R6, R9, 0x8a, RZ, 0xfc, !PT ;  /* 0x0000008a09067812 */ /* 0x000fe200078efcff */
[----:B------:R0:W-:Y:S01]  /*9ef0*/  STL [R1+0x128], R0 ;  /* 0x0001280001007387 */ /* 0x0001e20000100800 */
[--C-:B------:R-:W-:Y:S01]  /*9f00*/  @!P5 IMAD.IADD R29, R29, 0x1, -R7.reuse ;  /* 0x000000011d1dd824 */ /* 0x100fe200078e0a07 */
[C---:B------:R-:W-:Y:S01]  /*9f10*/  ISETP.GT.U32.AND P4, PT, R7.reuse, R19, PT ;  /* 0x000000130700720c */ /* 0x040fe20003f84070 */
[----:B------:R-:W-:Y:S01]  /*9f20*/  @!P1 IMAD.IADD R18, R18, 0x1, -R7 ;  /* 0x0000000112129824 */ /* 0x000fe200078e0a07 */
[----:B------:R-:W-:Y:S02]  /*9f30*/  ISETP.GE.AND P5, PT, R4, RZ, PT ;  /* 0x000000ff0400720c */ /* 0x000fe40003fa6270 */
[----:B------:R-:W-:Y:S02]  /*9f40*/  IABS R4, R5 ;  /* 0x0000000500047213 */ /* 0x000fe40000000000 */
[----:B------:R-:W-:Y:S01]  /*9f50*/  ISETP.GT.U32.AND P1, PT, R7, R18, PT ;  /* 0x000000120700720c */ /* 0x000fe20003f24070 */
[----:B0-----:R-:W-:Y:S01]  /*9f60*/  IMAD.MOV.U32 R0, RZ, RZ, R2 ;  /* 0x000000ffff007224 */ /* 0x001fe200078e0002 */
[----:B------:R-:W-:Y:S01]  /*9f70*/  IABS R14, R3 ;  /* 0x00000003000e7213 */ /* 0x000fe20000000000 */
[----:B------:R-:W-:Y:S01]  /*9f80*/  IMAD.HI.U32 R12, R8, R4, RZ ;  /* 0x00000004080c7227 */ /* 0x000fe200078e00ff */
[----:B------:R-:W-:-:S02]  /*9f90*/  LOP3.LUT R2, R9, 0x88, RZ, 0xfc, !PT ;  /* 0x0000008809027812 */ /* 0x000fc400078efcff */
[----:B------:R-:W-:Y:S01]  /*9fa0*/  IABS R17, R6 ;  /* 0x0000000600117213 */ /* 0x000fe20000000000 */
[----:B------:R-:W-:Y:S01]  /*9fb0*/  @!P6 IMAD.MOV R0, RZ, RZ, -R0 ;  /* 0x000000ffff00e224 */ /* 0x000fe200078e0a00 */
[----:B------:R-:W-:Y:S01]  /*9fc0*/  ISETP.GT.U32.AND P6, PT, R7, R29, PT ;  /* 0x0000001d0700720c */ /* 0x000fe20003fc4070 */
[----:B------:R-:W-:Y:S02]  /*9fd0*/  IMAD.MOV R12, RZ, RZ, -R12 ;  /* 0x000000ffff0c7224 */ /* 0x000fe400078e0a0c */
[----:B------:R-:W-:Y:S01]  /*9fe0*/  IMAD.HI.U32 R13, R8, R14, RZ ;  /* 0x0000000e080d7227 */ /* 0x000fe200078e00ff */
[----:B------:R0:W-:Y:S03]  /*9ff0*/  STL [R1+0x130], R0 ;  /* 0x0001300001007387 */ /* 0x0001e60000100800 */
[----:B------:R-:W-:Y:S01]  /*a000*/  @!P4 IMAD.IADD R19, R19, 0x1, -R7 ;  /* 0x000000011313c824 */ /* 0x000fe200078e0a07 */
[----:B------:R-:W-:Y:S01]  /*a010*/  ISETP.GE.AND P4, PT, R3, RZ, PT ;  /* 0x000000ff0300720c */ /* 0x000fe20003f86270 */
[----:B------:R-:W-:Y:S01]  /*a020*/  IMAD R3, R7, R12, R4 ;  /* 0x0000000c07037224 */ /* 0x000fe200078e0204 */
[----:B------:R-:W-:Y:S01]  /*a030*/  LOP3.LUT R12, R9, 0x86, RZ, 0xfc, !PT ;  /* 0x00000086090c7812 */ /* 0x000fe200078efcff */
[----:B------:R-:W-:-:S02]  /*a040*/  IMAD.MOV R13, RZ, RZ, -R13 ;  /* 0x000000ffff0d7224 */ /* 0x000fc400078e0a0d */
[--C-:B------:R-:W-:Y:S01]  /*a050*/  @!P1 IMAD.IADD R18, R18, 0x1, -R7.reuse ;  /* 0x0000000112129824 */ /* 0x100fe200078e0a07 */
[C---:B------:R-:W-:Y:S01]  /*a060*/  ISETP.GT.U32.AND P1, PT, R7.reuse, R3, PT ;  /* 0x000000030700720c */ /* 0x040fe20003f24070 */
[----:B------:R-:W-:Y:S01]  /*a070*/  IMAD R14, R7, R13, R14 ;  /* 0x0000000d070e7224 */ /* 0x000fe200078e020e */
[----:B------:R-:W-:Y:S01]  /*a080*/  IABS R16, R12 ;  /* 0x0000000c00107213 */ /* 0x000fe20000000000 */
[----:B------:R-:W-:Y:S01]  /*a090*/  @!P6 IMAD.IADD R29, R29, 0x1, -R7 ;  /* 0x000000011d1de824 */ /* 0x000fe200078e0a07 */
[----:B------:R-:W-:Y:S01]  /*a0a0*/  IABS R13, R2 ;  /* 0x00000002000d7213 */ /* 0x000fe20000000000 */
[----:B0-----:R-:W-:Y:S01]  /*a0b0*/  IMAD.MOV.U32 R0, RZ, RZ, R15 ;  /* 0x000000ffff007224 */ /* 0x001fe200078e000f */
[----:B------:R-:W-:Y:S01]  /*a0c0*/  ISETP.GT.U32.AND P6, PT, R7, R14, PT ;  /* 0x0000000e0700720c */ /* 0x000fe20003fc4070 */
[----:B------:R-:W-:-:S04]  /*a0d0*/  IMAD.HI.U32 R15, R8, R16, RZ ;  /* 0x00000010080f7227 */ /* 0x000fc800078e00ff */
[----:B------:R-:W-:Y:S02]  /*a0e0*/  @!P3 IMAD.MOV R0, RZ, RZ, -R0 ;  /* 0x000000ffff00b224 */ /* 0x000fe400078e0a00 */
[--C-:B------:R-:W-:Y:S02]  /*a0f0*/  @!P1 IMAD.IADD R3, R3, 0x1, -R7.reuse ;  /* 0x0000000103039824 */ /* 0x100fe400078e0a07 */
[----:B------:R-:W-:Y:S01]  /*a100*/  IMAD.HI.U32 R20, R8, R17, RZ ;  /* 0x0000001108147227 */ /* 0x000fe200078e00ff */
[----:B------:R0:W-:Y:S02]  /*a110*/  STL [R1], R0 ;  /* 0x0000000001007387 */ /* 0x0001e40000100800 */
[----:B------:R-:W-:Y:S01]  /*a120*/  ISETP.GT.U32.AND P3, PT, R7, R3, PT ;  /* 0x000000030700720c */ /* 0x000fe20003f64070 */
[----:B------:R-:W-:Y:S01]  /*a130*/  @!P6 IMAD.IADD R14, R14, 0x1, -R7 ;  /* 0x000000010e0ee824 */ /* 0x000fe200078e0a07 */
[----:B------:R-:W-:Y:S01]  /*a140*/  ISETP.GE.AND P6, PT, R5, RZ, PT ;  /* 0x000000ff0500720c */ /* 0x000fe20003fc6270 */
[----:B------:R-:W-:Y:S01]  /*a150*/  IMAD.MOV R15, RZ, RZ, -R15 ;  /* 0x000000ffff0f7224 */ /* 0x000fe200078e0a0f */
[----:B------:R-:W-:Y:S01]  /*a160*/  LOP3.LUT R5, R9, 0x84, RZ, 0xfc, !PT ;  /* 0x0000008409057812 */ /* 0x000fe200078efcff */
[----:B------:R-:W-:Y:S01]  /*a170*/  IMAD.HI.U32 R4, R8, R13, RZ ;  /* 0x0000000d08047227 */ /* 0x000fe200078e00ff */
[----:B------:R-:W-:-:S03]  /*a180*/  ISETP.GT.U32.AND P1, PT, R7, R14, PT ;  /* 0x0000000e0700720c */ /* 0x000fc60003f24070 */
[----:B------:R-:W-:Y:S02]  /*a190*/  IMAD.MOV R20, RZ, RZ, -R20 ;  /* 0x000000ffff147224 */ /* 0x000fe400078e0a14 */
[C---:B------:R-:W-:Y:S02]  /*a1a0*/  IMAD R16, R7.reuse, R15, R16 ;  /* 0x0000000f07107224 */ /* 0x040fe400078e0210 */
[----:B0-----:R-:W-:Y:S02]  /*a1b0*/  IMAD.MOV.U32 R0, RZ, RZ, R18 ;  /* 0x000000ffff007224 */ /* 0x001fe400078e0012 */
[----:B------:R-:W-:Y:S02]  /*a1c0*/  IMAD.MOV R4, RZ, RZ, -R4 ;  /* 0x000000ffff047224 */ /* 0x000fe400078e0a04 */
[----:B------:R-:W-:Y:S02]  /*a1d0*/  IMAD R17, R7, R20, R17 ;  /* 0x0000001407117224 */ /* 0x000fe400078e0211 */
[----:B------:R-:W-:Y:S01]  /*a1e0*/  @!P3 IMAD.IADD R3, R3, 0x1, -R7 ;  /* 0x000000010303b824 */ /* 0x000fe200078e0a07 */
[C---:B------:R-:W-:Y:S01]  /*a1f0*/  ISETP.GT.U32.AND P3, PT, R7.reuse, R16, PT ;  /* 0x000000100700720c */ /* 0x040fe20003f64070 */
[----:B------:R-:W-:Y:S01]  /*a200*/  @!P2 IMAD.MOV R29, RZ, RZ, -R29 ;  /* 0x000000ffff1da224 */ /* 0x000fe200078e0a1d */
[C---:B------:R-:W-:Y:S01]  /*a210*/  ISETP.GT.U32.AND P2, PT, R7.reuse, R17, PT ;  /* 0x000000110700720c */ /* 0x040fe20003f44070 */
[----:B------:R-:W-:Y:S01]  /*a220*/  @!P0 IMAD.MOV R19, RZ, RZ, -R19 ;  /* 0x000000ffff138224 */ /* 0x000fe200078e0a13 */
[----:B------:R-:W-:Y:S01]  /*a230*/  ISETP.GE.AND P0, PT, R6, RZ, PT ;  /* 0x000000ff0600720c */ /* 0x000fe20003f06270 */
[----:B------:R-:W-:Y:S01]  /*a240*/  @!P5 IMAD.MOV R0, RZ, RZ, -R0 ;  /* 0x000000ffff00d224 */ /* 0x000fe200078e0a00 */
[----:B------:R-:W-:Y:S01]  /*a250*/  STL [R1+0xcfc], R29 ;  /* 0x000cfc1d01007387 */ /* 0x000fe20000100800 */
[----:B------:R-:W-:Y:S01]  /*a260*/  IMAD R13, R7, R4, R13 ;  /* 0x00000004070d7224 */ /* 0x000fe200078e020d */
[----:B------:R-:W-:Y:S01]  /*a270*/  IABS R4, R5 ;  /* 0x0000000500047213 */ /* 0x000fe20000000000 */
[----:B------:R-:W-:Y:S01]  /*a280*/  @!P1 IMAD.IADD R14, R14, 0x1, -R7 ;  /* 0x000000010e0e9824 */ /* 0x000fe200078e0a07 */
[----:B------:R-:W-:Y:S01]  /*a290*/  STL [R1+0xb0], R19 ;  /* 0x0000b01301007387 */ /* 0x000fe20000100800 */
[----:B------:R-:W-:-:S02]  /*a2a0*/  ISETP.GE.AND P1, PT, R2, RZ, PT ;  /* 0x000000ff0200720c */ /* 0x000fc40003f26270 */
[----:B------:R-:W-:Y:S01]  /*a2b0*/  ISETP.GT.U32.AND P5, PT, R7, R13, PT ;  /* 0x0000000d0700720c */ /* 0x000fe20003fa4070 */
[----:B------:R0:W-:Y:S01]  /*a2c0*/  STL [R1+0xfc], R0 ;  /* 0x0000fc0001007387 */ /* 0x0001e20000100800 */
[----:B------:R-:W-:Y:S01]  /*a2d0*/  LOP3.LUT R2, R9, 0x82, RZ, 0xfc, !PT ;  /* 0x0000008209027812 */ /* 0x000fe200078efcff */
[--C-:B------:R-:W-:Y:S02]  /*a2e0*/  @!P3 IMAD.IADD R16, R16, 0x1, -R7.reuse ;  /* 0x000000011010b824 */ /* 0x100fe400078e0a07 */
[--C-:B------:R-:W-:Y:S01]  /*a2f0*/  @!P2 IMAD.IADD R17, R17, 0x1, -R7.reuse ;  /* 0x000000011111a824 */ /* 0x100fe200078e0a07 */
[----:B------:R-:W-:Y:S01]  /*a300*/  IABS R15, R2 ;  /* 0x00000002000f7213 */ /* 0x000fe20000000000 */
[----:B------:R-:W-:Y:S01]  /*a310*/  IMAD.HI.U32 R6, R8, R4, RZ ;  /* 0x0000000408067227 */ /* 0x000fe200078e00ff */
[----:B------:R-:W-:Y:S02]  /*a320*/  ISETP.GT.U32.AND P3, PT, R7, R16, PT ;  /* 0x000000100700720c */ /* 0x000fe40003f64070 */
[----:B------:R-:W-:Y:S01]  /*a330*/  ISETP.GE.AND P2, PT, R12, RZ, PT ;  /* 0x000000ff0c00720c */ /* 0x000fe20003f46270 */
[----:B0-----:R-:W-:Y:S01]  /*a340*/  IMAD.MOV.U32 R0, RZ, RZ, R14 ;  /* 0x000000ffff007224 */ /* 0x001fe200078e000e */
[----:B------:R-:W-:Y:S01]  /*a350*/  LOP3.LUT R12, R9, 0x80, RZ, 0xfc, !PT ;  /* 0x00000080090c7812 */ /* 0x000fe200078efcff */
[----:B------:R-:W-:Y:S01]  /*a360*/  @!P5 IMAD.IADD R13, R13, 0x1, -R7 ;  /* 0x000000010d0dd824 */ /* 0x000fe200078e0a07 */
[C---:B------:R-:W-:Y:S01]  /*a370*/  ISETP.GT.U32.AND P5, PT, R7.reuse, R17, PT ;  /* 0x000000110700720c */ /* 0x040fe20003fa4070 */
[----:B------:R-:W-:Y:S01]  /*a380*/  @!P4 IMAD.MOV R0, RZ, RZ, -R0 ;  /* 0x000000ffff00c224 */ /* 0x000fe200078e0a00 */
[----:B------:R-:W-:Y:S01]  /*a390*/  IABS R14, R12 ;  /* 0x0000000c000e7213 */ /* 0x000fe20000000000 */
[----:B------:R-:W-:Y:S01]  /*a3a0*/  IMAD.MOV R6, RZ, RZ, -R6 ;  /* 0x000000ffff067224 */ /* 0x000fe200078e0a06 */
[----:B------:R-:W-:-:S02]  /*a3b0*/  ISETP.GT.U32.AND P4, PT, R7, R13, PT ;  /* 0x0000000d0700720c */ /* 0x000fc40003f84070 */
[----:B------:R0:W-:Y:S01]  /*a3c0*/  STL [R1+0x100], R0 ;  /* 0x0001000001007387 */ /* 0x0001e20000100800 */
[----:B------:R-:W-:Y:S02]  /*a3d0*/  @!P3 IMAD.IADD R16, R16, 0x1, -R7 ;  /* 0x000000011010b824 */ /* 0x000fe400078e0a07 */
[----:B------:R-:W-:Y:S01]  /*a3e0*/  IMAD R4, R7, R6, R4 ;  /* 0x0000000607047224 */ /* 0x000fe200078e0204 */
[----:B------:R-:W-:Y:S01]  /*a3f0*/  LOP3.LUT R6, R9, 0x7c, RZ, 0xfc, !PT ;  /* 0x0000007c09067812 */ /* 0x000fe200078efcff */
[----:B------:R-:W-:-:S04]  /*a400*/  IMAD.HI.U32 R18, R8, R14, RZ ;  /* 0x0000000e08127227 */ /* 0x000fc800078e00ff */
[----:B------:R-:W-:Y:S01]  /*a410*/  @!P5 IMAD.IADD R17, R17, 0x1, -R7 ;  /* 0x000000011111d824 */ /* 0x000fe200078e0a07 */
[----:B------:R-:W-:Y:S01]  /*a420*/  ISETP.GT.U32.AND P5, PT, R7, R4, PT ;  /* 0x000000040700720c */ /* 0x000fe20003fa4070 */
[----:B0-----:R-:W-:Y:S02]  /*a430*/  IMAD.MOV.U32 R0, RZ, RZ, R3 ;  /* 0x000000ffff007224 */ /* 0x001fe400078e0003 */
[----:B------:R-:W-:-:S04]  /*a440*/  IMAD.HI.U32 R3, R8, R15, RZ ;  /* 0x0000000f08037227 */ /* 0x000fc800078e00ff */
[----:B------:R-:W-:Y:S02]  /*a450*/  IMAD.MOV R3, RZ, RZ, -R3 ;  /* 0x000000ffff037224 */ /* 0x000fe400078e0a03 */
[----:B------:R-:W-:Y:S01]  /*a460*/  @!P6 IMAD.MOV R0, RZ, RZ, -R0 ;  /* 0x000000ffff00e224 */ /* 0x000fe200078e0a00 */
[----:B------:R-:W-:Y:S01]  /*a470*/  ISETP.GE.AND P6, PT, R5, RZ, PT ;  /* 0x000000ff0500720c */ /* 0x000fe20003fc6270 */
[----:B------:R-:W-:Y:S01]  /*a480*/  IMAD R15, R7, R3, R15 ;  /* 0x00000003070f7224 */ /* 0x000fe200078e020f */
[----:B------:R-:W-:Y:S01]  /*a490*/  LOP3.LUT R5, R9, 0x7e, RZ, 0xfc, !PT ;  /* 0x0000007e09057812 */ /* 0x000fe200078efcff */
[--C-:B------:R-:W-:Y:S01]  /*a4a0*/  @!P4 IMAD.IADD R13, R13, 0x1, -R7.reuse ;  /* 0x000000010d0dc824 */ /* 0x100fe200078e0a07 */
[----:B------:R0:W-:Y:S01]  /*a4b0*/  STL [R1+0x108], R0 ;  /* 0x0001080001007387 */ /* 0x0001e20000100800 */
[----:B------:R-:W-:Y:S01]  /*a4c0*/  IMAD.MOV R18, RZ, RZ, -R18 ;  /* 0x000000ffff127224 */ /* 0x000fe200078e0a12 */
[C---:B------:R-:W-:Y:S01]  /*a4d0*/  ISETP.GT.U32.AND P3, PT, R7.reuse, R15, PT ;  /* 0x0000000f0700720c */ /* 0x040fe20003f64070 */
[----:B------:R-:W-:Y:S01]  /*a4e0*/  @!P5 IMAD.IADD R4, R4, 0x1, -R7 ;  /* 0x000000010404d824 */ /* 0x000fe200078e0a07 */
[----:B------:R-:W-:Y:S01]  /*a4f0*/  IABS R3, R5 ;  /* 0x0000000500037213 */ /* 0x000fe20000000000 */
[----:B------:R-:W-:Y:S01]  /*a500*/  IMAD R14, R7, R18, R14 ;  /* 0x00000012070e7224 */ /* 0x000fe200078e020e */
[----:B------:R-:W-:-:S02]  /*a510*/  ISETP.GE.AND P4, PT, R2, RZ, PT ;  /* 0x000000ff0200720c */ /* 0x000fc40003f86270 */
[----:B------:R-:W-:Y:S01]  /*a520*/  ISETP.GT.U32.AND P5, PT, R7, R4, PT ;  /* 0x000000040700720c */ /* 0x000fe20003fa4070 */
[----:B0-----:R-:W-:Y:S01]  /*a530*/  IMAD.MOV.U32 R0, RZ, RZ, R17 ;  /* 0x000000ffff007224 */ /* 0x001fe200078e0011 */
[----:B------:R-:W-:Y:S01]  /*a540*/  IABS R2, R6 ;  /* 0x0000000600027213 */ /* 0x000fe20000000000 */
[----:B------:R-:W-:Y:S02]  /*a550*/  IMAD.MOV.U32 R17, RZ, RZ, R13 ;  /* 0x000000ffff117224 */ /* 0x000fe400078e000d */
[----:B------:R-:W-:Y:S01]  /*a560*/  @!P0 IMAD.MOV R0, RZ, RZ, -R0 ;  /* 0x000000ffff008224 */ /* 0x000fe200078e0a00 */
[----:B------:R-:W-:Y:S01]  /*a570*/  ISETP.GE.AND P0, PT, R12, RZ, PT ;  /* 0x000000ff0c00720c */ /* 0x000fe20003f06270 */
[----:B------:R-:W-:Y:S02]  /*a580*/  @!P3 IMAD.IADD R15, R15, 0x1, -R7 ;  /* 0x000000010f0fb824 */ /* 0x000fe400078e0a07 */
        /* <DEDUP_REMOVED lines=15> */
[----:B------:R-:W-:Y:S01]  /*a680*/  @!P3 IMAD.IADD R15, R15, 0x1, -R7 ;  /* 0x000000010f0fb824 */ /* 0x000fe200078e0a07 */
[----:B------:R0:W-:Y:S01]  /*a690*/  STL [R1+0xdc], R0 ;  /* 0x0000dc0001007387 */ /* 0x0001e20000100800 */
[----:B------:R-:W-:Y:S01]  /*a6a0*/  IMAD R3, R7, R5, R3 ;  /* 0x0000000507037224 */ /* 0x000fe200078e0203 */
[----:B------:R-:W-:Y:S01]  /*a6b0*/  IABS R18, R12 ;  /* 0x0000000c00127213 */ /* 0x000fe20000000000 */
[----:B------:R-:W-:Y:S01]  /*a6c0*/  @!P1 IMAD.IADD R14, R14, 0x1, -R7 ;  /* 0x000000010e0e9824 */ /* 0x000fe200078e0a07 */
[----:B------:R-:W-:Y:S01]  /*a6d0*/  LOP3.LUT R6, R9, 0x78, RZ, 0xfc, !PT ;  /* 0x0000007809067812 */ /* 0x000fe200078efcff */
[C---:B------:R-:W-:Y:S01]  /*a6e0*/  IMAD R2, R7.reuse, R13, R2 ;  /* 0x0000000d07027224 */ /* 0x040fe200078e0202 */
[C---:B------:R-:W-:Y:S01]  /*a6f0*/  ISETP.GT.U32.AND P3, PT, R7.reuse, R3, PT ;  /* 0x000000030700720c */ /* 0x040fe20003f64070 */
[----:B------:R-:W-:Y:S01]  /*a700*/  IMAD.MOV.U32 R16, RZ, RZ, R4 ;  /* 0x000000ffff107224 */ /* 0x000fe200078e0004 */
[C---:B------:R-:W-:Y:S01]  /*a710*/  ISETP.GT.U32.AND P1, PT, R7.reuse, R14, PT ;  /* 0x0000000e0700720c */ /* 0x040fe20003f24070 */
[----:B0-----:R-:W-:Y:S01]  /*a720*/  IMAD.MOV.U32 R0, RZ, RZ, R15 ;  /* 0x000000ffff007224 */ /* 0x001fe200078e000f */
[----:B------:R-:W-:Y:S01]  /*a730*/  IABS R13, R6 ;  /* 0x00000006000d7213 */ /* 0x000fe20000000000 */
[----:B------:R-:W-:Y:S01]  /*a740*/  @!P6 IMAD.MOV R16, RZ, RZ, -R16 ;  /* 0x000000ffff10e224 */ /* 0x000fe200078e0a10 */
[----:B------:R-:W-:Y:S01]  /*a750*/  ISETP.GT.U32.AND P6, PT, R7, R2, PT ;  /* 0x000000020700720c */ /* 0x000fe20003fc4070 */
[----:B------:R-:W-:Y:S01]  /*a760*/  IMAD.HI.U32 R15, R8, R18, RZ ;  /* 0x00000012080f7227 */ /* 0x000fe200078e00ff */
[----:B------:R-:W-:-:S02]  /*a770*/  LOP3.LUT R5, R9, 0x76, RZ, 0xfc, !PT ;  /* 0x0000007609057812 */ /* 0x000fc400078efcff */
[----:B------:R-:W-:Y:S01]  /*a780*/  STL [R1+0xf8], R16 ;  /* 0x0000f81001007387 */ /* 0x000fe20000100800 */
[----:B------:R-:W-:Y:S01]  /*a790*/  @!P4 IMAD.MOV R0, RZ, RZ, -R0 ;  /* 0x000000ffff00c224 */ /* 0x000fe200078e0a00 */
[----:B------:R-:W-:Y:S01]  /*a7a0*/  IABS R4, R5 ;  /* 0x0000000500047213 */ /* 0x000fe20000000000 */
[--C-:B------:R-:W-:Y:S01]  /*a7b0*/  @!P3 IMAD.IADD R3, R3, 0x1, -R7.reuse ;  /* 0x000000010303b824 */ /* 0x100fe200078e0a07 */
[----:B------:R-:W-:Y:S01]  /*a7c0*/  ISETP.GE.AND P4, PT, R12, RZ, PT ;  /* 0x000000ff0c00720c */ /* 0x000fe20003f86270 */
[----:B------:R-:W-:Y:S01]  /*a7d0*/  @!P1 IMAD.IADD R14, R14, 0x1, -R7 ;  /* 0x000000010e0e9824 */ /* 0x000fe200078e0a07 */
[----:B------:R0:W-:Y:S01]  /*a7e0*/  STL [R1+0xf4], R0 ;  /* 0x0000f40001007387 */ /* 0x0001e20000100800 */
[----:B------:R-:W-:Y:S01]  /*a7f0*/  IMAD.MOV R15, RZ, RZ, -R15 ;  /* 0x000000ffff0f7224 */ /* 0x000fe200078e0a0f */
[----:B------:R-:W-:Y:S01]  /*a800*/  ISETP.GT.U32.AND P3, PT, R7, R3, PT ;  /* 0x000000030700720c */ /* 0x000fe20003f64070 */
[----:B------:R-:W-:Y:S01]  /*a810*/  @!P6 IMAD.IADD R2, R2, 0x1, -R7 ;  /* 0x000000010202e824 */ /* 0x000fe200078e0a07 */
[----:B------:R-:W-:Y:S01]  /*a820*/  ISETP.GE.AND P1, PT, R6, RZ, PT ;  /* 0x000000ff0600720c */ /* 0x000fe20003f26270 */
[----:B------:R-:W-:Y:S01]  /*a830*/  IMAD.HI.U32 R6, R8, R13, RZ ;  /* 0x0000000d08067227 */ /* 0x000fe200078e00ff */
[----:B------:R-:W-:-:S02]  /*a840*/  LOP3.LUT R17, R9, 0x74, RZ, 0xfc, !PT ;  /* 0x0000007409117812 */ /* 0x000fc400078efcff */
[C---:B------:R-:W-:Y:S01]  /*a850*/  ISETP.GT.U32.AND P6, PT, R7.reuse, R2, PT ;  /* 0x000000020700720c */ /* 0x040fe20003fc4070 */
[----:B------:R-:W-:Y:S02]  /*a860*/  IMAD R18, R7, R15, R18 ;  /* 0x0000000f07127224 */ /* 0x000fe400078e0212 */
[----:B0-----:R-:W-:Y:S01]  /*a870*/  IMAD.MOV.U32 R0, RZ, RZ, R14 ;  /* 0x000000ffff007224 */ /* 0x001fe200078e000e */
[----:B------:R-:W-:Y:S01]  /*a880*/  LOP3.LUT R14, R9, 0x6e, RZ, 0xfc, !PT ;  /* 0x0000006e090e7812 */ /* 0x000fe200078efcff */
[----:B------:R-:W-:Y:S02]  /*a890*/  IMAD.MOV R6, RZ, RZ, -R6 ;  /* 0x000000ffff067224 */ /* 0x000fe400078e0a06 */
[----:B------:R-:W-:Y:S01]  /*a8a0*/  @!P0 IMAD.MOV R0, RZ, RZ, -R0 ;  /* 0x000000ffff008224 */ /* 0x000fe200078e0a00 */
[----:B------:R-:W-:Y:S01]  /*a8b0*/  ISETP.GE.AND P0, PT, R5, RZ, PT ;  /* 0x000000ff0500720c */ /* 0x000fe20003f06270 */
[----:B------:R-:W-:Y:S01]  /*a8c0*/  @!P3 IMAD.IADD R3, R3, 0x1, -R7 ;  /* 0x000000010303b824 */ /* 0x000fe200078e0a07 */
[C---:B------:R-:W-:Y:S01]  /*a8d0*/  ISETP.GT.U32.AND P3, PT, R7.reuse, R18, PT ;  /* 0x000000120700720c */ /* 0x040fe20003f64070 */
[----:B------:R-:W-:Y:S01]  /*a8e0*/  IMAD R13, R7, R6, R13 ;  /* 0x00000006070d7224 */ /* 0x000fe200078e020d */
[----:B------:R0:W-:Y:S01]  /*a8f0*/  STL [R1+0xe8], R0 ;  /* 0x0000e80001007387 */ /* 0x0001e20000100800 */
[----:B------:R-:W-:Y:S01]  /*a900*/  IMAD.HI.U32 R12, R8, R4, RZ ;  /* 0x00000004080c7227 */ /* 0x000fe200078e00ff */
[----:B------:R-:W-:-:S03]  /*a910*/  LOP3.LUT R5, R9, 0x70, RZ, 0xfc, !PT ;  /* 0x0000007009057812 */ /* 0x000fc600078efcff */
[----:B------:R-:W-:Y:S01]  /*a920*/  IMAD.MOV R12, RZ, RZ, -R12 ;  /* 0x000000ffff0c7224 */ /* 0x000fe200078e0a0c */
[----:B------:R-:W-:Y:S01]  /*a930*/  IABS R6, R5 ;  /* 0x0000000500067213 */ /* 0x000fe20000000000 */
[----:B------:R-:W-:Y:S01]  /*a940*/  @!P6 IMAD.IADD R2, R2, 0x1, -R7 ;  /* 0x000000010202e824 */ /* 0x000fe200078e0a07 */
[----:B------:R-:W-:Y:S01]  /*a950*/  ISETP.GE.AND P6, PT, R17, RZ, PT ;  /* 0x000000ff1100720c */ /* 0x000fe20003fc6270 */
[----:B------:R-:W-:Y:S01]  /*a960*/  IMAD R4, R7, R12, R4 ;  /* 0x0000000c07047224 */ /* 0x000fe200078e0204 */
[----:B------:R-:W-:Y:S01]  /*a970*/  IABS R17, R17 ;  /* 0x0000001100117213 */ /* 0x000fe20000000000 */
[----:B0-----:R-:W-:Y:S01]  /*a980*/  IMAD.MOV.U32 R0, RZ, RZ, R3 ;  /* 0x000000ffff007224 */ /* 0x001fe200078e0003 */
[----:B------:R-:W-:Y:S01]  /*a990*/  LOP3.LUT R3, R9, 0x72, RZ, 0xfc, !PT ;  /* 0x0000007209037812 */ /* 0x000fe200078efcff */
[----:B------:R-:W-:Y:S01]  /*a9a0*/  @!P3 IMAD.IADD R18, R18, 0x1, -R7 ;  /* 0x000000011212b824 */ /* 0x000fe200078e0a07 */
[----:B------:R-:W-:Y:S01]  /*a9b0*/  IABS R12, R14 ;  /* 0x0000000e000c7213 */ /* 0x000fe20000000000 */
[----:B------:R-:W-:Y:S01]  /*a9c0*/  @!P2 IMAD.MOV R0, RZ, RZ, -R0 ;  /* 0x000000ffff00a224 */ /* 0x000fe200078e0a00 */
[C---:B------:R-:W-:Y:S01]  /*a9d0*/  ISETP.GT.U32.AND P2, PT, R7.reuse, R13, PT ;  /* 0x0000000d0700720c */ /* 0x040fe20003f44070 */
[----:B------:R-:W-:Y:S01]  /*a9e0*/  IMAD.HI.U32 R16, R8, R17, RZ ;  /* 0x0000001108107227 */ /* 0x000fe200078e00ff */
[----:B------:R-:W-:-:S02]  /*a9f0*/  ISETP.GT.U32.AND P3, PT, R7, R18, PT ;  /* 0x000000120700720c */ /* 0x000fc40003f64070 */
[----:B------:R0:W-:Y:S01]  /*aa00*/  STL [R1+0xec], R0 ;  /* 0x0000ec0001007387 */ /* 0x0001e20000100800 */
[----:B------:R-:W-:Y:S01]  /*aa10*/  IABS R15, R3 ;  /* 0x00000003000f7213 */ /* 0x000fe20000000000 */
[----:B------:R-:W-:-:S04]  /*aa20*/  IMAD.MOV R16, RZ, RZ, -R16 ;  /* 0x000000ffff107224 */ /* 0x000fc800078e0a10 */
[----:B------:R-:W-:Y:S01]  /*aa30*/  IMAD R17, R7, R16, R17 ;  /* 0x0000001007117224 */ /* 0x000fe200078e0211 */
[----:B------:R-:W-:Y:S02]  /*aa40*/  LOP3.LUT R16, R9, 0x6c, RZ, 0xfc, !PT ;  /* 0x0000006c09107812 */ /* 0x000fe400078efcff */
[----:B------:R-:W-:Y:S02]  /*aa50*/  @!P2 IMAD.IADD R13, R13, 0x1, -R7 ;  /* 0x000000010d0da824 */ /* 0x000fe400078e0a07 */
[----:B0-----:R-:W-:Y:S02]  /*aa60*/  IMAD.MOV.U32 R0, RZ, RZ, R2 ;  /* 0x000000ffff007224 */ /* 0x001fe400078e0002 */
[----:B------:R-:W-:Y:S01]  /*aa70*/  IMAD.HI.U32 R2, R8, R15, RZ ;  /* 0x0000000f08027227 */ /* 0x000fe200078e00ff */
[----:B------:R-:W-:-:S03]  /*aa80*/  ISETP.GT.U32.AND P2, PT, R7, R13, PT ;  /* 0x0000000d0700720c */ /* 0x000fc60003f44070 */
[----:B------:R-:W-:Y:S01]  /*aa90*/  @!P5 IMAD.MOV R0, RZ, RZ, -R0 ;  /* 0x000000ffff00d224 */ /* 0x000fe200078e0a00 */
[----:B------:R-:W-:Y:S01]  /*aaa0*/  ISETP.GT.U32.AND P5, PT, R7, R4, PT ;  /* 0x000000040700720c */ /* 0x000fe20003fa4070 */
[----:B------:R-:W-:Y:S02]  /*aab0*/  IMAD.MOV R2, RZ, RZ, -R2 ;  /* 0x000000ffff027224 */ /* 0x000fe400078e0a02 */
[----:B------:R-:W-:Y:S01]  /*aac0*/  @!P3 IMAD.IADD R18, R18, 0x1, -R7 ;  /* 0x000000011212b824 */ /* 0x000fe200078e0a07 */
[----:B------:R-:W-:Y:S01]  /*aad0*/  ISETP.GE.AND P3, PT, R3, RZ, PT ;  /* 0x000000ff0300720c */ /* 0x000fe20003f66270 */
[----:B------:R-:W-:Y:S01]  /*aae0*/  IMAD R15, R7, R2, R15 ;  /* 0x00000002070f7224 */ /* 0x000fe200078e020f */
[----:B------:R0:W-:Y:S01]  /*aaf0*/  STL [R1+0xe4], R0 ;  /* 0x0000e40001007387 */ /* 0x0001e20000100800 */
[----:B------:R-:W-:Y:S02]  /*ab00*/  IMAD.MOV.U32 R19, RZ, RZ, R18 ;  /* 0x000000ffff137224 */ /* 0x000fe400078e0012 */
[----:B------:R-:W-:Y:S01]  /*ab10*/  @!P2 IMAD.IADD R13, R13, 0x1, -R7 ;  /* 0x000000010d0da824 */ /* 0x000fe200078e0a07 */
[C---:B------:R-:W-:Y:S01]  /*ab20*/  ISETP.GT.U32.AND P2, PT, R7.reuse, R17, PT ;  /* 0x000000110700720c */ /* 0x040fe20003f44070 */
[----:B------:R-:W-:Y:S01]  /*ab30*/  @!P4 IMAD.MOV R19, RZ, RZ, -R19 ;  /* 0x000000ffff13c224 */ /* 0x000fe200078e0a13 */
[----:B------:R-:W-:Y:S01]  /*ab40*/  ISETP.GT.U32.AND P4, PT, R7, R15, PT ;  /* 0x0000000f0700720c */ /* 0x000fe20003f84070 */
[----:B------:R-:W-:-:S02]  /*ab50*/  @!P5 IMAD.IADD R4, R4, 0x1, -R7 ;  /* 0x000000010404d824 */ /* 0x000fc400078e0a07 */
[----:B------:R-:W-:Y:S01]  /*ab60*/  IMAD.MOV.U32 R3, RZ, RZ, R12 ;  /* 0x000000ffff037224 */ /* 0x000fe200078e000c */
[----:B------:R-:W-:Y:S01]  /*ab70*/  STL [R1+0xcc], R19 ;  /* 0x0000cc1301007387 */ /* 0x000fe20000100800 */
[----:B0-----:R-:W-:Y:S01]  /*ab80*/  IMAD.MOV.U32 R0, RZ, RZ, R13 ;  /* 0x000000ffff007224 */ /* 0x001fe200078e000d */
[----:B------:R-:W-:Y:S01]  /*ab90*/  ISETP.GT.U32.AND P5, PT, R7, R4, PT ;  /* 0x000000040700720c */ /* 0x000fe20003fa4070 */
[----:B------:R-:W-:-:S04]  /*aba0*/  IMAD.HI.U32 R2, R8, R3, RZ ;  /* 0x0000000308027227 */ /* 0x000fc800078e00ff */
[----:B------:R-:W-:-:S04]  /*abb0*/  IMAD.HI.U32 R12, R8, R6, RZ ;  /* 0x00000006080c7227 */ /* 0x000fc800078e00ff */
[----:B------:R-:W-:Y:S02]  /*abc0*/  IMAD.MOV R2, RZ, RZ, -R2 ;  /* 0x000000ffff027224 */ /* 0x000fe400078e0a02 */
[----:B------:R-:W-:Y:S01]  /*abd0*/  @!P1 IMAD.MOV R0, RZ, RZ, -R0 ;  /* 0x000000ffff009224 */ /* 0x000fe200078e0a00 */
[----:B------:R-:W-:Y:S01]  /*abe0*/  ISETP.GE.AND P1, PT, R5, RZ, PT ;  /* 0x000000ff0500720c */ /* 0x000fe20003f26270 */
[----:B------:R-:W-:Y:S01]  /*abf0*/  IMAD.MOV R12, RZ, RZ, -R12 ;  /* 0x000000ffff0c7224 */ /* 0x000fe200078e0a0c */
[----:B------:R-:W-:Y:S01]  /*ac00*/  LOP3.LUT R5, R9, 0x6a, RZ, 0xfc, !PT ;  /* 0x0000006a09057812 */ /* 0x000fe200078efcff */
[----:B------:R-:W-:Y:S01]  /*ac10*/  IMAD R3, R7, R2, R3 ;  /* 0x0000000207037224 */ /* 0x000fe200078e0203 */
[----:B------:R-:W-:Y:S01]  /*ac20*/  IABS R2, R16 ;  /* 0x0000001000027213 */ /* 0x000fe20000000000 */
[--C-:B------:R-:W-:Y:S01]  /*ac30*/  @!P2 IMAD.IADD R17, R17, 0x1, -R7.reuse ;  /* 0x000000011111a824 */ /* 0x100fe200078e0a07 */
[----:B------:R0:W-:Y:S01]  /*ac40*/  STL [R1+0xd4], R0 ;  /* 0x0000d40001007387 */ /* 0x0001e20000100800 */
[--C-:B------:R-:W-:Y:S01]  /*ac50*/  @!P5 IMAD.IADD R4, R4, 0x1, -R7.reuse ;  /* 0x000000010404d824 */ /* 0x100fe200078e0a07 */
[----:B------:R-:W-:Y:S01]  /*ac60*/  IABS R13, R5 ;  /* 0x00000005000d7213 */ /* 0x000fe20000000000 */
[----:B------:R-:W-:Y:S01]  /*ac70*/  @!P4 IMAD.IADD R15, R15, 0x1, -R7 ;  /* 0x000000010f0fc824 */ /* 0x000fe200078e0a07 */
[C---:B------:R-:W-:Y:S01]  /*ac80*/  ISETP.GT.U32.AND P2, PT, R7.reuse, R17, PT ;  /* 0x000000110700720c */ /* 0x040fe20003f44070 */
[----:B------:R-:W-:Y:S01]  /*ac90*/  IMAD R6, R7, R12, R6 ;  /* 0x0000000c07067224 */ /* 0x000fe200078e0206 */
[----:B------:R-:W-:Y:S01]  /*aca0*/  LOP3.LUT R12, R9, 0x68, RZ, 0xfc, !PT ;  /* 0x00000068090c7812 */ /* 0x000fe200078efcff */
[----:B------:R-:W-:Y:S01]  /*acb0*/  IMAD.HI.U32 R18, R8, R2, RZ ;  /* 0x0000000208127227 */ /* 0x000fe200078e00ff */
[----:B------:R-:W-:-:S02]  /*acc0*/  ISETP.GT.U32.AND P4, PT, R7, R15, PT ;  /* 0x0000000f0700720c */ /* 0x000fc40003f84070 */
[C---:B------:R-:W-:Y:S01]  /*acd0*/  ISETP.GT.U32.AND P5, PT, R7.reuse, R6, PT ;  /* 0x000000060700720c */ /* 0x040fe20003fa4070 */
[----:B0-----:R-:W-:Y:S01]  /*ace0*/  IMAD.MOV.U32 R0, RZ, RZ, R4 ;  /* 0x000000ffff007224 */ /* 0x001fe200078e0004 */
[----:B------:R-:W-:Y:S01]  /*acf0*/  IABS R4, R12 ;  /* 0x0000000c00047213 */ /* 0x000fe20000000000 */
[----:B------:R-:W-:Y:S02]  /*ad00*/  IMAD.MOV R18, RZ, RZ, -R18 ;  /* 0x000000ffff127224 */ /* 0x000fe400078e0a12 */
[----:B------:R-:W-:Y:S01]  /*ad10*/  @!P0 IMAD.MOV R0, RZ, RZ, -R0 ;  /* 0x000000ffff008224 */ /* 0x000fe200078e0a00 */
[C---:B------:R-:W-:Y:S01]  /*ad20*/  ISETP.GT.U32.AND P0, PT, R7.reuse, R3, PT ;  /* 0x000000030700720c */ /* 0x040fe20003f04070 */
[----:B------:R-:W-:Y:S02]  /*ad30*/  IMAD R2, R7, R18, R2 ;  /* 0x0000001207027224 */ /* 0x000fe400078e0202 */
[--C-:B------:R-:W-:Y:S01]  /*ad40*/  @!P2 IMAD.IADD R17, R17, 0x1, -R7.reuse ;  /* 0x000000011111a824 */ /* 0x100fe200078e0a07 */
[----:B------:R0:W-:Y:S01]  /*ad50*/  STL [R1+0xd0], R0 ;  /* 0x0000d00001007387 */ /* 0x0001e20000100800 */
[--C-:B------:R-:W-:Y:S01]  /*ad60*/  @!P4 IMAD.IADD R15, R15, 0x1, -R7.reuse ;  /* 0x000000010f0fc824 */ /* 0x100fe200078e0a07 */
[----:B------:R-:W-:Y:S01]  /*ad70*/  ISETP.GT.U32.AND P4, PT, R7, R2, PT ;  /* 0x000000020700720c */ /* 0x000fe20003f84070 */
[----:B------:R-:W-:Y:S01]  /*ad80*/  @!P5 IMAD.IADD R6, R6, 0x1, -R7 ;  /* 0x000000010606d824 */ /* 0x000fe200078e0a07 */
[----:B------:R-:W-:Y:S01]  /*ad90*/  ISETP.GE.AND P2, PT, R14, RZ, PT ;  /* 0x000000ff0e00720c */ /* 0x000fe20003f46270 */
[----:B------:R-:W-:-:S03]  /*ada0*/  IMAD.HI.U32 R14, R8, R13, RZ ;  /* 0x0000000d080e7227 */ /* 0x000fc600078e00ff */
[----:B------:R-:W-:Y:S01]  /*adb0*/  ISETP.GT.U32.AND P5, PT, R7, R6, PT ;  /* 0x000000060700720c */ /* 0x000fe20003fa4070 */
[----:B------:R-:W-:Y:S01]  /*adc0*/  @!P0 IMAD.IADD R3, R3, 0x1, -R7 ;  /* 0x0000000103038824 */ /* 0x000fe200078e0a07 */
[----:B------:R-:W-:Y:S01]  /*add0*/  ISETP.GE.AND P0, PT, R16, RZ, PT ;  /* 0x000000ff1000720c */ /* 0x000fe20003f06270 */
[----:B0-----:R-:W-:Y:S01]  /*ade0*/  IMAD.MOV.U32 R0, RZ, RZ, R17 ;  /* 0x000000ffff007224 */ /* 0x001fe200078e0011 */
[----:B------:R-:W-:Y:S01]  /*adf0*/  LOP3.LUT R17, R9, 0x62, RZ, 0xfc, !PT ;  /* 0x0000006209117812 */ /* 0x000fe200078efcff */
[----:B------:R-:W-:Y:S02]  /*ae00*/  IMAD.MOV R14, RZ, RZ, -R14 ;  /* 0x000000ffff0e7224 */ /* 0x000fe400078e0a0e */
[----:B------:R-:W-:Y:S01]  /*ae10*/  @!P6 IMAD.MOV R0, RZ, RZ, -R0 ;  /* 0x000000ffff00e224 */ /* 0x000fe200078e0a00 */
[----:B------:R-:W-:Y:S01]  /*ae20*/  ISETP.GT.U32.AND P6, PT, R7, R3, PT ;  /* 0x000000030700720c */ /* 0x000fe20003fc4070 */
[----:B------:R-:W-:-:S03]  /*ae30*/  @!P4 IMAD.IADD R2, R2, 0x1, -R7 ;  /* 0x000000010202c824 */ /* 0x000fc600078e0a07 */
[----:B------:R0:W-:Y:S01]  /*ae40*/  STL [R1+0xc0], R0 ;  /* 0x0000c00001007387 */ /* 0x0001e20000100800 */
[--C-:B------:R-:W-:Y:S01]  /*ae50*/  @!P5 IMAD.IADD R6, R6, 0x1, -R7.reuse ;  /* 0x000000010606d824 */ /* 0x100fe200078e0a07 */
[----:B------:R-:W-:Y:S02]  /*ae60*/  ISETP.GT.U32.AND P4, PT, R7, R2, PT ;  /* 0x000000020700720c */ /* 0x000fe40003f84070 */
[----:B------:R-:W-:Y:S01]  /*ae70*/  ISETP.GE.AND P5, PT, R12, RZ, PT ;  /* 0x000000ff0c00720c */ /* 0x000fe20003fa6270 */
[----:B------:R-:W-:Y:S01]  /*ae80*/  IMAD.MOV.U32 R16, RZ, RZ, R6 ;  /* 0x000000ffff107224 */ /* 0x000fe200078e0006 */
[C---:B------:R-:W-:Y:S02]  /*ae90*/  LOP3.LUT R12, R9.reuse, 0x66, RZ, 0xfc, !PT ;  /* 0x00000066090c7812 */ /* 0x040fe400078efcff */
[----:B------:R-:W-:Y:S01]  /*aea0*/  LOP3.LUT R6, R9, 0x60, RZ, 0xfc, !PT ;  /* 0x0000006009067812 */ /* 0x000fe200078efcff */
[----:B------:R-:W-:Y:S01]  /*aeb0*/  @!P6 IMAD.IADD R3, R3, 0x1, -R7 ;  /* 0x000000010303e824 */ /* 0x000fe200078e0a07 */
[----:B------:R-:W-:Y:S01]  /*aec0*/  IABS R18, R12 ;  /* 0x0000000c00127213 */ /* 0x000fe20000000000 */
[----:B0-----:R-:W-:-:S02]  /*aed0*/  IMAD.MOV.U32 R0, RZ, RZ, R15 ;  /* 0x000000ffff007224 */ /* 0x001fc400078e000f */
[----:B------:R-:W-:-:S04]  /*aee0*/  IMAD.HI.U32 R15, R8, R4, RZ ;  /* 0x00000004080f7227 */ /* 0x000fc800078e00ff */
[----:B------:R-:W-:Y:S01]  /*aef0*/  @!P3 IMAD.MOV R0, RZ, RZ, -R0 ;  /* 0x000000ffff00b224 */ /* 0x000fe200078e0a00 */
[----:B------:R-:W-:Y:S01]  /*af00*/  ISETP.GE.AND P3, PT, R5, RZ, PT ;  /* 0x000000ff0500720c */ /* 0x000fe20003f66270 */
[C---:B------:R-:W-:Y:S02]  /*af10*/  IMAD R5, R7.reuse, R14, R13 ;  /* 0x0000000e07057224 */ /* 0x040fe400078e020d */
[----:B------:R-:W-:Y:S01]  /*af20*/  @!P1 IMAD.MOV R16, RZ, RZ, -R16 ;  /* 0x000000ffff109224 */ /* 0x000fe200078e0a10 */
[----:B------:R0:W-:Y:S01]  /*af30*/  STL [R1+0xc4], R0 ;  /* 0x0000c40001007387 */ /* 0x0001e20000100800 */
[----:B------:R-:W-:Y:S01]  /*af40*/  IMAD.MOV R15, RZ, RZ, -R15 ;  /* 0x000000ffff0f7224 */ /* 0x000fe200078e0a0f */
[C---:B------:R-:W-:Y:S01]  /*af50*/  ISETP.GT.U32.AND P6, PT, R7.reuse, R5, PT ;  /* 0x000000050700720c */ /* 0x040fe20003fc4070 */
[----:B------:R-:W-:Y:S01]  /*af60*/  @!P4 IMAD.IADD R2, R2, 0x1, -R7 ;  /* 0x000000010202c824 */ /* 0x000fe200078e0a07 */
[----:B------:R1:W-:Y:S01]  /*af70*/  STL [R1+0xc8], R16 ;  /* 0x0000c81001007387 */ /* 0x0003e20000100800 */
[----:B------:R-:W-:Y:S01]  /*af80*/  IMAD R4, R7, R15, R4 ;  /* 0x0000000f07047224 */ /* 0x000fe200078e0204 */
[----:B------:R-:W-:-:S02]  /*af90*/  LOP3.LUT R15, R9, 0x64, RZ, 0xfc, !PT ;  /* 0x00000064090f7812 */ /* 0x000fc400078efcff */
[----:B------:R-:W-:Y:S01]  /*afa0*/  ISETP.GE.AND P4, PT, R17, RZ, PT ;  /* 0x000000ff1100720c */ /* 0x000fe20003f86270 */
[----:B0-----:R-:W-:Y:S01]  /*afb0*/  IMAD.MOV.U32 R0, RZ, RZ, R3 ;  /* 0x000000ffff007224 */ /* 0x001fe200078e0003 */
[----:B------:R-:W-:Y:S02]  /*afc0*/  IABS R17, R17 ;  /* 0x0000001100117213 */ /* 0x000fe40000000000 */
[----:B------:R-:W-:Y:S01]  /*afd0*/  IABS R3, R6 ;  /* 0x0000000600037213 */ /* 0x000fe20000000000 */
[----:B------:R-:W-:Y:S01]  /*afe0*/  @!P2 IMAD.MOV R0, RZ, RZ, -R0 ;  /* 0x000000ffff00a224 */ /* 0x000fe200078e0a00 */
[----:B------:R-:W-:Y:S01]  /*aff0*/  ISETP.GE.AND P2, PT, R15, RZ, PT ;  /* 0x000000ff0f00720c */ /* 0x000fe20003f46270 */
[----:B------:R-:W-:Y:S01]  /*b000*/  @!P6 IMAD.IADD R5, R5, 0x1, -R7 ;  /* 0x000000010505e824 */ /* 0x000fe200078e0a07 */
[----:B------:R-:W-:Y:S01]  /*b010*/  IABS R15, R15 ;  /* 0x0000000f000f7213 */ /* 0x000fe20000000000 */
[----:B-1----:R-:W-:Y:S01]  /*b020*/  IMAD.HI.U32 R16, R8, R17, RZ ;  /* 0x0000001108107227 */ /* 0x002fe200078e00ff */
[----:B------:R0:W-:Y:S01]  /*b030*/  STL [R1+0x1b4], R0 ;  /* 0x0001b40001007387 */ /* 0x0001e20000100800 */
[----:B------:R-:W-:-:S02]  /*b040*/  ISETP.GE.AND P1, PT, R12, RZ, PT ;  /* 0x000000ff0c00720c */ /* 0x000fc40003f26270 */
[----:B------:R-:W-:Y:S01]  /*b050*/  ISETP.GT.U32.AND P6, PT, R7, R5, PT ;  /* 0x000000050700720c */ /* 0x000fe20003fc4070 */
[----:B------:R-:W-:Y:S01]  /*b060*/  IMAD.HI.U32 R13, R8, R15, RZ ;  /* 0x0000000f080d7227 */ /* 0x000fe200078e00ff */
[----:B------:R-:W-:-:S03]  /*b070*/  LOP3.LUT R12, R9, 0x5e, RZ, 0xfc, !PT ;  /* 0x0000005e090c7812 */ /* 0x000fc600078efcff */
[----:B------:R-:W-:Y:S02]  /*b080*/  IMAD.MOV R13, RZ, RZ, -R13 ;  /* 0x000000ffff0d7224 */ /* 0x000fe400078e0a0d */
[----:B0-----:R-:W-:Y:S02]  /*b090*/  IMAD.MOV.U32 R0, RZ, RZ, R2 ;  /* 0x000000ffff007224 */ /* 0x001fe400078e0002 */
[----:B------:R-:W-:-:S04]  /*b0a0*/  IMAD.HI.U32 R2, R8, R18, RZ ;  /* 0x0000001208027227 */ /* 0x000fc800078e00ff */
[----:B------:R-:W-:Y:S01]  /*b0b0*/  @!P0 IMAD.MOV R0, RZ, RZ, -R0 ;  /* 0x000000ffff008224 */ /* 0x000fe200078e0a00 */
[----:B------:R-:W-:Y:S01]  /*b0c0*/  ISETP.GT.U32.AND P0, PT, R7, R4, PT ;  /* 0x000000040700720c */ /* 0x000fe20003f04070 */
[----:B------:R-:W-:Y:S02]  /*b0d0*/  IMAD.MOV R2, RZ, RZ, -R2 ;  /* 0x000000ffff027224 */ /* 0x000fe400078e0a02 */
[----:B------:R-:W-:Y:S01]  /*b0e0*/  @!P6 IMAD.IADD R5, R5, 0x1, -R7 ;  /* 0x000000010505e824 */ /* 0x000fe200078e0a07 */
[----:B------:R0:W-:Y:S01]  /*b0f0*/  STL [R1+0x1b8], R0 ;  /* 0x0001b80001007387 */ /* 0x0001e20000100800 */
[----:B------:R-:W-:Y:S01]  /*b100*/  IMAD R18, R7, R2, R18 ;  /* 0x0000000207127224 */ /* 0x000fe200078e0212 */
[----:B------:R-:W-:Y:S01]  /*b110*/  IABS R2, R12 ;  /* 0x0000000c00027213 */ /* 0x000fe20000000000 */
[----:B------:R-:W-:-:S03]  /*b120*/  IMAD.HI.U32 R19, R8, R3, RZ ;  /* 0x0000000308137227 */ /* 0x000fc600078e00ff */
[C---:B------:R-:W-:Y:S01]  /*b130*/  ISETP.GT.U32.AND P6, PT, R7.reuse, R18, PT ;  /* 0x000000120700720c */ /* 0x040fe20003fc4070 */
[----:B------:R-:W-:Y:S02]  /*b140*/  IMAD.MOV R16, RZ, RZ, -R16 ;  /* 0x000000ffff107224 */ /* 0x000fe400078e0a10 */
[----:B------:R-:W-:Y:S02]  /*b150*/  @!P0 IMAD.IADD R4, R4, 0x1, -R7 ;  /* 0x0000000104048824 */ /* 0x000fe400078e0a07 */
[----:B------:R-:W-:Y:S01]  /*b160*/  IMAD R15, R7, R13, R15 ;  /* 0x0000000d070f7224 */ /* 0x000fe200078e020f */
[----:B------:R-:W-:Y:S01]  /*b170*/  LOP3.LUT R13, R9, 0x5c, RZ, 0xfc, !PT ;  /* 0x0000005c090d7812 */ /* 0x000fe200078efcff */
[----:B------:R-:W-:Y:S01]  /*b180*/  IMAD.MOV R19, RZ, RZ, -R19 ;  /* 0x000000ffff137224 */ /* 0x000fe200078e0a13 */
[C---:B------:R-:W-:Y:S01]  /*b190*/  ISETP.GT.U32.AND P0, PT, R7.reuse, R4, PT ;  /* 0x000000040700720c */ /* 0x040fe20003f04070 */
[C---:B------:R-:W-:Y:S01]  /*b1a0*/  IMAD R17, R7.reuse, R16, R17 ;  /* 0x0000001007117224 */ /* 0x040fe200078e0211 */
[----:B------:R-:W-:Y:S01]  /*b1b0*/  IABS R16, R13 ;  /* 0x0000000d00107213 */ /* 0x000fe20000000000 */
[----:B------:R-:W-:-:S02]  /*b1c0*/  IMAD R3, R7, R19, R3 ;  /* 0x0000001307037224 */ /* 0x000fc400078e0203 */
[----:B------:R-:W-:Y:S02]  /*b1d0*/  @!P6 IMAD.IADD R18, R18, 0x1, -R7 ;  /* 0x000000011212e824 */ /* 0x000fe400078e0a07 */
[----:B------:R-:W-:Y:S01]  /*b1e0*/  IMAD.MOV.U32 R20, RZ, RZ, R5 ;  /* 0x000000ffff147224 */ /* 0x000fe200078e0005 */
[----:B------:R-:W-:Y:S01]  /*b1f0*/  LOP3.LUT R5, R9, 0x5a, RZ, 0xfc, !PT ;  /* 0x0000005a09057812 */ /* 0x000fe200078efcff */
[----:B------:R-:W-:Y:S01]  /*b200*/  IMAD.HI.U32 R14, R8, R2, RZ ;  /* 0x00000002080e7227 */ /* 0x000fe200078e00ff */
[C---:B------:R-:W-:Y:S02]  /*b210*/  ISETP.GT.U32.AND P6, PT, R7.reuse, R18, PT ;  /* 0x000000120700720c */ /* 0x040fe40003fc4070 */
[----:B------:R-:W-:Y:S01]  /*b220*/  IABS R19, R5 ;  /* 0x0000000500137213 */ /* 0x000fe20000000000 */
[----:B------:R-:W-:Y:S01]  /*b230*/  @!P0 IMAD.IADD R4, R4, 0x1, -R7 ;  /* 0x0000000104048824 */ /* 0x000fe200078e0a07 */
[C---:B------:R-:W-:Y:S01]  /*b240*/  ISETP.GT.U32.AND P0, PT, R7.reuse, R15, PT ;  /* 0x0000000f0700720c */ /* 0x040fe20003f04070 */
[----:B------:R-:W-:Y:S01]  /*b250*/  @!P3 IMAD.MOV R20, RZ, RZ, -R20 ;  /* 0x000000ffff14b224 */ /* 0x000fe200078e0a14 */
[----:B------:R-:W-:Y:S01]  /*b260*/  ISETP.GT.U32.AND P3, PT, R7, R17, PT ;  /* 0x000000110700720c */ /* 0x000fe20003f64070 */
[----:B0-----:R-:W-:Y:S01]  /*b270*/  IMAD.MOV.U32 R0, RZ, RZ, R4 ;  /* 0x000000ffff007224 */ /* 0x001fe200078e0004 */
[----:B------:R-:W-:Y:S01]  /*b280*/  LOP3.LUT R4, R9, 0x58, RZ, 0xfc, !PT ;  /* 0x0000005809047812 */ /* 0x000fe200078efcff */
[----:B------:R-:W-:Y:S01]  /*b290*/  IMAD.MOV R14, RZ, RZ, -R14 ;  /* 0x000000ffff0e7224 */ /* 0x000fe200078e0a0e */
[----:B------:R0:W-:Y:S01]  /*b2a0*/  STL [R1+0xbc], R20 ;  /* 0x0000bc1401007387 */ /* 0x0001e20000100800 */
[----:B------:R-:W-:Y:S01]  /*b2b0*/  @!P5 IMAD.MOV R0, RZ, RZ, -R0 ;  /* 0x000000ffff00d224 */ /* 0x000fe200078e0a00 */
[C---:B------:R-:W-:Y:S01]  /*b2c0*/  ISETP.GT.U32.AND P5, PT, R7.reuse, R3, PT ;  /* 0x000000030700720c */ /* 0x040fe20003fa4070 */
[----:B------:R-:W-:-:S02]  /*b2d0*/  IMAD R2, R7, R14, R2 ;  /* 0x0000000e07027224 */ /* 0x000fc400078e0202 */
[----:B------:R-:W-:Y:S01]  /*b2e0*/  IMAD.HI.U32 R14, R8, R16, RZ ;  /* 0x00000010080e7227 */ /* 0x000fe200078e00ff */
[----:B------:R1:W-:Y:S03]  /*b2f0*/  STL [R1+0xb8], R0 ;  /* 0x0000b80001007387 */ /* 0x0003e60000100800 */
[--C-:B------:R-:W-:Y:S01]  /*b300*/  @!P6 IMAD.IADD R18, R18, 0x1, -R7.reuse ;  /* 0x000000011212e824 */ /* 0x100fe200078e0a07 */
[----:B------:R-:W-:Y:S01]  /*b310*/  ISETP.GE.AND P6, PT, R6, RZ, PT ;  /* 0x000000ff0600720c */ /* 0x000fe20003fc6270 */
[--C-:B------:R-:W-:Y:S01]  /*b320*/  @!P0 IMAD.IADD R15, R15, 0x1, -R7.reuse ;  /* 0x000000010f0f8824 */ /* 0x100fe200078e0a07 */
[----:B------:R-:W-:Y:S01]  /*b330*/  ISETP.GT.U32.AND P0, PT, R7, R2, PT ;  /* 0x000000020700720c */ /* 0x000fe20003f04070 */
[----:B------:R-:W-:Y:S01]  /*b340*/  IMAD.MOV R14, RZ, RZ, -R14 ;  /* 0x000000ffff0e7224 */ /* 0x000fe200078e0a0e */
[----:B------:R-:W-:Y:S01]  /*b350*/  LOP3.LUT R6, R9, 0x56, RZ, 0xfc, !PT ;  /* 0x0000005609067812 */ /* 0x000fe200078efcff */
[--C-:B------:R-:W-:Y:S01]  /*b360*/  @!P3 IMAD.IADD R17, R17, 0x1, -R7.reuse ;  /* 0x000000011111b824 */ /* 0x100fe200078e0a07 */
[----:B------:R-:W-:Y:S01]  /*b370*/  ISETP.GT.U32.AND P3, PT, R7, R15, PT ;  /* 0x0000000f0700720c */ /* 0x000fe20003f64070 */
[----:B------:R-:W-:Y:S01]  /*b380*/  @!P5 IMAD.IADD R3, R3, 0x1, -R7 ;  /* 0x000000010303d824 */ /* 0x000fe200078e0a07 */
[----:B0-----:R-:W-:Y:S01]  /*b390*/  IABS R20, R4 ;  /* 0x0000000400147213 */ /* 0x001fe20000000000 */
[----:B-1----:R-:W-:Y:S01]  /*b3a0*/  IMAD.MOV.U32 R0, RZ, RZ, R18 ;  /* 0x000000ffff007224 */ /* 0x002fe200078e0012 */
[C---:B------:R-:W-:Y:S01]  /*b3b0*/  ISETP.GT.U32.AND P5, PT, R7.reuse, R17, PT ;  /* 0x000000110700720c */ /* 0x040fe20003fa4070 */
[----:B------:R-:W-:Y:S01]  /*b3c0*/  IMAD R14, R7, R14, R16 ;  /* 0x0000000e070e7224 */ /* 0x000fe200078e0210 */
[----:B------:R-:W-:Y:S01]  /*b3d0*/  IABS R18, R6 ;  /* 0x0000000600127213 */ /* 0x000fe20000000000 */
[----:B------:R-:W-:-:S02]  /*b3e0*/  IMAD.MOV.U32 R16, RZ, RZ, R19 ;  /* 0x000000ffff107224 */ /* 0x000fc400078e0013 */
[----:B------:R-:W-:Y:S01]  /*b3f0*/  @!P1 IMAD.MOV R0, RZ, RZ, -R0 ;  /* 0x000000ffff009224 */ /* 0x000fe200078e0a00 */
[----:B------:R-:W-:Y:S01]  /*b400*/  ISETP.GT.U32.AND P1, PT, R7, R3, PT ;  /* 0x000000030700720c */ /* 0x000fe20003f24070 */
[----:B------:R-:W-:-:S03]  /*b410*/  IMAD.HI.U32 R19, R8, R16, RZ ;  /* 0x0000001008137227 */ /* 0x000fc600078e00ff */
[----:B------:R0:W-:Y:S01]  /*b420*/  STL [R1+0xb4], R0 ;  /* 0x0000b40001007387 */ /* 0x0001e20000100800 */
[----:B------:R-:W-:Y:S02]  /*b430*/  IMAD.MOV R19, RZ, RZ, -R19 ;  /* 0x000000ffff137224 */ /* 0x000fe400078e0a13 */
[--C-:B------:R-:W-:Y:S01]  /*b440*/  @!P3 IMAD.IADD R15, R15, 0x1, -R7.reuse ;  /* 0x000000010f0fb824 */ /* 0x100fe200078e0a07 */
[C---:B------:R-:W-:Y:S01]  /*b450*/  ISETP.GT.U32.AND P3, PT, R7.reuse, R14, PT ;  /* 0x0000000e0700720c */ /* 0x040fe20003f64070 */
[----:B------:R-:W-:Y:S02]  /*b460*/  IMAD R16, R7, R19, R16 ;  /* 0x0000001307107224 */ /* 0x000fe400078e0210 */
[--C-:B------:R-:W-:Y:S02]  /*b470*/  @!P0 IMAD.IADD R2, R2, 0x1, -R7.reuse ;  /* 0x0000000102028824 */ /* 0x100fe400078e0a07 */
[--C-:B------:R-:W-:Y:S01]  /*b480*/  @!P1 IMAD.IADD R3, R3, 0x1, -R7.reuse ;  /* 0x0000000103039824 */ /* 0x100fe200078e0a07 */
[----:B------:R-:W-:Y:S01]  /*b490*/  ISETP.GT.U32.AND P1, PT, R7, R16, PT ;  /* 0x000000100700720c */ /* 0x000fe20003f24070 */
[----:B------:R-:W-:Y:S01]  /*b4a0*/  @!P5 IMAD.IADD R17, R17, 0x1, -R7 ;  /* 0x000000011111d824 */ /* 0x000fe200078e0a07 */
[----:B------:R-:W-:Y:S01]  /*b4b0*/  ISETP.GT.U32.AND P0, PT, R7, R2, PT ;  /* 0x000000020700720c */ /* 0x000fe20003f04070 */
[----:B------:R-:W-:Y:S01]  /*b4c0*/  IMAD.MOV.U32 R21, RZ, RZ, R15 ;  /* 0x000000ffff157224 */ /* 0x000fe200078e000f */
[----:B------:R-:W-:Y:S01]  /*b4d0*/  ISETP.GE.AND P5, PT, R12, RZ, PT ;  /* 0x000000ff0c00720c */ /* 0x000fe20003fa6270 */
[----:B------:R-:W-:-:S04]  /*b4e0*/  IMAD.HI.U32 R12, R8, R20, RZ ;  /* 0x00000014080c7227 */ /* 0x000fc800078e00ff */
[----:B------:R-:W-:Y:S01]  /*b4f0*/  @!P3 IMAD.IADD R14, R14, 0x1, -R7 ;  /* 0x000000010e0eb824 */ /* 0x000fe200078e0a07 */
[----:B------:R-:W-:Y:S01]  /*b500*/  ISETP.GE.AND P3, PT, R5, RZ, PT ;  /* 0x000000ff0500720c */ /* 0x000fe20003f66270 */
[----:B0-----:R-:W-:Y:S01]  /*b510*/  IMAD.MOV.U32 R0, RZ, RZ, R17 ;  /* 0x000000ffff007224 */ /* 0x001fe200078e0011 */
[----:B------:R-:W-:Y:S01]  /*b520*/  LOP3.LUT R5, R9, 0x54, RZ, 0xfc, !PT ;  /* 0x0000005409057812 */ /* 0x000fe200078efcff */
[----:B------:R-:W-:Y:S01]  /*b530*/  @!P1 IMAD.IADD R16, R16, 0x1, -R7 ;  /* 0x0000000110109824 */ /* 0x000fe200078e0a07 */
[----:B------:R-:W-:Y:S01]  /*b540*/  ISETP.GT.U32.AND P1, PT, R7, R14, PT ;  /* 0x0000000e0700720c */ /* 0x000fe20003f24070 */
[----:B------:R-:W-:-:S04]  /*b550*/  IMAD.HI.U32 R19, R8, R18, RZ ;  /* 0x0000001208137227 */ /* 0x000fc800078e00ff */
[----:B------:R-:W-:Y:S02]  /*b560*/  IMAD.MOV R12, RZ, RZ, -R12 ;  /* 0x000000ffff0c7224 */ /* 0x000fe400078e0a0c */
[----:B------:R-:W-:Y:S01]  /*b570*/  @!P2 IMAD.MOV R21, RZ, RZ, -R21 ;  /* 0x000000ffff15a224 */ /* 0x000fe200078e0a15 */
[----:B------:R-:W-:Y:S01]  /*b580*/  ISETP.GT.U32.AND P2, PT, R7, R16, PT ;  /* 0x000000100700720c */ /* 0x000fe20003f44070 */
[----:B------:R-:W-:Y:S02]  /*b590*/  @!P4 IMAD.MOV R0, RZ, RZ, -R0 ;  /* 0x000000ffff00c224 */ /* 0x000fe400078e0a00 */
[----:B------:R-:W-:Y:S01]  /*b5a0*/  @!P0 IMAD.IADD R2, R2, 0x1, -R7 ;  /* 0x0000000102028824 */ /* 0x000fe200078e0a07 */
[----:B------:R-:W-:Y:S01]  /*b5b0*/  ISETP.GE.AND P0, PT, R13, RZ, PT ;  /* 0x000000ff0d00720c */ /* 0x000fe20003f06270 */
[----:B------:R-:W-:Y:S01]  /*b5c0*/  IMAD.MOV R19, RZ, RZ, -R19 ;  /* 0x000000ffff137224 */ /* 0x000fe200078e0a13 */
[----:B------:R-:W-:Y:S01]  /*b5d0*/  LOP3.LUT R13, R9, 0x52, RZ, 0xfc, !PT ;  /* 0x00000052090d7812 */ /* 0x000fe200078efcff */
[C---:B------:R-:W-:Y:S01]  /*b5e0*/  IMAD R12, R7.reuse, R12, R20 ;  /* 0x0000000c070c7224 */ /* 0x040fe200078e0214 */
[----:B------:R-:W-:Y:S01]  /*b5f0*/  STL [R1+0xac], R21 ;  /* 0x0000ac1501007387 */ /* 0x000fe20000100800 */
[C---:B------:R-:W-:Y:S01]  /*b600*/  IMAD R18, R7.reuse, R19, R18 ;  /* 0x0000001307127224 */ /* 0x040fe200078e0212 */
[----:B------:R-:W-:Y:S01]  /*b610*/  IABS R19, R5 ;  /* 0x0000000500137213 */ /* 0x000fe20000000000 */
[----:B------:R-:W-:Y:S01]  /*b620*/  @!P6 IMAD.MOV R3, RZ, RZ, -R3 ;  /* 0x000000ffff03e224 */ /* 0x000fe200078e0a03 */
[----:B------:R0:W-:Y:S01]  /*b630*/  STL [R1+0xa8], R0 ;  /* 0x0000a80001007387 */ /* 0x0001e20000100800 */
[----:B------:R-:W-:Y:S01]  /*b640*/  ISETP.GT.U32.AND P4, PT, R7, R12, PT ;  /* 0x0000000c0700720c */ /* 0x000fe20003f84070 */
[--C-:B------:R-:W-:Y:S01]  /*b650*/  @!P1 IMAD.IADD R14, R14, 0x1, -R7.reuse ;  /* 0x000000010e0e9824 */ /* 0x100fe200078e0a07 */
[----:B------:R-:W-:Y:S01]  /*b660*/  IABS R15, R13 ;  /* 0x0000000d000f7213 */ /* 0x000fe20000000000 */
[----:B------:R1:W-:Y:S01]  /*b670*/  STL [R1+0xa4], R3 ;  /* 0x0000a40301007387 */ /* 0x0003e20000100800 */
[----:B------:R-:W-:Y:S01]  /*b680*/  ISETP.GE.AND P1, PT, R6, RZ, PT ;  /* 0x000000ff0600720c */ /* 0x000fe20003f26270 */
[----:B------:R-:W-:Y:S01]  /*b690*/  @!P2 IMAD.IADD R16, R16, 0x1, -R7 ;  /* 0x000000011010a824 */ /* 0x000fe200078e0a07 */
[----:B------:R-:W-:Y:S01]  /*b6a0*/  ISETP.GE.AND P2, PT, R5, RZ, PT ;  /* 0x000000ff0500720c */ /* 0x000fe20003f46270 */
[----:B------:R-:W-:Y:S01]  /*b6b0*/  IMAD.HI.U32 R6, R8, R15, RZ ;  /* 0x0000000f08067227 */ /* 0x000fe200078e00ff */
[----:B------:R-:W-:-:S03]  /*b6c0*/  ISETP.GE.AND P6, PT, R4, RZ, PT ;  /* 0x000000ff0400720c */ /* 0x000fc60003fc6270 */
[----:B0-----:R-:W-:Y:S01]  /*b6d0*/  IMAD.MOV.U32 R0, RZ, RZ, R2 ;  /* 0x000000ffff007224 */ /* 0x001fe200078e0002 */
[----:B------:R-:W-:Y:S01]  /*b6e0*/  LOP3.LUT R2, R9, 0x50, RZ, 0xfc, !PT ;  /* 0x0000005009027812 */ /* 0x000fe200078efcff */
[----:B-1----:R-:W-:-:S03]  /*b6f0*/  IMAD.HI.U32 R3, R8, R19, RZ ;  /* 0x0000001308037227 */ /* 0x002fc600078e00ff */
[----:B------:R-:W-:Y:S01]  /*b700*/  IABS R4, R2 ;  /* 0x0000000200047213 */ /* 0x000fe20000000000 */
[----:B------:R-:W-:Y:S01]  /*b710*/  @!P5 IMAD.MOV R0, RZ, RZ, -R0 ;  /* 0x000000ffff00d224 */ /* 0x000fe200078e0a00 */
[C---:B------:R-:W-:Y:S01]  /*b720*/  ISETP.GT.U32.AND P5, PT, R7.reuse, R18, PT ;  /* 0x000000120700720c */ /* 0x040fe20003fa4070 */
[----:B------:R-:W-:Y:S02]  /*b730*/  IMAD.MOV R3, RZ, RZ, -R3 ;  /* 0x000000ffff037224 */ /* 0x000fe400078e0a03 */
[----:B------:R-:W-:Y:S01]  /*b740*/  IMAD.MOV R6, RZ, RZ, -R6 ;  /* 0x000000ffff067224 */ /* 0x000fe200078e0a06 */
[----:B------:R0:W-:Y:S01]  /*b750*/  STL [R1+0xa0], R0 ;  /* 0x0000a00001007387 */ /* 0x0001e20000100800 */
[----:B------:R-:W-:Y:S02]  /*b760*/  @!P4 IMAD.IADD R12, R12, 0x1, -R7 ;  /* 0x000000010c0cc824 */ /* 0x000fe400078e0a07 */
[----:B------:R-:W-:Y:S01]  /*b770*/  IMAD R5, R7, R3, R19 ;  /* 0x0000000307057224 */ /* 0x000fe200078e0213 */
[----:B------:R-:W-:Y:S01]  /*b780*/  LOP3.LUT R3, R9, 0x4e, RZ, 0xfc, !PT ;  /* 0x0000004e09037812 */ /* 0x000fe200078efcff */
[----:B------:R-:W-:Y:S01]  /*b790*/  IMAD.MOV.U32 R17, RZ, RZ, R14 ;  /* 0x000000ffff117224 */ /* 0x000fe200078e000e */
[C---:B------:R-:W-:Y:S01]  /*b7a0*/  ISETP.GT.U32.AND P4, PT, R7.reuse, R12, PT ;  /* 0x0000000c0700720c */ /* 0x040fe20003f84070 */
[----:B------:R-:W-:Y:S01]  /*b7b0*/  IMAD R6, R7, R6, R15 ;  /* 0x0000000607067224 */ /* 0x000fe200078e020f */
[----:B------:R-:W-:Y:S01]  /*b7c0*/  LOP3.LUT R14, R9, 0x4c, RZ, 0xfc, !PT ;  /* 0x0000004c090e7812 */ /* 0x000fe200078efcff */
[----:B------:R-:W-:-:S02]  /*b7d0*/  @!P5 IMAD.IADD R18, R18, 0x1, -R7 ;  /* 0x000000011212d824 */ /* 0x000fc400078e0a07 */
[----:B0-----:R-:W-:Y:S02]  /*b7e0*/  IMAD.MOV.U32 R0, RZ, RZ, R16 ;  /* 0x000000ffff007224 */ /* 0x001fe400078e0010 */
[----:B------:R-:W-:Y:S01]  /*b7f0*/  @!P0 IMAD.MOV R17, RZ, RZ, -R17 ;  /* 0x000000ffff118224 */ /* 0x000fe200078e0a11 */
[C---:B------:R-:W-:Y:S01]  /*b800*/  ISETP.GT.U32.AND P0, PT, R7.reuse, R5, PT ;  /* 0x000000050700720c */ /* 0x040fe20003f04070 */
[----:B------:R-:W-:Y:S01]  /*b810*/  @!P3 IMAD.MOV R0, RZ, RZ, -R0 ;  /* 0x000000ffff00b224 */ /* 0x000fe200078e0a00 */
[C---:B------:R-:W-:Y:S01]  /*b820*/  ISETP.GT.U32.AND P3, PT, R7.reuse, R6, PT ;  /* 0x000000060700720c */ /* 0x040fe20003f64070 */
[----:B------:R-:W-:Y:S01]  /*b830*/  IMAD.HI.U32 R15, R8, R4, RZ ;  /* 0x00000004080f7227 */ /* 0x000fe200078e00ff */
[----:B------:R-:W-:Y:S01]  /*b840*/  ISETP.GT.U32.AND P5, PT, R7, R18, PT ;  /* 0x000000120700720c */ /* 0x000fe20003fa4070 */
[----:B------:R0:W-:Y:S02]  /*b850*/  STL [R1+0x9c], R17 ;  /* 0x00009c1101007387 */ /* 0x0001e40000100800 */
[----:B------:R-:W-:Y:S01]  /*b860*/  @!P4 IMAD.IADD R12, R12, 0x1, -R7 ;  /* 0x000000010c0cc824 */ /* 0x000fe200078e0a07 */
[----:B------:R-:W-:Y:S01]  /*b870*/  ISETP.GE.AND P4, PT, R13, RZ, PT ;  /* 0x000000ff0d00720c */ /* 0x000fe20003f86270 */
[----:B------:R-:W-:Y:S01]  /*b880*/  IMAD.MOV R15, RZ, RZ, -R15 ;  /* 0x000000ffff0f7224 */ /* 0x000fe200078e0a0f */
[----:B------:R-:W-:Y:S01]  /*b890*/  IABS R13, R3 ;  /* 0x00000003000d7213 */ /* 0x000fe20000000000 */
[----:B------:R1:W-:Y:S01]  /*b8a0*/  STL [R1+0x98], R0 ;  /* 0x0000980001007387 */ /* 0x0003e20000100800 */
[----:B------:R-:W-:-:S02]  /*b8b0*/  IMAD.MOV.U32 R16, RZ, RZ, R12 ;  /* 0x000000ffff107224 */ /* 0x000fc400078e000c */
[--C-:B------:R-:W-:Y:S01]  /*b8c0*/  @!P0 IMAD.IADD R5, R5, 0x1, -R7.reuse ;  /* 0x0000000105058824 */ /* 0x100fe200078e0a07 */
[----:B0-----:R-:W-:Y:S01]  /*b8d0*/  LOP3.LUT R17, R9, 0x4a, RZ, 0xfc, !PT ;  /* 0x0000004a09117812 */ /* 0x001fe200078efcff */
[--C-:B------:R-:W-:Y:S02]  /*b8e0*/  @!P3 IMAD.IADD R6, R6, 0x1, -R7.reuse ;  /* 0x000000010606b824 */ /* 0x100fe400078e0a07 */
[----:B------:R-:W-:Y:S01]  /*b8f0*/  @!P5 IMAD.IADD R18, R18, 0x1, -R7 ;  /* 0x000000011212d824 */ /* 0x000fe200078e0a07 */
[C---:B------:R-:W-:Y:S01]  /*b900*/  ISETP.GT.U32.AND P0, PT, R7.reuse, R5, PT ;  /* 0x000000050700720c */ /* 0x040fe20003f04070 */
[C---:B------:R-:W-:Y:S01]  /*b910*/  IMAD R4, R7.reuse, R15, R4 ;  /* 0x0000000f07047224 */ /* 0x040fe200078e0204 */
[----:B------:R-:W-:Y:S01]  /*b920*/  ISETP.GT.U32.AND P3, PT, R7, R6, PT ;  /* 0x000000060700720c */ /* 0x000fe20003f64070 */
[----:B------:R-:W-:Y:S01]  /*b930*/  IMAD.HI.U32 R15, R8, R13, RZ ;  /* 0x0000000d080f7227 */ /* 0x000fe200078e00ff */
[----:B------:R-:W-:Y:S02]  /*b940*/  ISETP.GE.AND P5, PT, R2, RZ, PT ;  /* 0x000000ff0200720c */ /* 0x000fe40003fa6270 */
[----:B------:R-:W-:Y:S01]  /*b950*/  IABS R2, R14 ;  /* 0x0000000e00027213 */ /* 0x000fe20000000000 */
[----:B-1----:R-:W-:-:S02]  /*b960*/  IMAD.MOV.U32 R0, RZ, RZ, R18 ;  /* 0x000000ffff007224 */ /* 0x002fc400078e0012 */
[----:B------:R-:W-:Y:S02]  /*b970*/  IMAD.MOV R15, RZ, RZ, -R15 ;  /* 0x000000ffff0f7224 */ /* 0x000fe400078e0a0f */
[----:B------:R-:W-:Y:S01]  /*b980*/  @!P1 IMAD.MOV R0, RZ, RZ, -R0 ;  /* 0x000000ffff009224 */ /* 0x000fe200078e0a00 */
[----:B------:R-:W-:Y:S01]  /*b990*/  ISETP.GT.U32.AND P1, PT, R7, R4, PT ;  /* 0x000000040700720c */ /* 0x000fe20003f24070 */
        /* <DEDUP_REMOVED lines=8> */
[----:B------:R-:W-:Y:S01]  /*ba20*/  IMAD R2, R7, R12, R2 ;  /* 0x0000000c07027224 */ /* 0x000fe200078e0202 */
[----:B------:R-:W-:Y:S01]  /*ba30*/  LOP3.LUT R14, R9, 0x48, RZ, 0xfc, !PT ;  /* 0x00000048090e7812 */ /* 0x000fe200078efcff */
[----:B------:R-:W-:-:S02]  /*ba40*/  IMAD.MOV.U32 R18, RZ, RZ, R5 ;  /* 0x000000ffff127224 */ /* 0x000fc400078e0005 */
[--C-:B------:R-:W-:Y:S01]  /*ba50*/  @!P1 IMAD.IADD R4, R4, 0x1, -R7.reuse ;  /* 0x0000000104049824 */ /* 0x100fe200078e0a07 */
[----:B------:R-:W-:Y:S01]  /*ba60*/  IABS R12, R14 ;  /* 0x0000000e000c7213 */ /* 0x000fe20000000000 */
[----:B------:R-:W-:Y:S01]  /*ba70*/  @!P2 IMAD.MOV R18, RZ, RZ, -R18 ;  /* 0x000000ffff12a224 */ /* 0x000fe200078e0a12 */
[C---:B------:R-:W-:Y:S01]  /*ba80*/  ISETP.GT.U32.AND P2, PT, R7.reuse, R2, PT ;  /* 0x000000020700720c */ /* 0x040fe20003f44070 */
[----:B------:R-:W-:Y:S01]  /*ba90*/  @!P6 IMAD.MOV R16, RZ, RZ, -R16 ;  /* 0x000000ffff10e224 */ /* 0x000fe200078e0a10 */
[----:B------:R-:W-:Y:S01]  /*baa0*/  ISETP.GT.U32.AND P1, PT, R7, R4, PT ;  /* 0x000000040700720c */ /* 0x000fe20003f24070 */
[----:B------:R-:W-:Y:S01]  /*bab0*/  IMAD.HI.U32 R5, R8, R15, RZ ;  /* 0x0000000f08057227 */ /* 0x000fe200078e00ff */
[----:B------:R-:W-:Y:S02]  /*bac0*/  ISETP.GE.AND P6, PT, R3, RZ, PT ;  /* 0x000000ff0300720c */ /* 0x000fe40003fc6270 */
[----:B------:R0:W-:Y:S01]  /*bad0*/  STL [R1+0x94], R16 ;  /* 0x0000941001007387 */ /* 0x0001e20000100800 */
[----:B------:R-:W-:Y:S01]  /*bae0*/  @!P3 IMAD.IADD R13, R13, 0x1, -R7 ;  /* 0x000000010d0db824 */ /* 0x000fe200078e0a07 */
[----:B------:R-:W-:Y:S01]  /*baf0*/  LOP3.LUT R3, R9, 0x46, RZ, 0xfc, !PT ;  /* 0x0000004609037812 */ /* 0x000fe200078efcff */
[----:B------:R-:W-:Y:S01]  /*bb00*/  IMAD.MOV R5, RZ, RZ, -R5 ;  /* 0x000000ffff057224 */ /* 0x000fe200078e0a05 */
[----:B------:R1:W-:Y:S02]  /*bb10*/  STL [R1+0x90], R0 ;  /* 0x0000900001007387 */ /* 0x0003e40000100800 */
[----:B------:R-:W-:Y:S01]  /*bb20*/  ISETP.GT.U32.AND P3, PT, R7, R13, PT ;  /* 0x0000000d0700720c */ /* 0x000fe20003f64070 */
[--C-:B------:R-:W-:Y:S01]  /*bb30*/  @!P2 IMAD.IADD R2, R2, 0x1, -R7.reuse ;  /* 0x000000010202a824 */ /* 0x100fe200078e0a07 */
[----:B------:R2:W-:Y:S01]  /*bb40*/  STL [R1+0x8c], R18 ;  /* 0x00008c1201007387 */ /* 0x0005e20000100800 */
[----:B------:R-:W-:Y:S01]  /*bb50*/  @!P1 IMAD.IADD R4, R4, 0x1, -R7 ;  /* 0x0000000104049824 */ /* 0x000fe200078e0a07 */
[----:B0-----:R-:W-:-:S02]  /*bb60*/  IABS R16, R3 ;  /* 0x0000000300107213 */ /* 0x001fc40000000000 */
[----:B------:R-:W-:Y:S01]  /*bb70*/  ISETP.GE.AND P1, PT, R14, RZ, PT ;  /* 0x000000ff0e00720c */ /* 0x000fe20003f26270 */
[----:B-1----:R-:W-:Y:S01]  /*bb80*/  IMAD.MOV.U32 R0, RZ, RZ, R6 ;  /* 0x000000ffff007224 */ /* 0x002fe200078e0006 */
[----:B------:R-:W-:Y:S01]  /*bb90*/  ISETP.GT.U32.AND P2, PT, R7, R2, PT ;  /* 0x000000020700720c */ /* 0x000fe20003f44070 */
[----:B------:R-:W-:-:S04]  /*bba0*/  IMAD.HI.U32 R6, R8, R12, RZ ;  /* 0x0000000c08067227 */ /* 0x000fc800078e00ff */
[----:B------:R-:W-:Y:S01]  /*bbb0*/  @!P4 IMAD.MOV R0, RZ, RZ, -R0 ;  /* 0x000000ffff00c224 */ /* 0x000fe200078e0a00 */
[----:B------:R-:W-:Y:S01]  /*bbc0*/  ISETP.GE.AND P4, PT, R17, RZ, PT ;  /* 0x000000ff1100720c */ /* 0x000fe20003f86270 */
[----:B------:R-:W-:Y:S02]  /*bbd0*/  IMAD.MOV R17, RZ, RZ, -R6 ;  /* 0x000000ffff117224 */ /* 0x000fe400078e0a06 */
[----:B------:R-:W-:Y:S01]  /*bbe0*/  IMAD.HI.U32 R14, R8, R16, RZ ;  /* 0x00000010080e7227 */ /* 0x000fe200078e00ff */
[----:B------:R0:W-:Y:S03]  /*bbf0*/  STL [R1+0x80], R0 ;  /* 0x0000800001007387 */ /* 0x0001e60000100800 */
[----:B------:R-:W-:Y:S01]  /*bc00*/  IMAD R6, R7, R5, R15 ;  /* 0x0000000507067224 */ /* 0x000fe200078e020f */
[----:B------:R-:W-:Y:S01]  /*bc10*/  LOP3.LUT R5, R9, 0x44, RZ, 0xfc, !PT ;  /* 0x0000004409057812 */ /* 0x000fe200078efcff */
[----:B------:R-:W-:-:S02]  /*bc20*/  IMAD R12, R7, R17, R12 ;  /* 0x00000011070c7224 */ /* 0x000fc400078e020c */
[----:B--2---:R-:W-:Y:S01]  /*bc30*/  IMAD.MOV.U32 R18, RZ, RZ, R4 ;  /* 0x000000ffff127224 */ /* 0x004fe200078e0004 */
[----:B------:R-:W-:Y:S01]  /*bc40*/  LOP3.LUT R4, R9, 0x42, RZ, 0xfc, !PT ;  /* 0x0000004209047812 */ /* 0x000fe200078efcff */
[----:B------:R-:W-:Y:S02]  /*bc50*/  IMAD.MOV R14, RZ, RZ, -R14 ;  /* 0x000000ffff0e7224 */ /* 0x000fe400078e0a0e */
[----:B------:R-:W-:Y:S01]  /*bc60*/  @!P3 IMAD.IADD R13, R13, 0x1, -R7 ;  /* 0x000000010d0db824 */ /* 0x000fe200078e0a07 */
[C---:B------:R-:W-:Y:S01]  /*bc70*/  ISETP.GT.U32.AND P3, PT, R7.reuse, R6, PT ;  /* 0x000000060700720c */ /* 0x040fe20003f64070 */
[----:B------:R-:W-:Y:S01]  /*bc80*/  @!P5 IMAD.MOV R18, RZ, RZ, -R18 ;  /* 0x000000ffff12d224 */ /* 0x000fe200078e0a12 */
[C---:B------:R-:W-:Y:S01]  /*bc90*/  ISETP.GT.U32.AND P5, PT, R7.reuse, R12, PT ;  /* 0x0000000c0700720c */ /* 0x040fe20003fa4070 */
[C---:B------:R-:W-:Y:S01]  /*bca0*/  IMAD R16, R7.reuse, R14, R16 ;  /* 0x0000000e07107224 */ /* 0x040fe200078e0210 */
[----:B------:R-:W-:Y:S01]  /*bcb0*/  IABS R20, R4 ;  /* 0x0000000400147213 */ /* 0x000fe20000000000 */
[----:B0-----:R-:W-:Y:S01]  /*bcc0*/  IMAD.MOV.U32 R0, RZ, RZ, R13 ;  /* 0x000000ffff007224 */ /* 0x001fe200078e000d */
[----:B------:R-:W-:Y:S01]  /*bcd0*/  STL [R1+0x84], R18 ;  /* 0x0000841201007387 */ /* 0x000fe20000100800 */
[----:B------:R-:W-:Y:S01]  /*bce0*/  @!P2 IMAD.IADD R2, R2, 0x1, -R7 ;  /* 0x000000010202a824 */ /* 0x000fe200078e0a07 */
[----:B------:R-:W-:Y:S01]  /*bcf0*/  ISETP.GT.U32.AND P2, PT, R7, R16, PT ;  /* 0x000000100700720c */ /* 0x000fe20003f44070 */
[----:B------:R-:W-:Y:S01]  /*bd00*/  @!P6 IMAD.MOV R0, RZ, RZ, -R0 ;  /* 0x000000ffff00e224 */ /* 0x000fe200078e0a00 */
[----:B------:R-:W-:-:S02]  /*bd10*/  IABS R13, R5 ;  /* 0x00000005000d7213 */ /* 0x000fc40000000000 */
[----:B------:R-:W-:Y:S01]  /*bd20*/  ISETP.GE.AND P6, PT, R3, RZ, PT ;  /* 0x000000ff0300720c */ /* 0x000fe20003fc6270 */
[--C-:B------:R-:W-:Y:S01]  /*bd30*/  @!P3 IMAD.IADD R6, R6, 0x1, -R7.reuse ;  /* 0x000000010606b824 */ /* 0x100fe200078e0a07 */
[----:B------:R0:W-:Y:S01]  /*bd40*/  STL [R1+0x88], R0 ;  /* 0x0000880001007387 */ /* 0x0001e20000100800 */
[----:B------:R-:W-:Y:S01]  /*bd50*/  @!P5 IMAD.IADD R12, R12, 0x1, -R7 ;  /* 0x000000010c0cd824 */ /* 0x000fe200078e0a07 */
[----:B------:R-:W-:Y:S01]  /*bd60*/  ISETP.GE.AND P3, PT, R5, RZ, PT ;  /* 0x000000ff0500720c */ /* 0x000fe20003f66270 */
[----:B------:R-:W-:Y:S01]  /*bd70*/  IMAD.MOV.U32 R3, RZ, RZ, R13 ;  /* 0x000000ffff037224 */ /* 0x000fe200078e000d */
[----:B------:R-:W-:Y:S01]  /*bd80*/  ISETP.GT.U32.AND P5, PT, R7, R6, PT ;  /* 0x000000060700720c */ /* 0x000fe20003fa4070 */
[----:B------:R-:W-:Y:S01]  /*bd90*/  IMAD.HI.U32 R5, R8, R20, RZ ;  /* 0x0000001408057227 */ /* 0x000fe200078e00ff */
[----:B------:R-:W-:-:S03]  /*bda0*/  LOP3.LUT R14, R9, 0x40, RZ, 0xfc, !PT ;  /* 0x00000040090e7812 */ /* 0x000fc600078efcff */
[----:B------:R-:W-:Y:S01]  /*bdb0*/  @!P2 IMAD.IADD R16, R16, 0x1, -R7 ;  /* 0x000000011010a824 */ /* 0x000fe200078e0a07 */
[----:B------:R-:W-:Y:S01]  /*bdc0*/  IABS R17, R14 ;  /* 0x0000000e00117213 */ /* 0x000fe20000000000 */
[----:B0-----:R-:W-:Y:S01]  /*bdd0*/  IMAD.MOV.U32 R0, RZ, RZ, R2 ;  /* 0x000000ffff007224 */ /* 0x001fe200078e0002 */
[----:B------:R-:W-:Y:S01]  /*bde0*/  LOP3.LUT R2, R9, 0x3e, RZ, 0xfc, !PT ;  /* 0x0000003e09027812 */ /* 0x000fe200078efcff */
[----:B------:R-:W-:Y:S01]  /*bdf0*/  IMAD.HI.U32 R13, R8, R3, RZ ;  /* 0x00000003080d7227 */ /* 0x000fe200078e00ff */
[C---:B------:R-:W-:Y:S02]  /*be00*/  ISETP.GT.U32.AND P2, PT, R7.reuse, R16, PT ;  /* 0x000000100700720c */ /* 0x040fe40003f44070 */
[----:B------:R-:W-:Y:S01]  /*be10*/  IABS R15, R2 ;  /* 0x00000002000f7213 */ /* 0x000fe20000000000 */
[----:B------:R-:W-:Y:S01]  /*be20*/  @!P0 IMAD.MOV R0, RZ, RZ, -R0 ;  /* 0x000000ffff008224 */ /* 0x000fe200078e0a00 */
[----:B------:R-:W-:Y:S01]  /*be30*/  ISETP.GT.U32.AND P0, PT, R7, R12, PT ;  /* 0x0000000c0700720c */ /* 0x000fe20003f04070 */
[----:B------:R-:W-:-:S02]  /*be40*/  IMAD.MOV R13, RZ, RZ, -R13 ;  /* 0x000000ffff0d7224 */ /* 0x000fc400078e0a0d */
[----:B------:R-:W-:Y:S01]  /*be50*/  IMAD.MOV R5, RZ, RZ, -R5 ;  /* 0x000000ffff057224 */ /* 0x000fe200078e0a05 */
[----:B------:R0:W-:Y:S01]  /*be60*/  STL [R1+0x144], R0 ;  /* 0x0001440001007387 */ /* 0x0001e20000100800 */
[C---:B------:R-:W-:Y:S02]  /*be70*/  IMAD R3, R7.reuse, R13, R3 ;  /* 0x0000000d07037224 */ /* 0x040fe400078e0203 */
[----:B------:R-:W-:Y:S02]  /*be80*/  @!P5 IMAD.IADD R6, R6, 0x1, -R7 ;  /* 0x000000010606d824 */ /* 0x000fe400078e0a07 */
[C---:B------:R-:W-:Y:S01]  /*be90*/  IMAD R20, R7.reuse, R5, R20 ;  /* 0x0000000507147224 */ /* 0x040fe200078e0214 */
[----:B------:R-:W-:Y:S01]  /*bea0*/  ISETP.GT.U32.AND P5, PT, R7, R3, PT ;  /* 0x000000030700720c */ /* 0x000fe20003fa4070 */
[----:B------:R-:W-:-:S04]  /*beb0*/  IMAD.HI.U32 R18, R8, R17, RZ ;  /* 0x0000001108127227 */ /* 0x000fc800078e00ff */
[----:B------:R-:W-:Y:S01]  /*bec0*/  @!P0 IMAD.IADD R12, R12, 0x1, -R7 ;  /* 0x000000010c0c8824 */ /* 0x000fe200078e0a07 */
[----:B------:R-:W-:Y:S01]  /*bed0*/  ISETP.GE.AND P0, PT, R4, RZ, PT ;  /* 0x000000ff0400720c */ /* 0x000fe20003f06270 */
[----:B------:R-:W-:Y:S01]  /*bee0*/  IMAD.MOV.U32 R19, RZ, RZ, R6 ;  /* 0x000000ffff137224 */ /* 0x000fe200078e0006 */
[----:B------:R-:W-:Y:S01]  /*bef0*/  LOP3.LUT R4, R9, 0x3c, RZ, 0xfc, !PT ;  /* 0x0000003c09047812 */ /* 0x000fe200078efcff */
[----:B0-----:R-:W-:Y:S02]  /*bf00*/  IMAD.MOV.U32 R0, RZ, RZ, R12 ;  /* 0x000000ffff007224 */ /* 0x001fe400078e000c */
[----:B------:R-:W-:Y:S01]  /*bf10*/  IMAD.HI.U32 R5, R8, R15, RZ ;  /* 0x0000000f08057227 */ /* 0x000fe200078e00ff */
[----:B------:R-:W-:-:S03]  /*bf20*/  IABS R13, R4 ;  /* 0x00000004000d7213 */ /* 0x000fc60000000000 */
[----:B------:R-:W-:Y:S01]  /*bf30*/  @!P2 IMAD.IADD R16, R16, 0x1, -R7 ;  /* 0x000000011010a824 */ /* 0x000fe200078e0a07 */
[C---:B------:R-:W-:Y:S01]  /*bf40*/  ISETP.GT.U32.AND P2, PT, R7.reuse, R20, PT ;  /* 0x000000140700720c */ /* 0x040fe20003f44070 */
[----:B------:R-:W-:Y:S02]  /*bf50*/  IMAD.MOV R18, RZ, RZ, -R18 ;  /* 0x000000ffff127224 */ /* 0x000fe400078e0a12 */
[----:B------:R-:W-:Y:S02]  /*bf60*/  @!P4 IMAD.MOV R19, RZ, RZ, -R19 ;  /* 0x000000ffff13c224 */ /* 0x000fe400078e0a13 */
[----:B------:R-:W-:Y:S02]  /*bf70*/  @!P1 IMAD.MOV R0, RZ, RZ, -R0 ;  /* 0x000000ffff009224 */ /* 0x000fe400078e0a00 */
[----:B------:R-:W-:Y:S01]  /*bf80*/  IMAD.MOV R5, RZ, RZ, -R5 ;  /* 0x000000ffff057224 */ /* 0x000fe200078e0a05 */
[----:B------:R-:W-:Y:S01]  /*bf90*/  STL [R1+0x70], R19 ;  /* 0x0000701301007387 */ /* 0x000fe20000100800 */
[----:B------:R-:W-:Y:S01]  /*bfa0*/  IMAD R17, R7, R18, R17 ;  /* 0x0000001207117224 */ /* 0x000fe200078e0211 */
[----:B------:R-:W-:Y:S01]  /*bfb0*/  LOP3.LUT R18, R9, 0x36, RZ, 0xfc, !PT ;  /* 0x0000003609127812 */ /* 0x000fe200078efcff */
[----:B------:R-:W-:Y:S01]  /*bfc0*/  IMAD R15, R7, R5, R15 ;  /* 0x00000005070f7224 */ /* 0x000fe200078e020f */
[----:B------:R0:W-:Y:S01]  /*bfd0*/  STL [R1+0x7c], R0 ;  /* 0x00007c0001007387 */ /* 0x0001e20000100800 */
[--C-:B------:R-:W-:Y:S01]  /*bfe0*/  @!P5 IMAD.IADD R3, R3, 0x1, -R7.reuse ;  /* 0x000000010303d824 */ /* 0x100fe200078e0a07 */
[----:B------:R-:W-:Y:S01]  /*bff0*/  ISETP.GT.U32.AND P4, PT, R7, R17, PT ;  /* 0x000000110700720c */ /* 0x000fe20003f84070 */
[----:B------:R-:W-:Y:S01]  /*c000*/  @!P2 IMAD.IADD R20, R20, 0x1, -R7 ;  /* 0x000000011414a824 */ /* 0x000fe200078e0a07 */
[----:B------:R-:W-:Y:S01]  /*c010*/  LOP3.LUT R5, R9, 0x3a, RZ, 0xfc, !PT ;  /* 0x0000003a09057812 */ /* 0x000fe200078efcff */
[----:B------:R-:W-:Y:S01]  /*c020*/  IMAD.HI.U32 R6, R8, R13, RZ ;  /* 0x0000000d08067227 */ /* 0x000fe200078e00ff */
[----:B------:R-:W-:-:S02]  /*c030*/  ISETP.GT.U32.AND P2, PT, R7, R3, PT ;  /* 0x000000030700720c */ /* 0x000fc40003f44070 */
[----:B------:R-:W-:Y:S01]  /*c040*/  IABS R12, R5 ;  /* 0x00000005000c7213 */ /* 0x000fe20000000000 */
[----:B------:R-:W-:Y:S01]  /*c050*/  IMAD.MOV R6, RZ, RZ, -R6 ;  /* 0x000000ffff067224 */ /* 0x000fe200078e0a06 */
[----:B------:R-:W-:Y:S01]  /*c060*/  ISETP.GE.AND P5, PT, R14, RZ, PT ;  /* 0x000000ff0e00720c */ /* 0x000fe20003fa6270 */
[----:B0-----:R-:W-:Y:S01]  /*c070*/  IMAD.MOV.U32 R0, RZ, RZ, R16 ;  /* 0x000000ffff007224 */ /* 0x001fe200078e0010 */
[----:B------:R-:W-:Y:S01]  /*c080*/  LOP3.LUT R14, R9, 0x38, RZ, 0xfc, !PT ;  /* 0x00000038090e7812 */ /* 0x000fe200078efcff */
[C---:B------:R-:W-:Y:S01]  /*c090*/  IMAD R13, R7.reuse, R6, R13 ;  /* 0x00000006070d7224 */ /* 0x040fe200078e020d */
[C---:B------:R-:W-:Y:S01]  /*c0a0*/  ISETP.GT.U32.AND P1, PT, R7.reuse, R20, PT ;  /* 0x000000140700720c */ /* 0x040fe20003f24070 */
[----:B------:R-:W-:Y:S01]  /*c0b0*/  @!P6 IMAD.MOV R0, RZ, RZ, -R0 ;  /* 0x000000ffff00e224 */ /* 0x000fe200078e0a00 */
[----:B------:R-:W-:Y:S01]  /*c0c0*/  ISETP.GT.U32.AND P6, PT, R7, R15, PT ;  /* 0x0000000f0700720c */ /* 0x000fe20003fc4070 */
[----:B------:R-:W-:Y:S01]  /*c0d0*/  @!P4 IMAD.IADD R17, R17, 0x1, -R7 ;  /* 0x000000011111c824 */ /* 0x000fe200078e0a07 */
[----:B------:R-:W-:Y:S01]  /*c0e0*/  IABS R16, R14 ;  /* 0x0000000e00107213 */ /* 0x000fe20000000000 */
[----:B------:R-:W-:Y:S01]  /*c0f0*/  IMAD.HI.U32 R6, R8, R12, RZ ;  /* 0x0000000c08067227 */ /* 0x000fe200078e00ff */
[----:B------:R0:W-:Y:S01]  /*c100*/  STL [R1+0x78], R0 ;  /* 0x0000780001007387 */ /* 0x0001e20000100800 */
[----:B------:R-:W-:-:S02]  /*c110*/  ISETP.GE.AND P4, PT, R4, RZ, PT ;  /* 0x000000ff0400720c */ /* 0x000fc40003f86270 */
[--C-:B------:R-:W-:Y:S01]  /*c120*/  @!P2 IMAD.IADD R3, R3, 0x1, -R7.reuse ;  /* 0x000000010303a824 */ /* 0x100fe200078e0a07 */
[----:B------:R-:W-:Y:S01]  /*c130*/  ISETP.GE.AND P2, PT, R2, RZ, PT ;  /* 0x000000ff0200720c */ /* 0x000fe20003f46270 */
[----:B------:R-:W-:Y:S01]  /*c140*/  IMAD.MOV R6, RZ, RZ, -R6 ;  /* 0x000000ffff067224 */ /* 0x000fe200078e0a06 */
[C---:B------:R-:W-:Y:S01]  /*c150*/  LOP3.LUT R19, R9.reuse, 0x32, RZ, 0xfc, !PT ;  /* 0x0000003209137812 */ /* 0x040fe200078efcff */
[----:B------:R-:W-:Y:S01]  /*c160*/  IMAD.MOV.U32 R2, RZ, RZ, R16 ;  /* 0x000000ffff027224 */ /* 0x000fe200078e0010 */
[----:B------:R-:W-:Y:S01]  /*c170*/  LOP3.LUT R16, R9, 0x34, RZ, 0xfc, !PT ;  /* 0x0000003409107812 */ /* 0x000fe200078efcff */
[----:B------:R-:W-:Y:S01]  /*c180*/  @!P6 IMAD.IADD R15, R15, 0x1, -R7 ;  /* 0x000000010f0fe824 */ /* 0x000fe200078e0a07 */
[C---:B------:R-:W-:Y:S01]  /*c190*/  ISETP.GT.U32.AND P6, PT, R7.reuse, R17, PT ;  /* 0x000000110700720c */ /* 0x040fe20003fc4070 */
[----:B0-----:R-:W-:Y:S01]  /*c1a0*/  IMAD.MOV.U32 R0, RZ, RZ, R3 ;  /* 0x000000ffff007224 */ /* 0x001fe200078e0003 */
[----:B------:R-:W-:Y:S01]  /*c1b0*/  IABS R4, R19 ;  /* 0x0000001300047213 */ /* 0x000fe20000000000 */
[C---:B------:R-:W-:Y:S01]  /*c1c0*/  IMAD R12, R7.reuse, R6, R12 ;  /* 0x00000006070c7224 */ /* 0x040fe200078e020c */
[----:B------:R-:W-:Y:S01]  /*c1d0*/  IABS R6, R18 ;  /* 0x0000001200067213 */ /* 0x000fe20000000000 */
[----:B------:R-:W-:Y:S01]  /*c1e0*/  @!P3 IMAD.MOV R0, RZ, RZ, -R0 ;  /* 0x000000ffff00b224 */ /* 0x000fe200078e0a00 */
[----:B------:R-:W-:Y:S01]  /*c1f0*/  ISETP.GT.U32.AND P3, PT, R7, R15, PT ;  /* 0x0000000f0700720c */ /* 0x000fe20003f64070 */
[----:B------:R-:W-:-:S03]  /*c200*/  IMAD.HI.U32 R3, R8, R2, RZ ;  /* 0x0000000208037227 */ /* 0x000fc600078e00ff */
[----:B------:R0:W-:Y:S01]  /*c210*/  STL [R1+0x74], R0 ;  /* 0x0000740001007387 */ /* 0x0001e20000100800 */
[--C-:B------:R-:W-:Y:S01]  /*c220*/  @!P1 IMAD.IADD R20, R20, 0x1, -R7.reuse ;  /* 0x0000000114149824 */ /* 0x100fe200078e0a07 */
[----:B------:R-:W-:Y:S01]  /*c230*/  ISETP.GT.U32.AND P1, PT, R7, R13, PT ;  /* 0x0000000d0700720c */ /* 0x000fe20003f24070 */
[----:B------:R-:W-:Y:S01]  /*c240*/  @!P6 IMAD.IADD R17, R17, 0x1, -R7 ;  /* 0x000000011111e824 */ /* 0x000fe200078e0a07 */
[----:B------:R-:W-:Y:S01]  /*c250*/  ISETP.GT.U32.AND P6, PT, R7, R12, PT ;  /* 0x0000000c0700720c */ /* 0x000fe20003fc4070 */
[----:B------:R-:W-:Y:S02]  /*c260*/  IMAD.MOV R3, RZ, RZ, -R3 ;  /* 0x000000ffff037224 */ /* 0x000fe400078e0a03 */
[----:B------:R-:W-:-:S04]  /*c270*/  IMAD.HI.U32 R22, R8, R6, RZ ;  /* 0x0000000608167227 */ /* 0x000fc800078e00ff */
[----:B------:R-:W-:Y:S01]  /*c280*/  IMAD R2, R7, R3, R2 ;  /* 0x0000000307027224 */ /* 0x000fe200078e0202 */
[----:B------:R-:W-:Y:S01]  /*c290*/  IABS R3, R16 ;  /* 0x0000001000037213 */ /* 0x000fe20000000000 */
[----:B------:R-:W-:Y:S02]  /*c2a0*/  IMAD.MOV R22, RZ, RZ, -R22 ;  /* 0x000000ffff167224 */ /* 0x000fe400078e0a16 */
[--C-:B------:R-:W-:Y:S01]  /*c2b0*/  @!P3 IMAD.IADD R15, R15, 0x1, -R7.reuse ;  /* 0x000000010f0fb824 */ /* 0x100fe200078e0a07 */
[C---:B------:R-:W-:Y:S01]  /*c2c0*/  ISETP.GT.U32.AND P3, PT, R7.reuse, R2, PT ;  /* 0x000000020700720c */ /* 0x040fe20003f64070 */
[----:B------:R-:W-:Y:S01]  /*c2d0*/  IMAD R6, R7, R22, R6 ;  /* 0x0000001607067224 */ /* 0x000fe200078e0206 */
[----:B------:R-:W-:Y:S01]  /*c2e0*/  IABS R22, R10 ;  /* 0x0000000a00167213 */ /* 0x000fe20000000000 */
[--C-:B------:R-:W-:Y:S02]  /*c2f0*/  @!P1 IMAD.IADD R13, R13, 0x1, -R7.reuse ;  /* 0x000000010d0d9824 */ /* 0x100fe400078e0a07 */
[----:B------:R-:W-:Y:S01]  /*c300*/  @!P6 IMAD.IADD R12, R12, 0x1, -R7 ;  /* 0x000000010c0ce824 */ /* 0x000fe200078e0a07 */
[C---:B------:R-:W-:Y:S01]  /*c310*/  ISETP.GT.U32.AND P6, PT, R7.reuse, R6, PT ;  /* 0x000000060700720c */ /* 0x040fe20003fc4070 */
[----:B------:R-:W-:Y:S01]  /*c320*/  IMAD.MOV.U32 R23, RZ, RZ, R20 ;  /* 0x000000ffff177224 */ /* 0x000fe200078e0014 */
[----:B------:R-:W-:Y:S01]  /*c330*/  ISETP.GT.U32.AND P1, PT, R7, R13, PT ;  /* 0x0000000d0700720c */ /* 0x000fe20003f24070 */
[----:B0-----:R-:W-:-:S02]  /*c340*/  IMAD.MOV.U32 R0, RZ, RZ, R17 ;  /* 0x000000ffff007224 */ /* 0x001fc400078e0011 */
[----:B------:R-:W-:Y:S01]  /*c350*/  @!P0 IMAD.MOV R23, RZ, RZ, -R23 ;  /* 0x000000ffff178224 */ /* 0x000fe200078e0a17 */
[C---:B------:R-:W-:Y:S01]  /*c360*/  ISETP.GT.U32.AND P0, PT, R7.reuse, R12, PT ;  /* 0x0000000c0700720c */ /* 0x040fe20003f04070 */
[----:B------:R-:W-:Y:S01]  /*c370*/  @!P3 IMAD.IADD R2, R2, 0x1, -R7 ;  /* 0x000000010202b824 */ /* 0x000fe200078e0a07 */
[----:B------:R-:W-:Y:S01]  /*c380*/  ISETP.GE.AND P3, PT, R14, RZ, PT ;  /* 0x000000ff0e00720c */ /* 0x000fe20003f66270 */
[----:B------:R-:W-:Y:S01]  /*c390*/  @!P5 IMAD.MOV R0, RZ, RZ, -R0 ;  /* 0x000000ffff00d224 */ /* 0x000fe200078e0a00 */
[----:B------:R-:W-:Y:S01]  /*c3a0*/  STL [R1+0x68], R23 ;  /* 0x0000681701007387 */ /* 0x000fe20000100800 */
[----:B------:R-:W-:Y:S02]  /*c3b0*/  @!P2 IMAD.MOV R15, RZ, RZ, -R15 ;  /* 0x000000ffff0fa224 */ /* 0x000fe400078e0a0f */
[--C-:B------:R-:W-:Y:S01]  /*c3c0*/  @!P6 IMAD.IADD R6, R6, 0x1, -R7.reuse ;  /* 0x000000010606e824 */ /* 0x100fe200078e0a07 */
[----:B------:R-:W-:Y:S01]  /*c3d0*/  ISETP.GT.U32.AND P6, PT, R7, R2, PT ;  /* 0x000000020700720c */ /* 0x000fe20003fc4070 */
[--C-:B------:R-:W-:Y:S01]  /*c3e0*/  @!P1 IMAD.IADD R13, R13, 0x1, -R7.reuse ;  /* 0x000000010d0d9824 */ /* 0x100fe200078e0a07 */
[----:B------:R0:W-:Y:S01]  /*c3f0*/  STL [R1+0x64], R0 ;  /* 0x0000640001007387 */ /* 0x0001e20000100800 */
[----:B------:R-:W-:Y:S01]  /*c400*/  ISETP.GE.AND P1, PT, R5, RZ, PT ;  /* 0x000000ff0500720c */ /* 0x000fe20003f26270 */
[----:B------:R-:W-:Y:S01]  /*c410*/  IMAD.HI.U32 R21, R8, R3, RZ ;  /* 0x0000000308157227 */ /* 0x000fe200078e00ff */
[----:B------:R-:W-:Y:S01]  /*c420*/  ISETP.GT.U32.AND P5, PT, R7, R6, PT ;  /* 0x000000060700720c */ /* 0x000fe20003fa4070 */
[----:B------:R-:W-:Y:S02]  /*c430*/  STL [R1+0x60], R15 ;  /* 0x0000600f01007387 */ /* 0x000fe40000100800 */
[----:B------:R-:W-:-:S02]  /*c440*/  @!P0 IMAD.IADD R12, R12, 0x1, -R7 ;  /* 0x000000010c0c8824 */ /* 0x000fc400078e0a07 */
[----:B------:R-:W-:-:S04]  /*c450*/  IMAD.HI.U32 R5, R8, R4, RZ ;  /* 0x0000000408057227 */ /* 0x000fc800078e00ff */
[----:B0-----:R-:W-:Y:S02]  /*c460*/  IMAD.MOV.U32 R0, RZ, RZ, R13 ;  /* 0x000000ffff007224 */ /* 0x001fe400078e000d */
[----:B------:R-:W-:Y:S01]  /*c470*/  @!P6 IMAD.IADD R2, R2, 0x1, -R7 ;  /* 0x000000010202e824 */ /* 0x000fe200078e0a07 */
[----:B------:R-:W-:Y:S01]  /*c480*/  ISETP.GE.AND P6, PT, R16, RZ, PT ;  /* 0x000000ff1000720c */ /* 0x000fe20003fc6270 */
[----:B------:R-:W-:Y:S01]  /*c490*/  @!P4 IMAD.MOV R0, RZ, RZ, -R0 ;  /* 0x000000ffff00c224 */ /* 0x000fe200078e0a00 */
[----:B------:R-:W-:Y:S01]  /*c4a0*/  ISETP.GE.AND P4, PT, R18, RZ, PT ;  /* 0x000000ff1200720c */ /* 0x000fe20003f86270 */
[----:B------:R-:W-:Y:S02]  /*c4b0*/  IMAD.MOV.U32 R16, RZ, RZ, R2 ;  /* 0x000000ffff107224 */ /* 0x000fe400078e0002 */
[----:B------:R-:W-:Y:S01]  /*c4c0*/  IMAD.MOV R21, RZ, RZ, -R21 ;  /* 0x000000ffff157224 */ /* 0x000fe200078e0a15 */
[----:B------:R0:W-:Y:S01]  /*c4d0*/  STL [R1+0x5c], R0 ;  /* 0x00005c0001007387 */ /* 0x0001e20000100800 */
[----:B------:R-:W-:-:S02]  /*c4e0*/  @!P3 IMAD.MOV R16, RZ, RZ, -R16 ;  /* 0x000000ffff10b224 */ /* 0x000fc400078e0a10 */
[----:B------:R-:W-:Y:S02]  /*c4f0*/  IMAD.MOV R5, RZ, RZ, -R5 ;  /* 0x000000ffff057224 */ /* 0x000fe400078e0a05 */
[C---:B------:R-:W-:Y:S02]  /*c500*/  IMAD R3, R7.reuse, R21, R3 ;  /* 0x0000001507037224 */ /* 0x040fe400078e0203 */
[----:B------:R-:W-:Y:S01]  /*c510*/  IMAD R4, R7, R5, R4 ;  /* 0x0000000507047224 */ /* 0x000fe200078e0204 */
[----:B------:R-:W-:Y:S01]  /*c520*/  LOP3.LUT R5, R9, 0x2e, RZ, 0xfc, !PT ;  /* 0x0000002e09057812 */ /* 0x000fe200078efcff */
[----:B------:R-:W-:Y:S01]  /*c530*/  IMAD.MOV.U32 R14, RZ, RZ, R22 ;  /* 0x000000ffff0e7224 */ /* 0x000fe200078e0016 */
[C---:B------:R-:W-:Y:S01]  /*c540*/  ISETP.GT.U32.AND P2, PT, R7.reuse, R3, PT ;  /* 0x000000030700720c */ /* 0x040fe20003f44070 */
[----:B0-----:R-:W-:Y:S01]  /*c550*/  IMAD.MOV.U32 R0, RZ, RZ, R12 ;  /* 0x000000ffff007224 */ /* 0x001fe200078e000c */
[----:B------:R-:W-:Y:S01]  /*c560*/  ISETP.GT.U32.AND P0, PT, R7, R4, PT ;  /* 0x000000040700720c */ /* 0x000fe20003f04070 */
[----:B------:R-:W0:Y:S01]  /*c570*/  I2F.RP R21, R14 ;  /* 0x0000000e00157306 */ /* 0x000e220000209400 */
[----:B------:R-:W-:Y:S01]  /*c580*/  LOP3.LUT R22, R9, 0x30, RZ, 0xfc, !PT ;  /* 0x0000003009167812 */ /* 0x000fe200078efcff */
[----:B------:R-:W-:Y:S01]  /*c590*/  @!P1 IMAD.MOV R0, RZ, RZ, -R0 ;  /* 0x000000ffff009224 */ /* 0x000fe200078e0a00 */
[----:B------:R-:W-:Y:S01]  /*c5a0*/  IABS R13, R5 ;  /* 0x00000005000d7213 */ /* 0x000fe20000000000 */
[----:B------:R-:W-:Y:S01]  /*c5b0*/  @!P5 IMAD.IADD R6, R6, 0x1, -R7 ;  /* 0x000000010606d824 */ /* 0x000fe200078e0a07 */
[----:B------:R-:W-:-:S02]  /*c5c0*/  IABS R20, R22 ;  /* 0x0000001600147213 */ /* 0x000fc40000000000 */
[----:B------:R1:W-:Y:S01]  /*c5d0*/  STL [R1+0x58], R0 ;  /* 0x0000580001007387 */ /* 0x0003e20000100800 */
[----:B------:R-:W-:Y:S01]  /*c5e0*/  IMAD.HI.U32 R15, R8, R13, RZ ;  /* 0x0000000d080f7227 */ /* 0x000fe200078e00ff */
[----:B------:R-:W-:Y:S02]  /*c5f0*/  LOP3.LUT R12, R9, 0x2c, RZ, 0xfc, !PT ;  /* 0x0000002c090c7812 */ /* 0x000fe400078efcff */
[----:B------:R-:W-:Y:S01]  /*c600*/  STL [R1+0x38], R16 ;  /* 0x0000381001007387 */ /* 0x000fe20000100800 */
[--C-:B------:R-:W-:Y:S01]  /*c610*/  @!P2 IMAD.IADD R3, R3, 0x1, -R7.reuse ;  /* 0x000000010303a824 */ /* 0x100fe200078e0a07 */
[----:B------:R-:W-:Y:S01]  /*c620*/  ISETP.GE.AND P5, PT, R19, RZ, PT ;  /* 0x000000ff1300720c */ /* 0x000fe20003fa6270 */
[----:B------:R-:W-:Y:S01]  /*c630*/  @!P0 IMAD.IADD R4, R4, 0x1, -R7 ;  /* 0x0000000104048824 */ /* 0x000fe200078e0a07 */
[----:B------:R-:W2:Y:S01]  /*c640*/  LDL R27, [R1+0xb98] ;  /* 0x000b9800011b7983 */ /* 0x000ea20000100800 */
[----:B------:R-:W-:Y:S01]  /*c650*/  IMAD.HI.U32 R28, R8, R20, RZ ;  /* 0x00000014081c7227 */ /* 0x000fe200078e00ff */
[C---:B------:R-:W-:Y:S01]  /*c660*/  ISETP.GT.U32.AND P0, PT, R7.reuse, R3, PT ;  /* 0x000000030700720c */ /* 0x040fe20003f04070 */
[----:B0-----:R-:W0:Y:S01]  /*c670*/  MUFU.RCP R21, R21 ;  /* 0x0000001500157308 */ /* 0x001e220000001000 */
[----:B------:R-:W-:Y:S01]  /*c680*/  ISETP.GT.U32.AND P1, PT, R7, R4, PT ;  /* 0x000000040700720c */ /* 0x000fe20003f24070 */
[----:B------:R-:W-:Y:S01]  /*c690*/  IMAD.MOV R28, RZ, RZ, -R28 ;  /* 0x000000ffff1c7224 */ /* 0x000fe200078e0a1c */
[C---:B------:R-:W-:Y:S01]  /*c6a0*/  LOP3.LUT R18, R9.reuse, 0x26, RZ, 0xfc, !PT ;  /* 0x0000002609127812 */ /* 0x040fe200078efcff */
[----:B------:R-:W-:Y:S01]  /*c6b0*/  IMAD.MOV R15, RZ, RZ, -R15 ;  /* 0x000000ffff0f7224 */ /* 0x000fe200078e0a0f */
[----:B------:R-:W-:Y:S01]  /*c6c0*/  LOP3.LUT R17, R9, 0x22, RZ, 0xfc, !PT ;  /* 0x0000002209117812 */ /* 0x000fe200078efcff */
[C---:B------:R-:W-:Y:S01]  /*c6d0*/  IMAD R28, R7.reuse, R28, R20 ;  /* 0x0000001c071c7224 */ /* 0x040fe200078e0214 */
[----:B------:R-:W-:Y:S01]  /*c6e0*/  ISETP.GE.AND P2, PT, R22, RZ, PT ;  /* 0x000000ff1600720c */ /* 0x000fe20003f46270 */
[----:B------:R-:W-:-:S02]  /*c6f0*/  IMAD R2, R7, R15, R13 ;  /* 0x0000000f07027224 */ /* 0x000fc400078e020d */
[----:B-1----:R-:W-:Y:S01]  /*c700*/  IMAD.MOV.U32 R0, RZ, RZ, R6 ;  /* 0x000000ffff007224 */ /* 0x002fe200078e0006 */
[----:B------:R-:W-:Y:S01]  /*c710*/  ISETP.GT.U32.AND P3, PT, R7, R28, PT ;  /* 0x0000001c0700720c */ /* 0x000fe20003f64070 */
[--C-:B------:R-:W-:Y:S01]  /*c720*/  @!P0 IMAD.IADD R3, R3, 0x1, -R7.reuse ;  /* 0x0000000103038824 */ /* 0x100fe200078e0a07 */
[----:B------:R-:W-:Y:S01]  /*c730*/  ISETP.GT.U32.AND P0, PT, R7, R2, PT ;  /* 0x000000020700720c */ /* 0x000fe20003f04070 */
[----:B------:R-:W-:Y:S01]  /*c740*/  @!P4 IMAD.MOV R0, RZ, RZ, -R0 ;  /* 0x000000ffff00c224 */ /* 0x000fe200078e0a00 */
[----:B------:R-:W-:Y:S01]  /*c750*/  IABS R6, R12 ;  /* 0x0000000c00067213 */ /* 0x000fe20000000000 */
[----:B------:R-:W-:Y:S01]  /*c760*/  @!P1 IMAD.IADD R4, R4, 0x1, -R7 ;  /* 0x0000000104049824 */ /* 0x000fe200078e0a07 */
[----:B------:R-:W-:Y:S02]  /*c770*/  ISETP.GE.AND P1, PT, R12, RZ, PT ;  /* 0x000000ff0c00720c */ /* 0x000fe40003f26270 */
[----:B------:R-:W-:Y:S01]  /*c780*/  LOP3.LUT R12, R9, 0x2a, RZ, 0xfc, !PT ;  /* 0x0000002a090c7812 */ /* 0x000fe200078efcff */
[----:B------:R1:W-:Y:S01]  /*c790*/  STL [R1+0x40], R0 ;  /* 0x0000400001007387 */ /* 0x0003e20000100800 */
[----:B0-----:R-:W-:-:S03]  /*c7a0*/  VIADD R21, R21, 0xffffffe ;  /* 0x0ffffffe15157836 */ /* 0x001fc60000000000 */
[--C-:B------:R-:W-:Y:S01]  /*c7b0*/  @!P3 IMAD.IADD R28, R28, 0x1, -R7.reuse ;  /* 0x000000011c1cb824 */ /* 0x100fe200078e0a07 */
[----:B------:R-:W-:Y:S01]  /*c7c0*/  ISETP.GE.AND P3, PT, R12, RZ, PT ;  /* 0x000000ff0c00720c */ /* 0x000fe20003f66270 */
[----:B------:R-:W-:Y:S01]  /*c7d0*/  @!P0 IMAD.IADD R2, R2, 0x1, -R7 ;  /* 0x0000000102028824 */ /* 0x000fe200078e0a07 */
[----:B------:R-:W-:Y:S01]  /*c7e0*/  IABS R12, R12 ;  /* 0x0000000c000c7213 */ /* 0x000fe20000000000 */
[----:B-1----:R-:W-:Y:S02]  /*c7f0*/  IMAD.MOV.U32 R0, RZ, RZ, R3 ;  /* 0x000000ffff007224 */ /* 0x002fe400078e0003 */
[----:B------:R-:W-:Y:S01]  /*c800*/  IMAD.HI.U32 R15, R8, R6, RZ ;  /* 0x00000006080f7227 */ /* 0x000fe200078e00ff */
[----:B------:R-:W0:Y:S01]  /*c810*/  F2I.FTZ.U32.TRUNC.NTZ R13, R21 ;  /* 0x00000015000d7305 */ /* 0x000e22000021f000 */
[----:B------:R-:W-:Y:S02]  /*c820*/  ISETP.GT.U32.AND P0, PT, R7, R2, PT ;  /* 0x000000020700720c */ /* 0x000fe40003f04070 */
[----:B------:R-:W-:-:S02]  /*c830*/  @!P6 IMAD.MOV R0, RZ, RZ, -R0 ;  /* 0x000000ffff00e224 */ /* 0x000fc400078e0a00 */
[----:B------:R-:W-:Y:S02]  /*c840*/  IMAD.MOV R15, RZ, RZ, -R15 ;  /* 0x000000ffff0f7224 */ /* 0x000fe400078e0a0f */
[----:B------:R-:W-:Y:S01]  /*c850*/  IMAD.HI.U32 R16, R8, R12, RZ ;  /* 0x0000000c08107227 */ /* 0x000fe200078e00ff */
[----:B------:R1:W-:Y:S01]  /*c860*/  STL [R1+0x48], R0 ;  /* 0x0000480001007387 */ /* 0x0003e20000100800 */
[C---:B------:R-:W-:Y:S02]  /*c870*/  ISETP.GT.U32.AND P6, PT, R7.reuse, R28, PT ;  /* 0x0000001c0700720c */ /* 0x040fe40003fc4070 */
[----:B------:R-:W-:Y:S01]  /*c880*/  IMAD R3, R7, R15, R6 ;  /* 0x0000000f07037224 */ /* 0x000fe200078e0206 */
[----:B------:R-:W-:Y:S01]  /*c890*/  ISETP.GE.AND P4, PT, R5, RZ, PT ;  /* 0x000000ff0500720c */ /* 0x000fe20003f86270 */
[----:B-1----:R-:W-:Y:S02]  /*c8a0*/  IMAD.MOV.U32 R0, RZ, RZ, R4 ;  /* 0x000000ffff007224 */ /* 0x002fe400078e0004 */
[----:B------:R-:W-:-:S02]  /*c8b0*/  IMAD.MOV R4, RZ, RZ, -R16 ;  /* 0x000000ffff047224 */ /* 0x000fc400078e0a10 */
[----:B------:R-:W-:Y:S01]  /*c8c0*/  @!P5 IMAD.MOV R0, RZ, RZ, -R0 ;  /* 0x000000ffff00d224 */ /* 0x000fe200078e0a00 */
[C---:B------:R-:W-:Y:S01]  /*c8d0*/  ISETP.GT.U32.AND P5, PT, R7.reuse, R3, PT ;  /* 0x000000030700720c */ /* 0x040fe20003fa4070 */
[----:B------:R-:W-:Y:S01]  /*c8e0*/  IMAD R4, R7, R4, R12 ;  /* 0x0000000407047224 */ /* 0x000fe200078e020c */
[----:B------:R-:W-:Y:S01]  /*c8f0*/  LOP3.LUT R5, R9, 0x28, RZ, 0xfc, !PT ;  /* 0x0000002809057812 */ /* 0x000fe200078efcff */
[----:B------:R-:W-:Y:S02]  /*c900*/  @!P0 IMAD.IADD R2, R2, 0x1, -R7 ;  /* 0x0000000102028824 */ /* 0x000fe400078e0a07 */
[----:B0-----:R-:W-:Y:S01]  /*c910*/  IMAD.MOV R15, RZ, RZ, -R13 ;  /* 0x000000ffff0f7224 */ /* 0x001fe200078e0a0d */
[----:B------:R-:W-:Y:S02]  /*c920*/  ISETP.GT.U32.AND P0, PT, R7, R4, PT ;  /* 0x000000040700720c */ /* 0x000fe40003f04070 */
[----:B------:R-:W-:Y:S01]  /*c930*/  IABS R6, R5 ;  /* 0x0000000500067213 */ /* 0x000fe20000000000 */
[----:B------:R-:W-:Y:S01]  /*c940*/  @!P6 IMAD.IADD R28, R28, 0x1, -R7 ;  /* 0x000000011c1ce824 */ /* 0x000fe200078e0a07 */
[----:B------:R-:W-:Y:S01]  /*c950*/  ISETP.GE.AND P6, PT, R5, RZ, PT ;  /* 0x000000ff0500720c */ /* 0x000fe20003fc6270 */
[----:B------:R-:W-:-:S02]  /*c960*/  IMAD R15, R15, R14, RZ ;  /* 0x0000000e0f0f7224 */ /* 0x000fc400078e02ff */
[----:B------:R-:W-:Y:S02]  /*c970*/  IMAD.MOV.U32 R12, RZ, RZ, RZ ;  /* 0x000000ffff0c7224 */ /* 0x000fe400078e00ff */
[----:B------:R-:W-:-:S04]  /*c980*/  IMAD.HI.U32 R5, R8, R6, RZ ;  /* 0x0000000608057227 */ /* 0x000fc800078e00ff */
[----:B------:R-:W-:Y:S01]  /*c990*/  IMAD.HI.U32 R12, R13, R15, R12 ;  /* 0x0000000f0d0c7227 */ /* 0x000fe200078e000c */
[----:B------:R-:W-:-:S03]  /*c9a0*/  IABS R13, R18 ;  /* 0x00000012000d7213 */ /* 0x000fc60000000000 */
[----:B------:R-:W-:Y:S02]  /*c9b0*/  @!P5 IMAD.IADD R3, R3, 0x1, -R7 ;  /* 0x000000010303d824 */ /* 0x000fe400078e0a07 */
[----:B------:R-:W-:Y:S02]  /*c9c0*/  IMAD.MOV R5, RZ, RZ, -R5 ;  /* 0x000000ffff057224 */ /* 0x000fe400078e0a05 */
[----:B------:R-:W-:Y:S01]  /*c9d0*/  @!P0 IMAD.IADD R4, R4, 0x1, -R7 ;  /* 0x0000000104048824 */ /* 0x000fe200078e0a07 */
[C---:B------:R-:W-:Y:S01]  /*c9e0*/  ISETP.GT.U32.AND P5, PT, R7.reuse, R3, PT ;  /* 0x000000030700720c */ /* 0x040fe20003fa4070 */
[C---:B------:R-:W-:Y:S02]  /*c9f0*/  IMAD R5, R7.reuse, R5, R6 ;  /* 0x0000000507057224 */ /* 0x040fe400078e0206 */
[----:B------:R-:W-:Y:S01]  /*ca00*/  IMAD.MOV.U32 R6, RZ, RZ, R13 ;  /* 0x000000ffff067224 */ /* 0x000fe200078e000d */
[----:B------:R-:W-:-:S03]  /*ca10*/  ISETP.GT.U32.AND P0, PT, R7, R4, PT ;  /* 0x000000040700720c */ /* 0x000fc60003f04070 */
[----:B------:R-:W-:Y:S01]  /*ca20*/  IMAD.HI.U32 R15, R8, R6, RZ ;  /* 0x00000006080f7227 */ /* 0x000fe200078e00ff */
[----:B------:R-:W-:-:S03]  /*ca30*/  LOP3.LUT R16, R9, 0x24, RZ, 0xfc, !PT ;  /* 0x0000002409107812 */ /* 0x000fc600078efcff */
[----:B------:R-:W-:Y:S02]  /*ca40*/  IMAD.MOV R15, RZ, RZ, -R15 ;  /* 0x000000ffff0f7224 */ /* 0x000fe400078e0a0f */
[--C-:B------:R-:W-:Y:S01]  /*ca50*/  @!P5 IMAD.IADD R3, R3, 0x1, -R7.reuse ;  /* 0x000000010303d824 */ /* 0x100fe200078e0a07 */
[C---:B------:R-:W-:Y:S01]  /*ca60*/  ISETP.GT.U32.AND P5, PT, R7.reuse, R5, PT ;  /* 0x000000050700720c */ /* 0x040fe20003fa4070 */
[C---:B------:R-:W-:Y:S01]  /*ca70*/  IMAD R6, R7.reuse, R15, R6 ;  /* 0x0000000f07067224 */ /* 0x040fe200078e0206 */
[----:B------:R-:W-:Y:S01]  /*ca80*/  IABS R19, R16 ;  /* 0x0000001000137213 */ /* 0x000fe20000000000 */
[----:B------:R-:W-:Y:S01]  /*ca90*/  @!P0 IMAD.IADD R4, R4, 0x1, -R7 ;  /* 0x0000000104048824 */ /* 0x000fe200078e0a07 */
[----:B------:R-:W-:Y:S02]  /*caa0*/  IABS R20, R17 ;  /* 0x0000001100147213 */ /* 0x000fe40000000000 */
[----:B------:R-:W-:Y:S01]  /*cab0*/  ISETP.GT.U32.AND P0, PT, R7, R6, PT ;  /* 0x000000060700720c */ /* 0x000fe20003f04070 */
[----:B------:R-:W-:Y:S01]  /*cac0*/  IMAD.HI.U32 R23, R8, R19, RZ ;  /* 0x0000001308177227 */ /* 0x000fe200078e00ff */
[----:B------:R-:W-:-:S03]  /*cad0*/  IABS R21, R9 ;  /* 0x0000000900157213 */ /* 0x000fc60000000000 */
[----:B------:R-:W-:-:S04]  /*cae0*/  IMAD.HI.U32 R22, R8, R20, RZ ;  /* 0x0000001408167227 */ /* 0x000fc800078e00ff */
[----:B------:R-:W-:Y:S02]  /*caf0*/  IMAD.MOV R23, RZ, RZ, -R23 ;  /* 0x000000ffff177224 */ /* 0x000fe400078e0a17 */
[----:B------:R-:W-:Y:S02]  /*cb00*/  @!P5 IMAD.IADD R5, R5, 0x1, -R7 ;  /* 0x000000010505d824 */ /* 0x000fe400078e0a07 */
[----:B------:R-:W-:Y:S02]  /*cb10*/  @!P3 IMAD.MOV R4, RZ, RZ, -R4 ;  /* 0x000000ffff04b224 */ /* 0x000fe400078e0a04 */
[----:B------:R-:W-:Y:S02]  /*cb20*/  IMAD.MOV R22, RZ, RZ, -R22 ;  /* 0x000000ffff167224 */ /* 0x000fe400078e0a16 */
[----:B------:R-:W-:Y:S02]  /*cb30*/  IMAD R19, R7, R23, R19 ;  /* 0x0000001707137224 */ /* 0x000fe400078e0213 */
[----:B------:R-:W-:-:S04]  /*cb40*/  IMAD.HI.U32 R15, R8, R21, RZ ;  /* 0x00000015080f7227 */ /* 0x000fc800078e00ff */
[----:B------:R-:W-:Y:S01]  /*cb50*/  @!P0 IMAD.IADD R6, R6, 0x1, -R7 ;  /* 0x0000000106068824 */ /* 0x000fe200078e0a07 */
[C---:B------:R-:W-:Y:S01]  /*cb60*/  ISETP.GT.U32.AND P0, PT, R7.reuse, R5, PT ;  /* 0x000000050700720c */ /* 0x040fe20003f04070 */
[C---:B------:R-:W-:Y:S02]  /*cb70*/  IMAD R20, R7.reuse, R22, R20 ;  /* 0x0000001607147224 */ /* 0x040fe400078e0214 */
[----:B------:R-:W-:Y:S01]  /*cb80*/  @!P4 IMAD.MOV R2, RZ, RZ, -R2 ;  /* 0x000000ffff02c224 */ /* 0x000fe200078e0a02 */
[C---:B------:R-:W-:Y:S01]  /*cb90*/  ISETP.GT.U32.AND P4, PT, R7.reuse, R19, PT ;  /* 0x000000130700720c */ /* 0x040fe20003f84070 */
[----:B------:R-:W-:Y:S02]  /*cba0*/  IMAD.MOV R15, RZ, RZ, -R15 ;  /* 0x000000ffff0f7224 */ /* 0x000fe400078e0a0f */
[----:B------:R-:W-:Y:S01]  /*cbb0*/  @!P2 IMAD.MOV R28, RZ, RZ, -R28 ;  /* 0x000000ffff1ca224 */ /* 0x000fe200078e0a1c */
[C---:B------:R-:W-:Y:S01]  /*cbc0*/  ISETP.GT.U32.AND P2, PT, R7.reuse, R6, PT ;  /* 0x000000060700720c */ /* 0x040fe20003f44070 */
[----:B------:R-:W-:Y:S01]  /*cbd0*/  @!P1 IMAD.MOV R3, RZ, RZ, -R3 ;  /* 0x000000ffff039224 */ /* 0x000fe200078e0a03 */
[C---:B------:R-:W-:Y:S01]  /*cbe0*/  ISETP.GT.U32.AND P1, PT, R7.reuse, R20, PT ;  /* 0x000000140700720c */ /* 0x040fe20003f24070 */
[----:B------:R-:W-:Y:S01]  /*cbf0*/  IMAD R21, R7, R15, R21 ;  /* 0x0000000f07157224 */ /* 0x000fe200078e0215 */
[----:B------:R-:W-:Y:S01]  /*cc00*/  LOP3.LUT R15, R9, 0x1e, RZ, 0xfc, !PT ;  /* 0x0000001e090f7812 */ /* 0x000fe200078efcff */
[----:B------:R-:W-:-:S03]  /*cc10*/  @!P0 IMAD.IADD R5, R5, 0x1, -R7 ;  /* 0x0000000105058824 */ /* 0x000fc600078e0a07 */
[----:B------:R-:W-:Y:S01]  /*cc20*/  IABS R22, R15 ;  /* 0x0000000f00167213 */ /* 0x000fe20000000000 */
[----:B------:R-:W-:Y:S01]  /*cc30*/  @!P4 IMAD.IADD R19, R19, 0x1, -R7 ;  /* 0x000000011313c824 */ /* 0x000fe200078e0a07 */
[----:B------:R-:W-:-:S03]  /*cc40*/  ISETP.GE.AND P0, PT, R16, RZ, PT ;  /* 0x000000ff1000720c */ /* 0x000fc60003f06270 */
[----:B------:R-:W-:-:S04]  /*cc50*/  IMAD.HI.U32 R16, R8, R22, RZ ;  /* 0x0000001608107227 */ /* 0x000fc800078e00ff */
[--C-:B------:R-:W-:Y:S01]  /*cc60*/  @!P2 IMAD.IADD R6, R6, 0x1, -R7.reuse ;  /* 0x000000010606a824 */ /* 0x100fe200078e0a07 */
[C---:B------:R-:W-:Y:S01]  /*cc70*/  ISETP.GT.U32.AND P2, PT, R7.reuse, R21, PT ;  /* 0x000000150700720c */ /* 0x040fe20003f44070 */
[----:B------:R-:W-:Y:S01]  /*cc80*/  @!P1 IMAD.IADD R20, R20, 0x1, -R7 ;  /* 0x0000000114149824 */ /* 0x000fe200078e0a07 */
[C---:B------:R-:W-:Y:S01]  /*cc90*/  ISETP.GT.U32.AND P1, PT, R7.reuse, R19, PT ;  /* 0x000000130700720c */ /* 0x040fe20003f24070 */
[----:B------:R-:W-:Y:S01]  /*cca0*/  IMAD.MOV R16, RZ, RZ, -R16 ;  /* 0x000000ffff107224 */ /* 0x000fe200078e0a10 */
[----:B------:R-:W-:Y:S01]  /*ccb0*/  ISETP.GE.AND P5, PT, R18, RZ, PT ;  /* 0x000000ff1200720c */ /* 0x000fe20003fa6270 */
[----:B------:R-:W-:Y:S01]  /*ccc0*/  @!P6 IMAD.MOV R5, RZ, RZ, -R5 ;  /* 0x000000ffff05e224 */ /* 0x000fe200078e0a05 */
[C---:B------:R-:W-:Y:S01]  /*ccd0*/  ISETP.GT.U32.AND P6, PT, R7.reuse, R20, PT ;  /* 0x000000140700720c */ /* 0x040fe20003fc4070 */
[----:B------:R-:W-:Y:S01]  /*cce0*/  IMAD R22, R7, R16, R22 ;  /* 0x0000001007167224 */ /* 0x000fe200078e0216 */
[----:B------:R-:W-:-:S05]  /*ccf0*/  ISETP.GE.AND P4, PT, R17, RZ, PT ;  /* 0x000000ff1100720c */ /* 0x000fca0003f86270 */
[--C-:B------:R-:W-:Y:S02]  /*cd00*/  @!P2 IMAD.IADD R21, R21, 0x1, -R7.reuse ;  /* 0x000000011515a824 */ /* 0x100fe400078e0a07 */
[--C-:B------:R-:W-:Y:S02]  /*cd10*/  @!P1 IMAD.IADD R19, R19, 0x1, -R7.reuse ;  /* 0x0000000113139824 */ /* 0x100fe400078e0a07 */
[----:B------:R-:W-:Y:S01]  /*cd20*/  @!P5 IMAD.MOV R6, RZ, RZ, -R6 ;  /* 0x000000ffff06d224 */ /* 0x000fe200078e0a06 */
[----:B------:R-:W-:Y:S01]  /*cd30*/  ISETP.GT.U32.AND P5, PT, R7, R21, PT ;  /* 0x000000150700720c */ /* 0x000fe20003fa4070 */
[----:B------:R-:W-:Y:S01]  /*cd40*/  @!P6 IMAD.IADD R20, R20, 0x1, -R7 ;  /* 0x000000011414e824 */ /* 0x000fe200078e0a07 */
[----:B------:R-:W-:Y:S02]  /*cd50*/  ISETP.NE.AND P6, PT, R10, RZ, PT ;  /* 0x000000ff0a00720c */ /* 0x000fe40003fc5270 */
[----:B------:R-:W-:Y:S02]  /*cd60*/  ISETP.GE.AND P2, PT, R15, RZ, PT ;  /* 0x000000ff0f00720c */ /* 0x000fe40003f46270 */
[----:B------:R-:W-:Y:S01]  /*cd70*/  LOP3.LUT R15, R9, 0x1a, RZ, 0xfc, !PT ;  /* 0x0000001a090f7812 */ /* 0x000fe200078efcff */
[----:B------:R0:W-:Y:S01]  /*cd80*/  STL [R1+0x4c], R0 ;  /* 0x00004c0001007387 */ /* 0x0001e20000100800 */
[----:B------:R-:W-:-:S02]  /*cd90*/  @!P0 IMAD.MOV R19, RZ, RZ, -R19 ;  /* 0x000000ffff138224 */ /* 0x000fc400078e0a13 */
[----:B------:R-:W-:-:S03]  /*cda0*/  IABS R24, R15 ;  /* 0x0000000f00187213 */ /* 0x000fc60000000000 */
[----:B------:R-:W-:Y:S01]  /*cdb0*/  @!P5 IMAD.IADD R21, R21, 0x1, -R7 ;  /* 0x000000011515d824 */ /* 0x000fe200078e0a07 */
[----:B------:R-:W-:Y:S01]  /*cdc0*/  LOP3.LUT R26, R9, 0x16, RZ, 0xfc, !PT ;  /* 0x00000016091a7812 */ /* 0x000fe200078efcff */
[----:B------:R-:W-:Y:S04]  /*cdd0*/  STL [R1+0xc88], R28 ;  /* 0x000c881c01007387 */ /* 0x000fe80000100800 */
[----:B------:R-:W-:Y:S01]  /*cde0*/  STL [R1+0xc8c], R2 ;  /* 0x000c8c0201007387 */ /* 0x000fe20000100800 */
[----:B--2---:R-:W-:-:S05]  /*cdf0*/  IABS R13, R27 ;  /* 0x0000001b000d7213 */ /* 0x004fca0000000000 */
[----:B------:R-:W-:-:S04]  /*ce00*/  IMAD.HI.U32 R12, R12, R13, RZ ;  /* 0x0000000d0c0c7227 */ /* 0x000fc800078e00ff */
[----:B------:R-:W-:-:S04]  /*ce10*/  IMAD.MOV R12, RZ, RZ, -R12 ;  /* 0x000000ffff0c7224 */ /* 0x000fc800078e0a0c */
[----:B------:R-:W-:-:S05]  /*ce20*/  IMAD R13, R14, R12, R13 ;  /* 0x0000000c0e0d7224 */ /* 0x000fca00078e020d */
[----:B------:R-:W-:-:S13]  /*ce30*/  ISETP.GT.U32.AND P3, PT, R14, R13, PT ;  /* 0x0000000d0e00720c */ /* 0x000fda0003f64070 */
[----:B------:R-:W-:-:S05]  /*ce40*/  @!P3 IMAD.IADD R13, R13, 0x1, -R14 ;  /* 0x000000010d0db824 */ /* 0x000fca00078e0a0e */
[----:B------:R-:W-:Y:S02]  /*ce50*/  ISETP.GT.U32.AND P3, PT, R14, R13, PT ;  /* 0x0000000d0e00720c */ /* 0x000fe40003f64070 */
[----:B------:R-:W-:Y:S02]  /*ce60*/  LOP3.LUT R12, R9, 0x1c, RZ, 0xfc, !PT ;  /* 0x0000001c090c7812 */ /* 0x000fe400078efcff */
[----:B------:R-:W-:Y:S02]  /*ce70*/  ISETP.GE.AND P1, PT, R27, RZ, PT ;  /* 0x000000ff1b00720c */ /* 0x000fe40003f26270 */
[----:B------:R-:W-:-:S07]  /*ce80*/  IABS R23, R12 ;  /* 0x0000000c00177213 */ /* 0x000fce0000000000 */
[----:B------:R-:W-:Y:S01]  /*ce90*/  @!P3 IMAD.IADD R13, R13, 0x1, -R14 ;  /* 0x000000010d0db824 */ /* 0x000fe200078e0a0e */
[----:B------:R-:W-:Y:S01]  /*cea0*/  ISETP.GT.U32.AND P3, PT, R7, R22, PT ;  /* 0x000000160700720c */ /* 0x000fe20003f64070 */
[----:B------:R-:W-:Y:S01]  /*ceb0*/  IMAD.HI.U32 R17, R8, R23, RZ ;  /* 0x0000001708117227 */ /* 0x000fe200078e00ff */
[----:B------:R-:W-:-:S03]  /*cec0*/  LOP3.LUT R14, R9, 0x18, RZ, 0xfc, !PT ;  /* 0x00000018090e7812 */ /* 0x000fc600078efcff */
[----:B------:R-:W-:Y:S02]  /*ced0*/  IMAD.MOV R17, RZ, RZ, -R17 ;  /* 0x000000ffff117224 */ /* 0x000fe400078e0a11 */
[----:B0-----:R-:W-:Y:S01]  /*cee0*/  IMAD.MOV.U32 R0, RZ, RZ, R13 ;  /* 0x000000ffff007224 */ /* 0x001fe200078e000d */
[----:B------:R-:W-:Y:S01]  /*cef0*/  IABS R25, R14 ;  /* 0x0000000e00197213 */ /* 0x000fe20000000000 */
[----:B------:R-:W-:-:S04]  /*cf00*/  IMAD R23, R7, R17, R23 ;  /* 0x0000001107177224 */ /* 0x000fc800078e0217 */
[----:B------:R-:W-:Y:S01]  /*cf10*/  @!P3 IMAD.IADD R22, R22, 0x1, -R7 ;  /* 0x000000011616b824 */ /* 0x000fe200078e0a07 */
[----:B------:R-:W-:Y:S01]  /*cf20*/  ISETP.GE.AND P3, PT, R9, RZ, PT ;  /* 0x000000ff0900720c */ /* 0x000fe20003f66270 */
[----:B------:R-:W-:Y:S01]  /*cf30*/  @!P1 IMAD.MOV R0, RZ, RZ, -R0 ;  /* 0x000000ffff009224 */ /* 0x000fe200078e0a00 */
[----:B------:R-:W-:Y:S02]  /*cf40*/  ISETP.GE.AND P1, PT, R12, RZ, PT ;  /* 0x000000ff0c00720c */ /* 0x000fe40003f26270 */
[C---:B------:R-:W-:Y:S01]  /*cf50*/  ISETP.GT.U32.AND P0, PT, R7.reuse, R22, PT ;  /* 0x000000160700720c */ /* 0x040fe20003f04070 */
[C---:B------:R-:W-:Y:S01]  /*cf60*/  IMAD.HI.U32 R12, R8.reuse, R24, RZ ;  /* 0x00000018080c7227 */ /* 0x040fe200078e00ff */
[----:B------:R-:W-:Y:S02]  /*cf70*/  ISETP.GT.U32.AND P5, PT, R7, R23, PT ;  /* 0x000000170700720c */ /* 0x000fe40003fa4070 */
[----:B------:R-:W-:Y:S01]  /*cf80*/  @!P6 LOP3.LUT R0, RZ, R10, RZ, 0x33, !PT ;  /* 0x0000000aff00e212 */ /* 0x000fe200078e33ff */
[----:B------:R-:W-:-:S04]  /*cf90*/  IMAD.HI.U32 R10, R8, R25, RZ ;  /* 0x00000019080a7227 */ /* 0x000fc800078e00ff */
[----:B------:R-:W-:Y:S02]  /*cfa0*/  IMAD.MOV R12, RZ, RZ, -R12 ;  /* 0x000000ffff0c7224 */ /* 0x000fe400078e0a0c */
[----:B------:R-:W-:Y:S02]  /*cfb0*/  IMAD.MOV R10, RZ, RZ, -R10 ;  /* 0x000000ffff0a7224 */ /* 0x000fe400078e0a0a */
[C---:B------:R-:W-:Y:S02]  /*cfc0*/  IMAD R24, R7.reuse, R12, R24 ;  /* 0x0000000c07187224 */ /* 0x040fe400078e0218 */
[C---:B------:R-:W-:Y:S02]  /*cfd0*/  IMAD R25, R7.reuse, R10, R25 ;  /* 0x0000000a07197224 */ /* 0x040fe400078e0219 */
[----:B------:R-:W-:Y:S02]  /*cfe0*/  @!P0 IMAD.IADD R22, R22, 0x1, -R7 ;  /* 0x0000000116168824 */ /* 0x000fe400078e0a07 */
[----:B------:R-:W-:Y:S01]  /*cff0*/  @!P3 IMAD.MOV R21, RZ, RZ, -R21 ;  /* 0x000000ffff15b224 */ /* 0x000fe200078e0a15 */
[----:B------:R-:W-:Y:S01]  /*d000*/  ISETP.GT.U32.AND P3, PT, R7, R24, PT ;  /* 0x000000180700720c */ /* 0x000fe20003f64070 */
[----:B------:R-:W-:-:S02]  /*d010*/  @!P5 IMAD.IADD R23, R23, 0x1, -R7 ;  /* 0x000000011717d824 */ /* 0x000fc400078e0a07 */
[----:B------:R-:W-:Y:S01]  /*d020*/  @!P2 IMAD.MOV R22, RZ, RZ, -R22 ;  /* 0x000000ffff16a224 */ /* 0x000fe200078e0a16 */
[C---:B------:R-:W-:Y:S02]  /*d030*/  ISETP.GT.U32.AND P2, PT, R7.reuse, R25, PT ;  /* 0x000000190700720c */ /* 0x040fe40003f44070 */
[----:B------:R-:W-:Y:S02]  /*d040*/  ISETP.GT.U32.AND P5, PT, R7, R23, PT ;  /* 0x000000170700720c */ /* 0x000fe40003fa4070 */
[----:B------:R-:W-:Y:S02]  /*d050*/  LOP3.LUT R10, R9, 0x14, RZ, 0xfc, !PT ;  /* 0x00000014090a7812 */ /* 0x000fe400078efcff */
[----:B------:R-:W-:Y:S02]  /*d060*/  ISETP.GE.AND P0, PT, R26, RZ, PT ;  /* 0x000000ff1a00720c */ /* 0x000fe40003f06270 */
[----:B------:R-:W-:Y:S01]  /*d070*/  IABS R26, R26 ;  /* 0x0000001a001a7213 */ /* 0x000fe20000000000 */
[----:B------:R-:W-:Y:S01]  /*d080*/  @!P3 IMAD.IADD R24, R24, 0x1, -R7 ;  /* 0x000000011818b824 */ /* 0x000fe200078e0a07 */
[----:B------:R-:W-:-:S03]  /*d090*/  IABS R27, R10 ;  /* 0x0000000a001b7213 */ /* 0x000fc60000000000 */
[----:B------:R-:W-:Y:S01]  /*d0a0*/  @!P2 IMAD.IADD R25, R25, 0x1, -R7 ;  /* 0x000000011919a824 */ /* 0x000fe200078e0a07 */
[----:B------:R-:W-:Y:S01]  /*d0b0*/  ISETP.GT.U32.AND P3, PT, R7, R24, PT ;  /* 0x000000180700720c */ /* 0x000fe20003f64070 */
[----:B------:R-:W-:-:S03]  /*d0c0*/  IMAD.HI.U32 R13, R8, R26, RZ ;  /* 0x0000001a080d7227 */ /* 0x000fc600078e00ff */
[----:B------:R-:W-:Y:S01]  /*d0d0*/  ISETP.GT.U32.AND P2, PT, R7, R25, PT ;  /* 0x000000190700720c */ /* 0x000fe20003f44070 */
[----:B------:R-:W-:Y:S01]  /*d0e0*/  @!P5 IMAD.IADD R23, R23, 0x1, -R7 ;  /* 0x000000011717d824 */ /* 0x000fe200078e0a07 */
[----:B------:R-:W-:Y:S01]  /*d0f0*/  ISETP.GE.AND P5, PT, R10, RZ, PT ;  /* 0x000000ff0a00720c */ /* 0x000fe20003fa6270 */
[----:B------:R-:W-:Y:S01]  /*d100*/  IMAD.HI.U32 R10, R8, R27, RZ ;  /* 0x0000001b080a7227 */ /* 0x000fe200078e00ff */
[----:B------:R-:W-:Y:S03]  /*d110*/  STL [R1+0xc90], R3 ;  /* 0x000c900301007387 */ /* 0x000fe60000100800 */
[----:B------:R-:W-:Y:S01]  /*d120*/  IMAD.MOV R13, RZ, RZ, -R13 ;  /* 0x000000ffff0d7224 */ /* 0x000fe200078e0a0d */
[----:B------:R-:W-:Y:S01]  /*d130*/  STL [R1+0xc94], R4 ;  /* 0x000c940401007387 */ /* 0x000fe20000100800 */
[----:B------:R-:W-:Y:S02]  /*d140*/  IMAD.MOV R10, RZ, RZ, -R10 ;  /* 0x000000ffff0a7224 */ /* 0x000fe400078e0a0a */
[C---:B------:R-:W-:Y:S01]  /*d150*/  IMAD R26, R7.reuse, R13, R26 ;  /* 0x0000000d071a7224 */ /* 0x040fe200078e021a */
[----:B------:R-:W-:Y:S01]  /*d160*/  STL [R1+0xc98], R5 ;  /* 0x000c980501007387 */ /* 0x000fe20000100800 */
[----:B------:R-:W-:-:S03]  /*d170*/  IMAD R27, R7, R10, R27 ;  /* 0x0000000a071b7224 */ /* 0x000fc600078e021b */
[----:B------:R-:W-:Y:S01]  /*d180*/  STL [R1+0xc9c], R6 ;  /* 0x000c9c0601007387 */ /* 0x000fe20000100800 */
[----:B------:R-:W-:-:S03]  /*d190*/  @!P3 IMAD.IADD R24, R24, 0x1, -R7 ;  /* 0x000000011818b824 */ /* 0x000fc600078e0a07 */
[----:B------:R-:W-:Y:S01]  /*d1a0*/  STL [R1+0x14], R0 ;  /* 0x0000140001007387 */ /* 0x000fe20000100800 */
[----:B------:R-:W-:-:S03]  /*d1b0*/  ISETP.GT.U32.AND P3, PT, R7, R26, PT ;  /* 0x0000001a0700720c */ /* 0x000fc60003f64070 */
[----:B------:R0:W-:Y:S01]  /*d1c0*/  STL [R1+0xca0], R19 ;  /* 0x000ca01301007387 */ /* 0x0001e20000100800 */
[----:B------:R-:W-:Y:S01]  /*d1d0*/  @!P2 IMAD.IADD R25, R25, 0x1, -R7 ;  /* 0x000000011919a824 */ /* 0x000fe200078e0a07 */
[----:B------:R-:W-:Y:S02]  /*d1e0*/  ISETP.GT.U32.AND P2, PT, R7, R27, PT ;  /* 0x0000001b0700720c */ /* 0x000fe40003f44070 */
[----:B0-----:R-:W-:-:S04]  /*d1f0*/  LOP3.LUT R19, R9, 0xe, RZ, 0xfc, !PT ;  /* 0x0000000e09137812 */ /* 0x001fc800078efcff */
[----:B------:R-:W-:Y:S01]  /*d200*/  IABS R16, R19 ;  /* 0x0000001300107213 */ /* 0x000fe20000000000 */
[----:B------:R-:W-:Y:S01]  /*d210*/  @!P4 IMAD.MOV R20, RZ, RZ, -R20 ;  /* 0x000000ffff14c224 */ /* 0x000fe200078e0a14 */
[----:B------:R-:W-:-:S03]  /*d220*/  LOP3.LUT R12, R9, 0x12, RZ, 0xfc, !PT ;  /* 0x00000012090c7812 */ /* 0x000fc600078efcff */
[----:B------:R-:W-:Y:S01]  /*d230*/  IMAD.HI.U32 R13, R8, R16, RZ ;  /* 0x00000010080d7227 */ /* 0x000fe200078e00ff */
[----:B------:R-:W-:Y:S01]  /*d240*/  STL [R1+0xca4], R20 ;  /* 0x000ca41401007387 */ /* 0x000fe20000100800 */
[----:B------:R-:W-:Y:S02]  /*d250*/  LOP3.LUT R6, R9, 0x8, RZ, 0xfc, !PT ;  /* 0x0000000809067812 */ /* 0x000fe400078efcff */
[----:B------:R-:W-:Y:S01]  /*d260*/  IMAD.MOV R13, RZ, RZ, -R13 ;  /* 0x000000ffff0d7224 */ /* 0x000fe200078e0a0d */
[----:B------:R0:W-:Y:S01]  /*d270*/  STL [R1+0xca8], R21 ;  /* 0x000ca81501007387 */ /* 0x0001e20000100800 */
[----:B------:R-:W-:Y:S01]  /*d280*/  @!P1 IMAD.MOV R23, RZ, RZ, -R23 ;  /* 0x000000ffff179224 */ /* 0x000fe200078e0a17 */
[----:B------:R-:W-:Y:S01]  /*d290*/  ISETP.GE.AND P1, PT, R12, RZ, PT ;  /* 0x000000ff0c00720c */ /* 0x000fe20003f26270 */
[--C-:B------:R-:W-:Y:S01]  /*d2a0*/  @!P3 IMAD.IADD R26, R26, 0x1, -R7.reuse ;  /* 0x000000011a1ab824 */ /* 0x100fe200078e0a07 */
[----:B------:R-:W-:Y:S01]  /*d2b0*/  IABS R12, R12 ;  /* 0x0000000c000c7213 */ /* 0x000fe20000000000 */
[----:B------:R-:W-:Y:S01]  /*d2c0*/  IMAD R16, R7, R13, R16 ;  /* 0x0000000d07107224 */ /* 0x000fe200078e0210 */
[----:B------:R-:W-:Y:S01]  /*d2d0*/  IABS R13, R6 ;  /* 0x00000006000d7213 */ /* 0x000fe20000000000 */
[----:B------:R-:W-:Y:S01]  /*d2e0*/  @!P2 IMAD.IADD R27, R27, 0x1, -R7 ;  /* 0x000000011b1ba824 */ /* 0x000fe200078e0a07 */
[----:B0-----:R-:W-:Y:S01]  /*d2f0*/  LOP3.LUT R21, R9, 0x10, RZ, 0xfc, !PT ;  /* 0x0000001009157812 */ /* 0x001fe200078efcff */
[----:B------:R-:W-:Y:S01]  /*d300*/  IMAD.HI.U32 R18, R8, R12, RZ ;  /* 0x0000000c08127227 */ /* 0x000fe200078e00ff */
[----:B------:R-:W-:-:S02]  /*d310*/  ISETP.GT.U32.AND P3, PT, R7, R26, PT ;  /* 0x0000001a0700720c */ /* 0x000fc40003f64070 */
[----:B------:R-:W-:Y:S01]  /*d320*/  IABS R17, R21 ;  /* 0x0000001500117213 */ /* 0x000fe20000000000 */
[----:B------:R-:W-:Y:S01]  /*d330*/  IMAD.HI.U32 R0, R8, R13, RZ ;  /* 0x0000000d08007227 */ /* 0x000fe200078e00ff */
[----:B------:R-:W-:-:S03]  /*d340*/  ISETP.GT.U32.AND P2, PT, R7, R27, PT ;  /* 0x0000001b0700720c */ /* 0x000fc60003f44070 */
[----:B------:R-:W-:-:S04]  /*d350*/  IMAD.HI.U32 R10, R8, R17, RZ ;  /* 0x00000011080a7227 */ /* 0x000fc800078e00ff */
[----:B------:R-:W-:Y:S02]  /*d360*/  IMAD.MOV R18, RZ, RZ, -R18 ;  /* 0x000000ffff127224 */ /* 0x000fe400078e0a12 */
[----:B------:R-:W-:Y:S01]  /*d370*/  IMAD.MOV R0, RZ, RZ, -R0 ;  /* 0x000000ffff007224 */ /* 0x000fe200078e0a00 */
[----:B------:R-:W-:Y:S01]  /*d380*/  LOP3.LUT R29, R9, 0xc, RZ, 0xfc, !PT ;  /* 0x0000000c091d7812 */ /* 0x000fe200078efcff */
[----:B------:R-:W-:Y:S02]  /*d390*/  IMAD.MOV R10, RZ, RZ, -R10 ;  /* 0x000000ffff0a7224 */ /* 0x000fe400078e0a0a */
[----:B------:R-:W-:Y:S01]  /*d3a0*/  IMAD R18, R7, R18, R12 ;  /* 0x0000001207127224 */ /* 0x000fe200078e020c */
[----:B------:R-:W-:Y:S01]  /*d3b0*/  ISETP.GE.AND P6, PT, R15, RZ, PT ;  /* 0x000000ff0f00720c */ /* 0x000fe20003fc6270 */
[C---:B------:R-:W-:Y:S01]  /*d3c0*/  IMAD R17, R7.reuse, R10, R17 ;  /* 0x0000000a07117224 */ /* 0x040fe200078e0211 */
[----:B------:R-:W-:Y:S01]  /*d3d0*/  IABS R15, R29 ;  /* 0x0000001d000f7213 */ /* 0x000fe20000000000 */
[----:B------:R-:W-:-:S02]  /*d3e0*/  IMAD R13, R7, R0, R13 ;  /* 0x00000000070d7224 */ /* 0x000fc400078e020d */
[--C-:B------:R-:W-:Y:S01]  /*d3f0*/  @!P3 IMAD.IADD R26, R26, 0x1, -R7.reuse ;  /* 0x000000011a1ab824 */ /* 0x100fe200078e0a07 */
[----:B------:R-:W0:Y:S01]  /*d400*/  S2R R0, SR_TID.X ;  /* 0x0000000000007919 */ /* 0x000e220000002100 */
[----:B------:R-:W-:Y:S01]  /*d410*/  ISETP.GT.U32.AND P3, PT, R7, R18, PT ;  /* 0x000000120700720c */ /* 0x000fe20003f64070 */
[----:B------:R-:W-:Y:S01]  /*d420*/  @!P2 IMAD.IADD R27, R27, 0x1, -R7 ;  /* 0x000000011b1ba824 */ /* 0x000fe200078e0a07 */
[----:B------:R-:W-:Y:S01]  /*d430*/  ISETP.GT.U32.AND P2, PT, R7, R17, PT ;  /* 0x000000110700720c */ /* 0x000fe20003f44070 */
[----:B------:R-:W-:-:S04]  /*d440*/  IMAD.HI.U32 R10, R8, R15, RZ ;  /* 0x0000000f080a7227 */ /* 0x000fc800078e00ff */
[----:B------:R-:W-:-:S04]  /*d450*/  IMAD.MOV R10, RZ, RZ, -R10 ;  /* 0x000000ffff0a7224 */ /* 0x000fc800078e0a0a */
[C---:B------:R-:W-:Y:S02]  /*d460*/  IMAD R15, R7.reuse, R10, R15 ;  /* 0x0000000a070f7224 */ /* 0x040fe400078e020f */
[--C-:B------:R-:W-:Y:S01]  /*d470*/  @!P3 IMAD.IADD R18, R18, 0x1, -R7.reuse ;  /* 0x000000011212b824 */ /* 0x100fe200078e0a07 */
[----:B------:R-:W-:Y:S01]  /*d480*/  ISETP.GT.U32.AND P3, PT, R7, R16, PT ;  /* 0x000000100700720c */ /* 0x000fe20003f64070 */
[----:B------:R-:W-:Y:S01]  /*d490*/  @!P2 IMAD.IADD R17, R17, 0x1, -R7 ;  /* 0x000000011111a824 */ /* 0x000fe200078e0a07 */
[----:B------:R-:W-:Y:S02]  /*d4a0*/  ISETP.GT.U32.AND P2, PT, R7, R15, PT ;  /* 0x0000000f0700720c */ /* 0x000fe40003f44070 */
[C---:B------:R-:W-:Y:S02]  /*d4b0*/  LOP3.LUT R28, R9.reuse, 0xa, RZ, 0xfc, !PT ;  /* 0x0000000a091c7812 */ /* 0x040fe400078efcff */
[----:B------:R-:W-:Y:S02]  /*d4c0*/  LOP3.LUT R5, R9, 0x6, RZ, 0xfc, !PT ;  /* 0x0000000609057812 */ /* 0x000fe400078efcff */
[----:B------:R-:W-:-:S02]  /*d4d0*/  ISETP.GE.AND P4, PT, R14, RZ, PT ;  /* 0x000000ff0e00720c */ /* 0x000fc40003f86270 */
[----:B------:R-:W-:Y:S02]  /*d4e0*/  IABS R14, R28 ;  /* 0x0000001c000e7213 */ /* 0x000fe40000000000 */
[----:B------:R-:W-:Y:S02]  /*d4f0*/  IABS R12, R5 ;  /* 0x00000005000c7213 */ /* 0x000fe40000000000 */
[----:B------:R-:W-:Y:S01]  /*d500*/  LOP3.LUT R4, R9, 0x4, RZ, 0xfc, !PT ;  /* 0x0000000409047812 */ /* 0x000fe200078efcff */
[----:B------:R-:W-:-:S03]  /*d510*/  IMAD.HI.U32 R3, R8, R14, RZ ;  /* 0x0000000e08037227 */ /* 0x000fc600078e00ff */
[----:B------:R-:W-:Y:S01]  /*d520*/  IABS R20, R4 ;  /* 0x0000000400147213 */ /* 0x000fe20000000000 */
[----:B------:R-:W-:Y:S02]  /*d530*/  @!P3 IMAD.IADD R16, R16, 0x1, -R7 ;  /* 0x000000011010b824 */ /* 0x000fe400078e0a07 */
[----:B------:R-:W-:Y:S01]  /*d540*/  IMAD.HI.U32 R2, R8, R12, RZ ;  /* 0x0000000c08027227 */ /* 0x000fe200078e00ff */
[----:B0-----:R-:W-:-:S03]  /*d550*/  SHF.R.U32.HI R0, RZ, 0x5, R0 ;  /* 0x00000005ff007819 */ /* 0x001fc60000011600 */
[----:B------:R-:W-:Y:S01]  /*d560*/  @!P2 IMAD.IADD R15, R15, 0x1, -R7 ;  /* 0x000000010f0fa824 */ /* 0x000fe200078e0a07 */
[C---:B------:R-:W-:Y:S01]  /*d570*/  ISETP.GT.U32.AND P2, PT, R7.reuse, R18, PT ;  /* 0x000000120700720c */ /* 0x040fe20003f44070 */
[----:B------:R-:W-:Y:S02]  /*d580*/  IMAD.MOV R3, RZ, RZ, -R3 ;  /* 0x000000ffff037224 */ /* 0x000fe400078e0a03 */
[----:B------:R-:W-:Y:S01]  /*d590*/  @!P6 IMAD.MOV R24, RZ, RZ, -R24 ;  /* 0x000000ffff18e224 */ /* 0x000fe200078e0a18 */
[----:B------:R-:W-:Y:S01]  /*d5a0*/  ISETP.GT.U32.AND P6, PT, R7, R16, PT ;  /* 0x000000100700720c */ /* 0x000fe20003fc4070 */
[----:B------:R-:W-:Y:S02]  /*d5b0*/  IMAD.MOV R10, RZ, RZ, -R2 ;  /* 0x000000ffff0a7224 */ /* 0x000fe400078e0a02 */
[----:B------:R-:W-:Y:S01]  /*d5c0*/  IMAD.HI.U32 R2, R8, R20, RZ ;  /* 0x0000001408027227 */ /* 0x000fe200078e00ff */
[----:B------:R-:W-:-:S03]  /*d5d0*/  SGXT.U32 R0, R0, 0x3 ;  /* 0x000000030000781a */ /* 0x000fc60000000000 */
[----:B------:R-:W-:Y:S01]  /*d5e0*/  IMAD R14, R7, R3, R14 ;  /* 0x00000003070e7224 */ /* 0x000fe200078e020e */
[----:B------:R-:W-:Y:S01]  /*d5f0*/  LOP3.LUT R3, R9, 0x2, RZ, 0xfc, !PT ;  /* 0x0000000209037812 */ /* 0x000fe200078efcff */
[C---:B------:R-:W-:Y:S02]  /*d600*/  IMAD R12, R7.reuse, R10, R12 ;  /* 0x0000000a070c7224 */ /* 0x040fe400078e020c */
[----:B------:R-:W-:Y:S01]  /*d610*/  IMAD.MOV R10, RZ, RZ, -R2 ;  /* 0x000000ffff0a7224 */ /* 0x000fe200078e0a02 */
[----:B------:R-:W-:Y:S02]  /*d620*/  LOP3.LUT R2, R0, 0x78, RZ, 0xfc, !PT ;  /* 0x0000007800027812 */ /* 0x000fe400078efcff */
[----:B------:R-:W-:Y:S01]  /*d630*/  IABS R0, R3 ;  /* 0x0000000300007213 */ /* 0x000fe20000000000 */
[C---:B------:R-:W-:Y:S01]  /*d640*/  IMAD R10, R7.reuse, R10, R20 ;  /* 0x0000000a070a7224 */ /* 0x040fe200078e0214 */
[----:B------:R0:W-:Y:S01]  /*d650*/  STL [R1+0xcac], R22 ;  /* 0x000cac1601007387 */ /* 0x0001e20000100800 */
[----:B------:R-:W-:Y:S01]  /*d660*/  @!P0 IMAD.MOV R26, RZ, RZ, -R26 ;  /* 0x000000ffff1a8224 */ /* 0x000fe200078e0a1a */
[----:B------:R-:W-:Y:S01]  /*d670*/  ISETP.GT.U32.AND P0, PT, R7, R15, PT ;  /* 0x0000000f0700720c */ /* 0x000fe20003f04070 */
[--C-:B------:R-:W-:Y:S01]  /*d680*/  @!P2 IMAD.IADD R18, R18, 0x1, -R7.reuse ;  /* 0x000000011212a824 */ /* 0x100fe200078e0a07 */
[----:B------:R-:W-:Y:S01]  /*d690*/  LOP3.LUT R9, R9, 0x20, RZ, 0xfc, !PT ;  /* 0x0000002009097812 */ /* 0x000fe200078efcff */
[----:B------:R-:W-:Y:S01]  /*d6a0*/  @!P6 IMAD.IADD R16, R16, 0x1, -R7 ;  /* 0x000000011010e824 */ /* 0x000fe200078e0a07 */
[C---:B------:R-:W-:Y:S01]  /*d6b0*/  ISETP.GT.U32.AND P2, PT, R7.reuse, R13, PT ;  /* 0x0000000d0700720c */ /* 0x040fe20003f44070 */
[----:B------:R-:W-:Y:S01]  /*d6c0*/  IMAD R2, R2, UR6, RZ ;  /* 0x0000000602027c24 */ /* 0x000fe2000f8e02ff */
[----:B------:R-:W-:Y:S01]  /*d6d0*/  ISETP.GT.U32.AND P6, PT, R7, R10, PT ;  /* 0x0000000a0700720c */ /* 0x000fe20003fc4070 */
[----:B0-----:R-:W-:-:S02]  /*d6e0*/  IMAD.MOV.U32 R22, RZ, RZ, R0 ;  /* 0x000000ffff167224 */ /* 0x001fc400078e0000 */
[----:B------:R-:W-:Y:S02]  /*d6f0*/  IMAD R0, RZ, RZ, -UR6 ;  /* 0x80000006ff007e24 */ /* 0x000fe4000f8e02ff */
[----:B------:R-:W-:Y:S01]  /*d700*/  @!P4 IMAD.MOV R25, RZ, RZ, -R25 ;  /* 0x000000ffff19c224 */ /* 0x000fe200078e0a19 */
[----:B------:R-:W-:Y:S01]  /*d710*/  ISETP.GE.AND P3, PT, R9, RZ, PT ;  /* 0x000000ff0900720c */ /* 0x000fe20003f66270 */
[----:B------:R-:W-:Y:S01]  /*d720*/  @!P5 IMAD.MOV R27, RZ, RZ, -R27 ;  /* 0x000000ffff1bd224 */ /* 0x000fe200078e0a1b */
[----:B------:R-:W-:Y:S01]  /*d730*/  IABS R20, R9 ;  /* 0x0000000900147213 */ /* 0x000fe20000000000 */
[----:B------:R-:W-:Y:S01]  /*d740*/  STL [R1+0xcb0], R23 ;  /* 0x000cb01701007387 */ /* 0x000fe20000100800 */
[----:B------:R-:W-:Y:S01]  /*d750*/  ISETP.GT.U32.AND P5, PT, R7, R14, PT ;  /* 0x0000000e0700720c */ /* 0x000fe20003fa4070 */
[----:B------:R-:W-:Y:S02]  /*d760*/  IMAD.HI.U32 R9, R8, R22, RZ ;  /* 0x0000001608097227 */ /* 0x000fe400078e00ff */
[----:B------:R-:W-:Y:S02]  /*d770*/  STL [R1+0xcb4], R24 ;  /* 0x000cb41801007387 */ /* 0x000fe40000100800 */
[----:B------:R-:W-:-:S02]  /*d780*/  IMAD R2, R0, 0x8, R2 ;  /* 0x0000000800027824 */ /* 0x000fc400078e0202 */
[----:B------:R-:W-:Y:S01]  /*d790*/  STL [R1+0xcb8], R25 ;  /* 0x000cb81901007387 */ /* 0x000fe20000100800 */
[----:B------:R-:W-:Y:S01]  /*d7a0*/  ISETP.GT.U32.AND P4, PT, R7, R17, PT ;  /* 0x000000110700720c */ /* 0x000fe20003f84070 */
[----:B------:R-:W-:Y:S02]  /*d7b0*/  IMAD.MOV R9, RZ, RZ, -R9 ;  /* 0x000000ffff097224 */ /* 0x000fe400078e0a09 */
[----:B------:R-:W-:Y:S01]  /*d7c0*/  STL [R1+0xcbc], R26 ;  /* 0x000cbc1a01007387 */ /* 0x000fe20000100800 */
[----:B------:R-:W-:-:S03]  /*d7d0*/  @!P0 IMAD.IADD R15, R15, 0x1, -R7 ;  /* 0x000000010f0f8824 */ /* 0x000fc600078e0a07 */
[----:B------:R-:W-:Y:S01]  /*d7e0*/  STL [R1+0xcc0], R27 ;  /* 0x000cc01b01007387 */ /* 0x000fe20000100800 */
[----:B------:R-:W-:-:S03]  /*d7f0*/  IMAD R9, R7, R9, R22 ;  /* 0x0000000907097224 */ /* 0x000fc600078e0216 */
[----:B------:R0:W-:Y:S01]  /*d800*/  STL [R1+0xb8c], R2 ;  /* 0x000b8c0201007387 */ /* 0x0001e20000100800 */
[----:B------:R-:W-:Y:S01]  /*d810*/  ISETP.GE.AND P0, PT, R21, RZ, PT ;  /* 0x000000ff1500720c */ /* 0x000fe20003f06270 */
[--C-:B------:R-:W-:Y:S01]  /*d820*/  @!P2 IMAD.IADD R13, R13, 0x1, -R7.reuse ;  /* 0x000000010d0da824 */ /* 0x100fe200078e0a07 */
[----:B------:R-:W-:Y:S01]  /*d830*/  ISETP.GE.AND P2, PT, R19, RZ, PT ;  /* 0x000000ff1300720c */ /* 0x000fe20003f46270 */
[--C-:B------:R-:W-:Y:S01]  /*d840*/  @!P6 IMAD.IADD R10, R10, 0x1, -R7.reuse ;  /* 0x000000010a0ae824 */ /* 0x100fe200078e0a07 */
[----:B------:R-:W-:Y:S01]  /*d850*/  ISETP.GE.AND P6, PT, R29, RZ, PT ;  /* 0x000000ff1d00720c */ /* 0x000fe20003fc6270 */
[----:B0-----:R-:W-:Y:S02]  /*d860*/  IMAD R2, R0, 0x8, R2 ;  /* 0x0000000800027824 */ /* 0x001fe400078e0202 */
[--C-:B------:R-:W-:Y:S01]  /*d870*/  @!P5 IMAD.IADD R14, R14, 0x1, -R7.reuse ;  /* 0x000000010e0ed824 */ /* 0x100fe200078e0a07 */
[----:B------:R-:W-:Y:S02]  /*d880*/  ISETP.GT.U32.AND P5, PT, R7, R9, PT ;  /* 0x000000090700720c */ /* 0x000fe40003fa4070 */
[----:B------:R0:W-:Y:S01]  /*d890*/  STL [R1+0xb90], R2 ;  /* 0x000b900201007387 */ /* 0x0001e20000100800 */
[----:B------:R-:W-:-:S02]  /*d8a0*/  @!P4 IMAD.IADD R17, R17, 0x1, -R7 ;  /* 0x000000011111c824 */ /* 0x000fc400078e0a07 */
[----:B0-----:R-:W-:Y:S02]  /*d8b0*/  IMAD R2, R0, 0x8, R2 ;  /* 0x0000000800027824 */ /* 0x001fe400078e0202 */
[----:B------:R-:W-:-:S03]  /*d8c0*/  @!P1 IMAD.MOV R18, RZ, RZ, -R18 ;  /* 0x000000ffff129224 */ /* 0x000fc600078e0a12 */
[----:B------:R0:W-:Y:S01]  /*d8d0*/  STL [R1+0xb80], R2 ;  /* 0x000b800201007387 */ /* 0x0001e20000100800 */
[----:B------:R-:W-:Y:S01]  /*d8e0*/  ISETP.GT.U32.AND P1, PT, R7, R14, PT ;  /* 0x0000000e0700720c */ /* 0x000fe20003f24070 */
[----:B------:R-:W-:Y:S02]  /*d8f0*/  @!P0 IMAD.MOV R17, RZ, RZ, -R17 ;  /* 0x000000ffff118224 */ /* 0x000fe400078e0a11 */
[----:B------:R-:W-:Y:S02]  /*d900*/  @!P2 IMAD.MOV R16, RZ, RZ, -R16 ;  /* 0x000000ffff10a224 */ /* 0x000fe400078e0a10 */
[----:B0-----:R-:W-:Y:S02]  /*d910*/  IMAD R2, R0, 0x8, R2 ;  /* 0x0000000800027824 */ /* 0x001fe400078e0202 */
[----:B------:R-:W-:-:S03]  /*d920*/  @!P6 IMAD.MOV R15, RZ, RZ, -R15 ;  /* 0x000000ffff0fe224 */ /* 0x000fc600078e0a0f */
[----:B------:R0:W-:Y:S01]  /*d930*/  STL [R1+0xb7c], R2 ;  /* 0x000b7c0201007387 */ /* 0x0001e20000100800 */
[----:B------:R-:W-:-:S03]  /*d940*/  @!P5 IMAD.IADD R9, R9, 0x1, -R7 ;  /* 0x000000010909d824 */ /* 0x000fc600078e0a07 */
[----:B------:R-:W-:Y:S04]  /*d950*/  STL [R1+0xcc4], R18 ;  /* 0x000cc41201007387 */ /* 0x000fe80000100800 */
[----:B------:R-:W-:Y:S01]  /*d960*/  STL [R1+0xcc8], R17 ;  /* 0x000cc81101007387 */ /* 0x000fe20000100800 */
[----:B0-----:R-:W-:-:S03]  /*d970*/  IMAD R2, R0, 0x8, R2 ;  /* 0x0000000800027824 */ /* 0x001fc600078e0202 */
[----:B------:R-:W-:Y:S01]  /*d980*/  STL [R1+0xccc], R16 ;  /* 0x000ccc1001007387 */ /* 0x000fe20000100800 */
[----:B------:R-:W-:-:S03]  /*d990*/  ISETP.GT.U32.AND P6, PT, R7, R9, PT ;  /* 0x000000090700720c */ /* 0x000fc60003fc4070 */
[----:B------:R-:W-:Y:S04]  /*d9a0*/  STL [R1+0xcd0], R15 ;  /* 0x000cd00f01007387 */ /* 0x000fe80000100800 */
[----:B------:R0:W-:Y:S01]  /*d9b0*/  STL [R1+0xb2c], R2 ;  /* 0x000b2c0201007387 */ /* 0x0001e20000100800 */
[----:B------:R-:W1:Y:S01]  /*d9c0*/  S2R R29, SR_TID.X ;  /* 0x00000000001d7919 */ /* 0x000e620000002100 */
[----:B------:R-:W-:Y:S02]  /*d9d0*/  @!P1 IMAD.IADD R14, R14, 0x1, -R7 ;  /* 0x000000010e0e9824 */ /* 0x000fe400078e0a07 */
[----:B0-----:R-:W-:Y:S01]  /*d9e0*/  IMAD R2, R0, 0x8, R2 ;  /* 0x0000000800027824 */ /* 0x001fe200078e0202 */
[----:B------:R-:W-:-:S04]  /*d9f0*/  ISETP.GE.AND P1, PT, R28, RZ, PT ;  /* 0x000000ff1c00720c */ /* 0x000fc80003f26270 */
[----:B------:R0:W-:Y:S01]  /*da00*/  STL [R1+0xb78], R2 ;  /* 0x000b780201007387 */ /* 0x0001e20000100800 */
[----:B------:R-:W-:Y:S01]  /*da10*/  ISETP.GT.U32.AND P4, PT, R7, R12, PT ;  /* 0x0000000c0700720c */ /* 0x000fe20003f84070 */
[----:B------:R-:W-:Y:S02]  /*da20*/  @!P6 IMAD.IADD R9, R9, 0x1, -R7 ;  /* 0x000000010909e824 */ /* 0x000fe400078e0a07 */
[----:B0-----:R-:W-:Y:S01]  /*da30*/  IMAD R2, R0, 0x8, R2 ;  /* 0x0000000800027824 */ /* 0x001fe200078e0202 */
[----:B------:R-:W-:-:S04]  /*da40*/  ISETP.GE.AND P6, PT, R3, RZ, PT ;  /* 0x000000ff0300720c */ /* 0x000fc80003fc6270 */
[----:B------:R0:W-:Y:S01]  /*da50*/  STL [R1+0xb74], R2 ;  /* 0x000b740201007387 */ /* 0x0001e20000100800 */
[----:B------:R-:W-:Y:S02]  /*da60*/  @!P1 IMAD.MOV R14, RZ, RZ, -R14 ;  /* 0x000000ffff0e9224 */ /* 0x000fe400078e0a0e */
[----:B0-----:R-:W-:-:S04]  /*da70*/  IMAD R2, R0, 0x8, R2 ;  /* 0x0000000800027824 */ /* 0x001fc800078e0202 */
[C---:B------:R-:W-:Y:S01]  /*da80*/  IMAD R3, R0.reuse, 0x8, R2 ;  /* 0x0000000800037824 */ /* 0x040fe200078e0202 */
[----:B------:R0:W-:Y:S03]  /*da90*/  STL [R1+0xb54], R2 ;  /* 0x000b540201007387 */ /* 0x0001e60000100800 */
[----:B------:R-:W-:Y:S01]  /*daa0*/  IMAD R15, R0, 0x8, R3 ;  /* 0x00000008000f7824 */ /* 0x000fe200078e0203 */
[----:B------:R-:W-:Y:S01]  /*dab0*/  STL [R1+0xcd4], R14 ;  /* 0x000cd40e01007387 */ /* 0x000fe20000100800 */
[----:B------:R-:W-:-:S03]  /*dac0*/  @!P4 IMAD.IADD R12, R12, 0x1, -R7 ;  /* 0x000000010c0cc824 */ /* 0x000fc600078e0a07 */
[----:B------:R2:W-:Y:S01]  /*dad0*/  STL [R1+0xb30], R3 ;  /* 0x000b300301007387 */ /* 0x0005e20000100800 */
[----:B------:R-:W-:Y:S01]  /*dae0*/  IMAD.HI.U32 R8, R8, R20, RZ ;  /* 0x0000001408087227 */ /* 0x000fe200078e00ff */
[C---:B------:R-:W-:Y:S02]  /*daf0*/  ISETP.GT.U32.AND P5, PT, R7.reuse, R13, PT ;  /* 0x0000000d0700720c */ /* 0x040fe40003fa4070 */
[----:B------:R-:W-:Y:S01]  /*db00*/  STL [R1+0xb88], R15 ;  /* 0x000b880f01007387 */ /* 0x000fe20000100800 */
[----:B------:R-:W-:-:S03]  /*db10*/  ISETP.GT.U32.AND P0, PT, R7, R12, PT ;  /* 0x0000000c0700720c */ /* 0x000fc60003f04070 */
[----:B------:R-:W3:Y:S01]  /*db20*/  LDL.LU R24, [R1+0x3d4] ;  /* 0x0003d40001187983 */ /* 0x000ee20000300800 */
[----:B------:R-:W-:Y:S01]  /*db30*/  ISETP.GT.U32.AND P2, PT, R7, R10, PT ;  /* 0x0000000a0700720c */ /* 0x000fe20003f44070 */
[----:B------:R-:W-:Y:S02]  /*db40*/  IMAD.MOV R8, RZ, RZ, -R8 ;  /* 0x000000ffff087224 */ /* 0x000fe400078e0a08 */
[----:B------:R-:W4:Y:S01]  /*db50*/  LDL.LU R23, [R1+0x3d0] ;  /* 0x0003d00001177983 */ /* 0x000f220000300800 */
[----:B-1----:R-:W-:-:S03]  /*db60*/  LOP3.LUT R29, R29, 0x7f, RZ, 0xc0, !PT ;  /* 0x0000007f1d1d7812 */ /* 0x002fc600078ec0ff */
[----:B------:R-:W5:Y:S01]  /*db70*/  LDL.LU R22, [R1+0x3cc] ;  /* 0x0003cc0001167983 */ /* 0x000f620000300800 */
[----:B------:R-:W-:-:S03]  /*db80*/  IMAD R8, R7, R8, R20 ;  /* 0x0000000807087224 */ /* 0x000fc600078e0214 */
[----:B------:R-:W5:Y:S01]  /*db90*/  LDL.LU R21, [R1+0x3c8] ;  /* 0x0003c80001157983 */ /* 0x000f620000300800 */
[----:B0-----:R-:W-:-:S03]  /*dba0*/  IMAD R2, R29, UR7, RZ ;  /* 0x000000071d027c24 */ /* 0x001fc6000f8e02ff */
[----:B------:R-:W5:Y:S01]  /*dbb0*/  LDL.LU R20, [R1+0x3c4] ;  /* 0x0003c40001147983 */ /* 0x000f620000300800 */
[----:B------:R-:W-:-:S03]  /*dbc0*/  @!P5 IMAD.IADD R13, R13, 0x1, -R7 ;  /* 0x000000010d0dd824 */ /* 0x000fc600078e0a07 */
[----:B------:R-:W5:Y:S01]  /*dbd0*/  LDL.LU R19, [R1+0x3c0] ;  /* 0x0003c00001137983 */ /* 0x000f620000300800 */
[----:B------:R-:W-:-:S03]  /*dbe0*/  ISETP.GE.AND P5, PT, R6, RZ, PT ;  /* 0x000000ff0600720c */ /* 0x000fc60003fa6270 */
[----:B------:R-:W5:Y:S01]  /*dbf0*/  LDL.LU R29, [R1+0x3bc] ;  /* 0x0003bc00011d7983 */ /* 0x000f620000300800 */
[--C-:B------:R-:W-:Y:S01]  /*dc00*/  @!P0 IMAD.IADD R12, R12, 0x1, -R7.reuse ;  /* 0x000000010c0c8824 */ /* 0x100fe200078e0a07 */
[----:B------:R-:W-:Y:S01]  /*dc10*/  ISETP.GE.AND P0, PT, R5, RZ, PT ;  /* 0x000000ff0500720c */ /* 0x000fe20003f06270 */
[----:B------:R-:W-:Y:S01]  /*dc20*/  @!P2 IMAD.IADD R10, R10, 0x1, -R7 ;  /* 0x000000010a0aa824 */ /* 0x000fe200078e0a07 */
[----:B------:R-:W5:Y:S01]  /*dc30*/  LDL.LU R6, [R1+0x3b8] ;  /* 0x0003b80001067983 */ /* 0x000f620000300800 */
[----:B------:R-:W-:-:S03]  /*dc40*/  ISETP.GE.AND P2, PT, R4, RZ, PT ;  /* 0x000000ff0400720c */ /* 0x000fc60003f46270 */
[----:B------:R-:W5:Y:S04]  /*dc50*/  LDL.LU R5, [R1+0xe0] ;  /* 0x0000e00001057983 */ /* 0x000f680000300800 */
[----:B------:R-:W5:Y:S04]  /*dc60*/  LDL.LU R4, [R1+0xf0] ;  /* 0x0000f00001047983 */ /* 0x000f680000300800 */
[----:B--2---:R-:W2:Y:S01]  /*dc70*/  LDL.LU R3, [R1+0x114] ;  /* 0x0001140001037983 */ /* 0x004ea20000300800 */
[----:B------:R-:W-:-:S13]  /*dc80*/  ISETP.GT.U32.AND P4, PT, R7, R8, PT ;  /* 0x000000080700720c */ /* 0x000fda0003f84070 */
[----:B------:R-:W-:-:S05]  /*dc90*/  @!P4 IMAD.IADD R8, R8, 0x1, -R7 ;  /* 0x000000010808c824 */ /* 0x000fca00078e0a07 */
[----:B------:R-:W-:Y:S01]  /*dca0*/  ISETP.GT.U32.AND P4, PT, R7, R8, PT ;  /* 0x000000080700720c */ /* 0x000fe20003f84070 */
[----:B------:R-:W-:Y:S01]  /*dcb0*/  @!P5 IMAD.MOV R13, RZ, RZ, -R13 ;  /* 0x000000ffff0dd224 */ /* 0x000fe200078e0a0d */
[----:B------:R-:W-:Y:S01]  /*dcc0*/  ISETP.NE.AND P1, PT, R11, RZ, PT ;  /* 0x000000ff0b00720c */ /* 0x000fe20003f25270 */
[----:B------:R-:W-:-:S10]  /*dcd0*/  @!P0 IMAD.MOV R12, RZ, RZ, -R12 ;  /* 0x000000ffff0c8224 */ /* 0x000fd400078e0a0c */
[----:B------:R-:W-:Y:S01]  /*dce0*/  @!P4 IMAD.IADD R8, R8, 0x1, -R7 ;  /* 0x000000010808c824 */ /* 0x000fe200078e0a07 */
[----:B------:R-:W-:Y:S01]  /*dcf0*/  LEA R7, P4, R2, UR8, 0x1 ;  /* 0x0000000802077c11 */ /* 0x000fe2000f8808ff */
[----:B------:R-:W-:Y:S01]  /*dd00*/  @!P2 IMAD.MOV R10, RZ, RZ, -R10 ;  /* 0x000000ffff0aa224 */ /* 0x000fe200078e0a0a */
[----:B------:R-:W2:Y:S01]  /*dd10*/  LDL.LU R2, [R1+0x118] ;  /* 0x0001180001027983 */ /* 0x000ea20000300800 */
[----:B------:R-:W-:Y:S01]  /*dd20*/  LOP3.LUT R11, RZ, R11, RZ, 0x33, !PT ;  /* 0x0000000bff0b7212 */ /* 0x000fe200078e33ff */
[----:B------:R-:W-:Y:S01]  /*dd30*/  @!P6 IMAD.MOV R9, RZ, RZ, -R9 ;  /* 0x000000ffff09e224 */ /* 0x000fe200078e0a09 */
[----:B------:R-:W-:Y:S01]  /*dd40*/  ULDC UR8, c[0x0][0x234] ;  /* 0x00008d0000087ab9 */ /* 0x000fe20000000800 */
[----:B------:R-:W2:Y:S04]  /*dd50*/  LDL.LU R28, [R1+0x11c] ;  /* 0x00011c00011c7983 */ /* 0x000ea80000300800 */
[----:B------:R0:W-:Y:S01]  /*dd60*/  STL [R1+0xbdc], R7 ;  /* 0x000bdc0701007387 */ /* 0x0001e20000100800 */
[----:B------:R-:W-:-:S03]  /*dd70*/  @!P3 IMAD.MOV R8, RZ, RZ, -R8 ;  /* 0x000000ffff08b224 */ /* 0x000fc600078e0a08 */
[----:B------:R3:W-:Y:S01]  /*dd80*/  STL [R1+0xcd8], R0 ;  /* 0x000cd80001007387 */ /* 0x0007e20000100800 */
[----:B0-----:R-:W-:-:S05]  /*dd90*/  IMAD R7, R0, 0x8, R15 ;  /* 0x0000000800077824 */ /* 0x001fca00078e020f */
[----:B------:R-:W-:Y:S04]  /*dda0*/  STL [R1+0xb84], R7 ;  /* 0x000b840701007387 */ /* 0x000fe80000100800 */
[----:B------:R-:W-:Y:S04]  /*ddb0*/  STL [R1+0xcdc], R13 ;  /* 0x000cdc0d01007387 */ /* 0x000fe80000100800 */
[----:B------:R-:W-:Y:S04]  /*ddc0*/  STL [R1+0xce0], R12 ;  /* 0x000ce00c01007387 */ /* 0x000fe80000100800 */
[----:B------:R-:W-:Y:S04]  /*ddd0*/  STL [R1+0xce4], R10 ;  /* 0x000ce40a01007387 */ /* 0x000fe80000100800 */
[----:B------:R-:W-:Y:S04]  /*dde0*/  STL [R1+0xce8], R9 ;  /* 0x000ce80901007387 */ /* 0x000fe80000100800 */
[----:B------:R4:W-:Y:S01]  /*ddf0*/  STL [R1+0xcec], R8 ;  /* 0x000cec0801007387 */ /* 0x0009e20000100800 */
[----:B---3--:R-:W-:-:S02]  /*de00*/  SEL R0, R11, R24, !P1 ;  /* 0x000000180b007207 */ /* 0x008fc40004800000 */
[----:B----4-:R-:W-:-:S03]  /*de10*/  SEL R8, R11, R23, !P1 ;  /* 0x000000170b087207 */ /* 0x010fc60004800000 */
[----:B------:R0:W-:Y:S01]  /*de20*/  STL [R1+0x8], R0 ;  /* 0x0000080001007387 */ /* 0x0001e20000100800 */
[----:B-----5:R-:W-:-:S03]  /*de30*/  SEL R7, R11, R22, !P1 ;  /* 0x000000160b077207 */ /* 0x020fc60004800000 */
[----:B------:R1:W-:Y:S01]  /*de40*/  STL [R1+0x10], R8 ;  /* 0x0000100801007387 */ /* 0x0003e20000100800 */
[----:B0-----:R-:W-:-:S03]  /*de50*/  SEL R0, R11, R21, !P1 ;  /* 0x000000150b007207 */ /* 0x001fc60004800000 */
[----:B------:R0:W-:Y:S01]  /*de60*/  STL [R1+0x1c], R7 ;  /* 0x00001c0701007387 */ /* 0x0001e20000100800 */
[----:B-1----:R-:W-:-:S03]  /*de70*/  SEL R8, R11, R20, !P1 ;  /* 0x000000140b087207 */ /* 0x002fc60004800000 */
[----:B------:R1:W-:Y:S01]  /*de80*/  STL [R1+0x24], R0 ;  /* 0x0000240001007387 */ /* 0x0003e20000100800 */
[----:B0-----:R-:W-:-:S03]  /*de90*/  SEL R7, R11, R19, !P1 ;  /* 0x000000130b077207 */ /* 0x001fc60004800000 */
[----:B------:R-:W-:Y:S01]  /*dea0*/  STL [R1+0x2c], R8 ;  /* 0x00002c0801007387 */ /* 0x000fe20000100800 */
[----:B-1----:R-:W-:-:S03]  /*deb0*/  SEL R0, R11, R29, !P1 ;  /* 0x0000001d0b007207 */ /* 0x002fc60004800000 */
[----:B------:R-:W3:Y:S01]  /*dec0*/  LDL.LU R29, [R1+0x124] ;  /* 0x00012400011d7983 */ /* 0x000ee20000300800 */
[C---:B------:R-:W-:Y:S02]  /*ded0*/  SEL R6, R11.reuse, R6, !P1 ;  /* 0x000000060b067207 */ /* 0x040fe40004800000 */
[C---:B------:R-:W-:Y:S01]  /*dee0*/  SEL R5, R11.reuse, R5, !P1 ;  /* 0x000000050b057207 */ /* 0x040fe20004800000 */
[----:B------:R-:W-:Y:S04]  /*def0*/  STL [R1+0x34], R7 ;  /* 0x0000340701007387 */ /* 0x000fe80000100800 */
[----:B------:R0:W-:Y:S01]  /*df00*/  STL [R1+0x3c], R0 ;  /* 0x00003c0001007387 */ /* 0x0001e20000100800 */
[----:B--2---:R-:W-:-:S03]  /*df10*/  SEL R3, R11, R3, !P1 ;  /* 0x000000030b037207 */ /* 0x004fc60004800000 */
[----:B------:R-:W-:Y:S01]  /*df20*/  STL [R1+0x44], R6 ;  /* 0x0000440601007387 */ /* 0x000fe20000100800 */
[----:B0-----:R-:W-:-:S03]  /*df30*/  SEL R0, R11, R4, !P1 ;  /* 0x000000040b007207 */ /* 0x001fc60004800000 */
[----:B------:R-:W-:Y:S04]  /*df40*/  STL [R1+0xe0], R5 ;  /* 0x0000e00501007387 */ /* 0x000fe80000100800 */
[----:B------:R0:W-:Y:S04]  /*df50*/  STL [R1+0xf0], R0 ;  /* 0x0000f00001007387 */ /* 0x0001e80000100800 */
[----:B------:R-:W-:Y:S04]  /*df60*/  STL [R1+0x114], R3 ;  /* 0x0001140301007387 */ /* 0x000fe80000100800 */
[----:B------:R-:W2:Y:S01]  /*df70*/  LDL.LU R8, [R1+0x138] ;  /* 0x0001380001087983 */ /* 0x000ea20000300800 */
[----:B------:R-:W-:-:S02]  /*df80*/  SEL R2, R11, R2, !P1 ;  /* 0x000000020b027207 */ /* 0x000fc40004800000 */
[----:B0-----:R-:W-:-:S03]  /*df90*/  SEL R0, R11, R28, !P1 ;  /* 0x0000001c0b007207 */ /* 0x001fc60004800000 */
[----:B------:R-:W-:Y:S04]  /*dfa0*/  STL [R1+0x118], R2 ;  /* 0x0001180201007387 */ /* 0x000fe80000100800 */
[----:B--2---:R0:W-:Y:S04]  /*dfb0*/  STL [R1+0xd28], R8 ;  /* 0x000d280801007387 */ /* 0x0041e80000100800 */
[----:B------:R-:W-:Y:S04]  /*dfc0*/  STL [R1+0x11c], R0 ;  /* 0x00011c0001007387 */ /* 0x000fe80000100800 */
[----:B0-----:R-:W2:Y:S01]  /*dfd0*/  LDL.LU R8, [R1+0x134] ;  /* 0x0001340001087983 */ /* 0x001ea20000300800 */
[----:B---3--:R-:W-:-:S03]  /*dfe0*/  SEL R2, R11, R29, !P1 ;  /* 0x0000001d0b027207 */ /* 0x008fc60004800000 */
[----:B--2---:R0:W-:Y:S04]  /*dff0*/  STL [R1+0xd2c], R8 ;  /* 0x000d2c0801007387 */ /* 0x0041e80000100800 */
[----:B0-----:R-:W2:Y:S04]  /*e000*/  LDL.LU R8, [R1+0x12c] ;  /* 0x00012c0001087983 */ /* 0x001ea80000300800 */
[----:B------:R-:W3:Y:S04]  /*e010*/  LDL.LU R9, [R1+0x13c] ;  /* 0x00013c0001097983 */ /* 0x000ee80000300800 */
[----:B------:R-:W4:Y:S04]  /*e020*/  LDL.LU R10, [R1+0x140] ;  /* 0x00014000010a7983 */ /* 0x000f280000300800 */
[----:B------:R-:W5:Y:S04]  /*e030*/  LDL.LU R12, [R1+0x148] ;  /* 0x00014800010c7983 */ /* 0x000f680000300800 */
[----:B------:R-:W5:Y:S04]  /*e040*/  LDL.LU R13, [R1+0x14c] ;  /* 0x00014c00010d7983 */ /* 0x000f680000300800 */
[----:B------:R-:W5:Y:S04]  /*e050*/  LDL.LU R0, [R1+0x158] ;  /* 0x0001580001007983 */ /* 0x000f680000300800 */
[----:B------:R-:W4:Y:S04]  /*e060*/  LDL.LU R7, [R1+0x15c] ;  /* 0x00015c0001077983 */ /* 0x000f280000300800 */
[----:B------:R-:W5:Y:S04]  /*e070*/  LDL.LU R14, [R1+0x160] ;  /* 0x00016000010e7983 */ /* 0x000f680000300800 */
        /* <DEDUP_REMOVED lines=14> */
[----:B------:R0:W-:Y:S04]  /*e160*/  STL [R1+0x124], R2 ;  /* 0x0001240201007387 */ /* 0x0001e80000100800 */
[----:B------:R-:W5:Y:S04]  /*e170*/  LDL.LU R6, [R1+0x1b0] ;  /* 0x0001b00001067983 */ /* 0x000f680000300800 */
[----:B------:R-:W5:Y:S04]  /*e180*/  LDL.LU R5, [R1+0x1dc] ;  /* 0x0001dc0001057983 */ /* 0x000f680000300800 */
[----:B------:R-:W5:Y:S04]  /*e190*/  LDL.LU R4, [R1+0x1e0] ;  /* 0x0001e00001047983 */ /* 0x000f680000300800 */
[----:B------:R-:W5:Y:S04]  /*e1a0*/  LDL.LU R3, [R1+0x1e4] ;  /* 0x0001e40001037983 */ /* 0x000f680000300800 */
[----:B0-----:R-:W5:Y:S04]  /*e1b0*/  LDL.LU R2, [R1+0x1e8] ;  /* 0x0001e80001027983 */ /* 0x001f680000300800 */
[----:B------:R-:W5:Y:S01]  /*e1c0*/  LDL.LU R29, [R1+0x1ec] ;  /* 0x0001ec00011d7983 */ /* 0x000f620000300800 */
[----:B--2---:R-:W-:-:S05]  /*e1d0*/  SEL R8, R11, R8, !P1 ;  /* 0x000000080b087207 */ /* 0x004fca0004800000 */
[----:B------:R0:W-:Y:S04]  /*e1e0*/  STL [R1+0x12c], R8 ;  /* 0x00012c0801007387 */ /* 0x0001e80000100800 */
[----:B0-----:R-:W2:Y:S02]  /*e1f0*/  LDL.LU R8, [R1+0xd2c] ;  /* 0x000d2c0001087983 */ /* 0x001ea40000300800 */
[----:B--2---:R-:W-:-:S05]  /*e200*/  SEL R8, R11, R8, !P1 ;  /* 0x000000080b087207 */ /* 0x004fca0004800000 */
[----:B------:R0:W-:Y:S04]  /*e210*/  STL [R1+0x134], R8 ;  /* 0x0001340801007387 */ /* 0x0001e80000100800 */
[----:B0-----:R-:W2:Y:S01]  /*e220*/  LDL.LU R8, [R1+0xd28] ;  /* 0x000d280001087983 */ /* 0x001ea20000300800 */
[C---:B---3--:R-:W-:Y:S02]  /*e230*/  SEL R9, R11.reuse, R9, !P1 ;  /* 0x000000090b097207 */ /* 0x048fe40004800000 */
[C---:B----4-:R-:W-:Y:S02]  /*e240*/  SEL R7, R11.reuse, R7, !P1 ;  /* 0x000000070b077207 */ /* 0x050fe40004800000 */
[C---:B-----5:R-:W-:Y:S02]  /*e250*/  SEL R6, R11.reuse, R6, !P1 ;  /* 0x000000060b067207 */ /* 0x060fe40004800000 */
[----:B------:R-:W-:-:S02]  /*e260*/  SEL R5, R11, R5, !P1 ;  /* 0x000000050b057207 */ /* 0x000fc40004800000 */
[C---:B------:R-:W-:Y:S02]  /*e270*/  SEL R3, R11.reuse, R3, !P1 ;  /* 0x000000030b037207 */ /* 0x040fe40004800000 */
[----:B--2---:R-:W-:-:S05]  /*e280*/  SEL R8, R11, R8, !P1 ;  /* 0x000000080b087207 */ /* 0x004fca0004800000 */
[----:B------:R0:W-:Y:S04]  /*e290*/  STL [R1+0x138], R8 ;  /* 0x0001380801007387 */ /* 0x0001e80000100800 */
[----:B------:R1:W-:Y:S01]  /*e2a0*/  STL [R1+0x13c], R9 ;  /* 0x00013c0901007387 */ /* 0x0003e20000100800 */
[C---:B0-----:R-:W-:Y:S02]  /*e2b0*/  SEL R8, R11.reuse, R10, !P1 ;  /* 0x0000000a0b087207 */ /* 0x041fe40004800000 */
[C---:B------:R-:W-:Y:S02]  /*e2c0*/  SEL R10, R11.reuse, R12, !P1 ;  /* 0x0000000c0b0a7207 */ /* 0x040fe40004800000 */
[C---:B-1----:R-:W-:Y:S01]  /*e2d0*/  SEL R9, R11.reuse, R13, !P1 ;  /* 0x0000000d0b097207 */ /* 0x042fe20004800000 */
[----:B------:R0:W-:Y:S04]  /*e2e0*/  STL [R1+0x140], R8 ;  /* 0x0001400801007387 */ /* 0x0001e80000100800 */
[----:B------:R-:W-:Y:S01]  /*e2f0*/  STL [R1+0x148], R10 ;  /* 0x0001480a01007387 */ /* 0x000fe20000100800 */
[----:B0-----:R-:W-:-:S03]  /*e300*/  SEL R8, R11, R0, !P1 ;  /* 0x000000000b087207 */ /* 0x001fc60004800000 */
[----:B------:R-:W-:Y:S01]  /*e310*/  STL [R1+0x14c], R9 ;  /* 0x00014c0901007387 */ /* 0x000fe20000100800 */
[----:B------:R-:W-:-:S03]  /*e320*/  SEL R0, R11, R14, !P1 ;  /* 0x0000000e0b007207 */ /* 0x000fc60004800000 */
[----:B------:R0:W-:Y:S04]  /*e330*/  STL [R1+0x158], R8 ;  /* 0x0001580801007387 */ /* 0x0001e80000100800 */
[----:B------:R1:W-:Y:S04]  /*e340*/  STL [R1+0x15c], R7 ;  /* 0x00015c0701007387 */ /* 0x0003e80000100800 */
[----:B------:R2:W-:Y:S01]  /*e350*/  STL [R1+0x160], R0 ;  /* 0x0001600001007387 */ /* 0x0005e20000100800 */
[C---:B0-----:R-:W-:Y:S02]  /*e360*/  SEL R8, R11.reuse, R15, !P1 ;  /* 0x0000000f0b087207 */ /* 0x041fe40004800000 */
[----:B-1----:R-:W-:-:S03]  /*e370*/  SEL R7, R11, R16, !P1 ;  /* 0x000000100b077207 */ /* 0x002fc60004800000 */
[----:B------:R0:W-:Y:S01]  /*e380*/  STL [R1+0x168], R8 ;  /* 0x0001680801007387 */ /* 0x0001e20000100800 */
[----:B--2---:R-:W-:-:S03]  /*e390*/  SEL R0, R11, R17, !P1 ;  /* 0x000000110b007207 */ /* 0x004fc60004800000 */
        /* <DEDUP_REMOVED lines=16> */
[----:B------:R-:W-:Y:S01]  /*e4a0*/  STL [R1+0x194], R8 ;  /* 0x0001940801007387 */ /* 0x000fe20000100800 */
[----:B--2---:R-:W-:-:S03]  /*e4b0*/  SEL R0, R11, R28, !P1 ;  /* 0x0000001c0b007207 */ /* 0x004fc60004800000 */
[----:B------:R-:W2:Y:S04]  /*e4c0*/  LDL.LU R28, [R1+0x1f0] ;  /* 0x0001f000011c7983 */ /* 0x000ea80000300800 */
[----:B------:R0:W-:Y:S04]  /*e4d0*/  STL [R1+0x198], R7 ;  /* 0x0001980701007387 */ /* 0x0001e80000100800 */
[----:B------:R1:W-:Y:S01]  /*e4e0*/  STL [R1+0x19c], R0 ;  /* 0x00019c0001007387 */ /* 0x0003e20000100800 */
[C---:B0-----:R-:W-:Y:S02]  /*e4f0*/  SEL R7, R11.reuse, R20, !P1 ;  /* 0x000000140b077207 */ /* 0x041fe40004800000 */
[----:B-1----:R-:W-:-:S03]  /*e500*/  SEL R0, R11, R19, !P1 ;  /* 0x000000130b007207 */ /* 0x002fc60004800000 */
[----:B------:R-:W-:Y:S04]  /*e510*/  STL [R1+0x1a0], R7 ;  /* 0x0001a00701007387 */ /* 0x000fe80000100800 */
[----:B------:R0:W-:Y:S04]  /*e520*/  STL [R1+0x1a4], R0 ;  /* 0x0001a40001007387 */ /* 0x0001e80000100800 */
[----:B------:R-:W-:Y:S01]  /*e530*/  STL [R1+0x1b0], R6 ;  /* 0x0001b00601007387 */ /* 0x000fe20000100800 */
[----:B0-----:R-:W-:-:S03]  /*e540*/  SEL R0, R11, R4, !P1 ;  /* 0x000000040b007207 */ /* 0x001fc60004800000 */
[----:B------:R-:W-:Y:S04]  /*e550*/  STL [R1+0x1dc], R5 ;  /* 0x0001dc0501007387 */ /* 0x000fe80000100800 */
[----:B------:R0:W-:Y:S04]  /*e560*/  STL [R1+0x1e0], R0 ;  /* 0x0001e00001007387 */ /* 0x0001e80000100800 */
[----:B------:R-:W-:Y:S04]  /*e570*/  STL [R1+0x1e4], R3 ;  /* 0x0001e40301007387 */ /* 0x000fe80000100800 */
[----:B------:R-:W3:Y:S01]  /*e580*/  LDL.LU R8, [R1+0x200] ;  /* 0x0002000001087983 */ /* 0x000ee20000300800 */
[----:B------:R-:W-:-:S02]  /*e590*/  SEL R2, R11, R2, !P1 ;  /* 0x000000020b027207 */ /* 0x000fc40004800000 */
[----:B0-----:R-:W-:-:S03]  /*e5a0*/  SEL R0, R11, R29, !P1 ;  /* 0x0000001d0b007207 */ /* 0x001fc60004800000 */
[----:B------:R-:W-:Y:S04]  /*e5b0*/  STL [R1+0x1e8], R2 ;  /* 0x0001e80201007387 */ /* 0x000fe80000100800 */
[----:B---3--:R0:W-:Y:S04]  /*e5c0*/  STL [R1+0xd20], R8 ;  /* 0x000d200801007387 */ /* 0x0081e80000100800 */
[----:B------:R-:W-:Y:S04]  /*e5d0*/  STL [R1+0x1ec], R0 ;  /* 0x0001ec0001007387 */ /* 0x000fe80000100800 */
[----:B0-----:R-:W3:Y:S01]  /*e5e0*/  LDL.LU R8, [R1+0x1f8] ;  /* 0x0001f80001087983 */ /* 0x001ee20000300800 */
[----:B--2---:R-:W-:-:S03]  /*e5f0*/  SEL R2, R11, R28, !P1 ;  /* 0x0000001c0b027207 */ /* 0x004fc60004800000 */
[----:B---3--:R0:W-:Y:S04]  /*e600*/  STL [R1+0xd24], R8 ;  /* 0x000d240801007387 */ /* 0x0081e80000100800 */
[----:B0-----:R-:W2:Y:S04]  /*e610*/  LDL.LU R8, [R1+0x1f4] ;  /* 0x0001f40001087983 */ /* 0x001ea80000300800 */
[----:B------:R-:W3:Y:S04]  /*e620*/  LDL.LU R9, [R1+0x204] ;  /* 0x0002040001097983 */ /* 0x000ee80000300800 */
        /* <DEDUP_REMOVED lines=21> */
[----:B------:R-:W3:Y:S04]  /*e780*/  LDL.LU R6, [R1+0x260] ;  /* 0x0002600001067983 */ /* 0x000ee80000300800 */
[----:B------:R-:W4:Y:S04]  /*e790*/  LDL.LU R5, [R1+0x264] ;  /* 0x0002640001057983 */ /* 0x000f280000300800 */
        /* <DEDUP_REMOVED lines=13> */
[----:B--2---:R-:W-:-:S05]  /*e870*/  SEL R8, R11, R8, !P1 ;  /* 0x000000080b087207 */ /* 0x004fca0004800000 */
[----:B------:R0:W-:Y:S02]  /*e880*/  STL [R1+0x200], R8 ;  /* 0x0002000801007387 */ /* 0x0001e40000100800 */
[C---:B0-----:R-:W-:Y:S02]  /*e890*/  SEL R8, R11.reuse, R9, !P1 ;  /* 0x000000090b087207 */ /* 0x041fe40004800000 */
[----:B------:R-:W-:-:S03]  /*e8a0*/  SEL R9, R11, R10, !P1 ;  /* 0x0000000a0b097207 */ /* 0x000fc60004800000 */
[----:B------:R0:W-:Y:S01]  /*e8b0*/  STL [R1+0x204], R8 ;  /* 0x0002040801007387 */ /* 0x0001e20000100800 */
[----:B------:R-:W-:-:S03]  /*e8c0*/  SEL R10, R11, R13, !P1 ;  /* 0x0000000d0b0a7207 */ /* 0x000fc60004800000 */
[----:B------:R1:W-:Y:S01]  /*e8d0*/  STL [R1+0x208], R9 ;  /* 0x0002080901007387 */ /* 0x0003e20000100800 */
[C---:B0-----:R-:W-:Y:S02]  /*e8e0*/  SEL R8, R11.reuse, R12, !P1 ;  /* 0x0000000c0b087207 */ /* 0x041fe40004800000 */
[----:B-1----:R-:W-:-:S03]  /*e8f0*/  SEL R9, R11, R0, !P1 ;  /* 0x000000000b097207 */ /* 0x002fc60004800000 */
[----:B------:R0:W-:Y:S01]  /*e900*/  STL [R1+0x20c], R8 ;  /* 0x00020c0801007387 */ /* 0x0001e20000100800 */
[----:B------:R-:W-:-:S03]  /*e910*/  SEL R0, R11, R14, !P1 ;  /* 0x0000000e0b007207 */ /* 0x000fc60004800000 */
[----:B------:R-:W-:Y:S01]  /*e920*/  STL [R1+0x214], R10 ;  /* 0x0002140a01007387 */ /* 0x000fe20000100800 */
[----:B0-----:R-:W-:-:S03]  /*e930*/  SEL R8, R11, R7, !P1 ;  /* 0x000000070b087207 */ /* 0x001fc60004800000 */
[----:B------:R-:W-:Y:S01]  /*e940*/  STL [R1+0x218], R9 ;  /* 0x0002180901007387 */ /* 0x000fe20000100800 */
[----:B------:R-:W-:-:S03]  /*e950*/  SEL R7, R11, R15, !P1 ;  /* 0x0000000f0b077207 */ /* 0x000fc60004800000 */
[----:B------:R0:W-:Y:S04]  /*e960*/  STL [R1+0x21c], R8 ;  /* 0x00021c0801007387 */ /* 0x0001e80000100800 */
[----:B------:R1:W-:Y:S01]  /*e970*/  STL [R1+0x220], R0 ;  /* 0x0002200001007387 */ /* 0x0003e20000100800 */
[----:B0-----:R-:W-:-:S03]  /*e980*/  SEL R8, R11, R16, !P1 ;  /* 0x000000100b087207 */ /* 0x001fc60004800000 */
[----:B------:R0:W-:Y:S01]  /*e990*/  STL [R1+0x224], R7 ;  /* 0x0002240701007387 */ /* 0x0001e20000100800 */
[----:B-1----:R-:W-:-:S03]  /*e9a0*/  SEL R0, R11, R17, !P1 ;  /* 0x000000110b007207 */ /* 0x002fc60004800000 */
        /* <DEDUP_REMOVED lines=12> */
[----:B------:R1:W-:Y:S01]  /*ea70*/  STL [R1+0x244], R8 ;  /* 0x0002440801007387 */ /* 0x0003e20000100800 */
[----:B0-----:R-:W-:-:S03]  /*ea80*/  SEL R7, R11, R29, !P1 ;  /* 0x0000001d0b077207 */ /* 0x001fc60004800000 */
[----:B------:R-:W2:Y:S04]  /*ea90*/  LDL.LU R29, [R1+0x280] ;  /* 0x00028000011d7983 */ /* 0x000ea80000300800 */
[----:B------:R0:W-:Y:S01]  /*eaa0*/  STL [R1+0x248], R0 ;  /* 0x0002480001007387 */ /* 0x0001e20000100800 */
[----:B-1----:R-:W-:-:S03]  /*eab0*/  SEL R8, R11, R21, !P1 ;  /* 0x000000150b087207 */ /* 0x002fc60004800000 */
[----:B------:R1:W-:Y:S01]  /*eac0*/  STL [R1+0x24c], R7 ;  /* 0x00024c0701007387 */ /* 0x0003e20000100800 */
[C---:B0-----:R-:W-:Y:S02]  /*ead0*/  SEL R0, R11.reuse, R22, !P1 ;  /* 0x000000160b007207 */ /* 0x041fe40004800000 */
[----:B-1----:R-:W-:-:S03]  /*eae0*/  SEL R7, R11, R20, !P1 ;  /* 0x000000140b077207 */ /* 0x002fc60004800000 */
[----:B------:R0:W-:Y:S04]  /*eaf0*/  STL [R1+0x250], R0 ;  /* 0x0002500001007387 */ /* 0x0001e80000100800 */
[----:B------:R-:W-:Y:S01]  /*eb00*/  STL [R1+0x254], R8 ;  /* 0x0002540801007387 */ /* 0x000fe20000100800 */
[----:B0-----:R-:W-:-:S03]  /*eb10*/  SEL R0, R11, R19, !P1 ;  /* 0x000000130b007207 */ /* 0x001fc60004800000 */
        /* <DEDUP_REMOVED lines=57> */
[C---:B------:R-:W-:Y:S02]  /*eeb0*/  SEL R9, R11.reuse, R10, !P1 ;  /* 0x0000000a0b097207 */ /* 0x040fe40004800000 */
[C---:B------:R-:W-:Y:S01]  /*eec0*/  SEL R10, R11.reuse, R12, !P1 ;  /* 0x0000000c0b0a7207 */ /* 0x040fe20004800000 */
[----:B------:R0:W-:Y:S04]  /*eed0*/  STL [R1+0x2ec], R8 ;  /* 0x0002ec0801007387 */ /* 0x0001e80000100800 */
[----:B------:R1:W-:Y:S01]  /*eee0*/  STL [R1+0x2e8], R9 ;  /* 0x0002e80901007387 */ /* 0x0003e20000100800 */
[----:B0-----:R-:W-:-:S03]  /*eef0*/  SEL R8, R11, R13, !P1 ;  /* 0x0000000d0b087207 */ /* 0x001fc60004800000 */
[----:B------:R-:W-:Y:S01]  /*ef00*/  STL [R1+0x2e4], R10 ;  /* 0x0002e40a01007387 */ /* 0x000fe20000100800 */
[C---:B-1----:R-:W-:Y:S02]  /*ef10*/  SEL R9, R11.reuse, R0, !P1 ;  /* 0x000000000b097207 */ /* 0x042fe40004800000 */
[C---:B------:R-:W-:Y:S01]  /*ef20*/  SEL R0, R11.reuse, R7, !P1 ;  /* 0x000000070b007207 */ /* 0x040fe20004800000 */
[----:B------:R0:W-:Y:S01]  /*ef30*/  STL [R1+0x2e0], R8 ;  /* 0x0002e00801007387 */ /* 0x0001e20000100800 */
[----:B------:R-:W-:-:S03]  /*ef40*/  SEL R7, R11, R15, !P1 ;  /* 0x0000000f0b077207 */ /* 0x000fc60004800000 */
[----:B------:R-:W-:Y:S04]  /*ef50*/  STL [R1+0x348], R9 ;  /* 0x0003480901007387 */ /* 0x000fe80000100800 */
[----:B------:R1:W-:Y:S01]  /*ef60*/  STL [R1+0x344], R0 ;  /* 0x0003440001007387 */ /* 0x0003e20000100800 */
[----:B0-----:R-:W-:-:S05]  /*ef70*/  SEL R8, R11, R14, !P1 ;  /* 0x0000000e0b087207 */ /* 0x001fca0004800000 */
        /* <DEDUP_REMOVED lines=14> */
[----:B------:R-:W2:Y:S04]  /*f060*/  LDL.LU R28, [R1+0x370] ;  /* 0x00037000011c7983 */ /* 0x000ea80000300800 */
[----:B------:R1:W-:Y:S01]  /*f070*/  STL [R1+0x374], R7 ;  /* 0x0003740701007387 */ /* 0x0003e20000100800 */
[----:B0-----:R-:W-:-:S03]  /*f080*/  SEL R8, R11, R24, !P1 ;  /* 0x000000180b087207 */ /* 0x001fc60004800000 */
[----:B------:R0:W-:Y:S01]  /*f090*/  STL [R1+0x390], R0 ;  /* 0x0003900001007387 */ /* 0x0001e20000100800 */
[----:B-1----:R-:W-:-:S03]  /*f0a0*/  SEL R7, R11, R23, !P1 ;  /* 0x000000170b077207 */ /* 0x002fc60004800000 */
[----:B------:R1:W-:Y:S01]  /*f0b0*/  STL [R1+0x3a8], R8 ;  /* 0x0003a80801007387 */ /* 0x0003e20000100800 */
[----:B0-----:R-:W-:-:S03]  /*f0c0*/  SEL R0, R11, R22, !P1 ;  /* 0x000000160b007207 */ /* 0x001fc60004800000 */
[----:B------:R0:W-:Y:S04]  /*f0d0*/  STL [R1+0x3a4], R7 ;  /* 0x0003a40701007387 */ /* 0x0001e80000100800 */
[----:B------:R3:W-:Y:S01]  /*f0e0*/  STL [R1+0x3a0], R0 ;  /* 0x0003a00001007387 */ /* 0x0007e20000100800 */
[C---:B-1----:R-:W-:Y:S02]  /*f0f0*/  SEL R8, R11.reuse, R21, !P1 ;  /* 0x000000150b087207 */ /* 0x042fe40004800000 */
[----:B0-----:R-:W-:-:S03]  /*f100*/  SEL R7, R11, R20, !P1 ;  /* 0x000000140b077207 */ /* 0x001fc60004800000 */
[----:B------:R-:W-:Y:S01]  /*f110*/  STL [R1+0x39c], R8 ;  /* 0x00039c0801007387 */ /* 0x000fe20000100800 */
[----:B---3--:R-:W-:-:S03]  /*f120*/  SEL R0, R11, R19, !P1 ;  /* 0x000000130b007207 */ /* 0x008fc60004800000 */
        /* <DEDUP_REMOVED lines=81> */
[----:B------:R1:W-:Y:S04]  /*f640*/  STL [R1+0x360], R7 ;  /* 0x0003600701007387 */ /* 0x0003e80000100800 */
[----:B------:R3:W-:Y:S01]  /*f650*/  STL [R1+0x35c], R0 ;  /* 0x00035c0001007387 */ /* 0x0007e20000100800 */
[C---:B0-----:R-:W-:Y:S02]  /*f660*/  SEL R8, R11.reuse, R24, !P1 ;  /* 0x000000180b087207 */ /* 0x041fe40004800000 */
[----:B-1----:R-:W-:-:S02]  /*f670*/  SEL R7, R11, R26, !P1 ;  /* 0x0000001a0b077207 */ /* 0x002fc40004800000 */
[----:B---3--:R-:W-:-:S03]  /*f680*/  SEL R0, R11, R25, !P1 ;  /* 0x000000190b007207 */ /* 0x008fc60004800000 */
        /* <DEDUP_REMOVED lines=94> */
[----:B------:R1:W-:Y:S01]  /*fc70*/  STL [R1+0x2ac], R8 ;  /* 0x0002ac0801007387 */ /* 0x0003e20000100800 */
[----:B0-----:R-:W-:-:S03]  /*fc80*/  SEL R0, R11, R25, !P1 ;  /* 0x000000190b007207 */ /* 0x001fc60004800000 */
[----:B------:R0:W-:Y:S01]  /*fc90*/  STL [R1+0x2a8], R7 ;  /* 0x0002a80701007387 */ /* 0x0001e20000100800 */
[----:B-1----:R-:W-:-:S03]  /*fca0*/  SEL R8, R11, R24, !P1 ;  /* 0x000000180b087207 */ /* 0x002fc60004800000 */
        /* <DEDUP_REMOVED lines=16> */
[----:B------:R-:W-:Y:S01]  /*fdb0*/  STL [R1+0x230], R3 ;  /* 0x0002300301007387 */ /* 0x000fe20000100800 */
[----:B0-----:R-:W-:-:S03]  /*fdc0*/  SEL R0, R11, R29, !P1 ;  /* 0x0000001d0b007207 */ /* 0x001fc60004800000 */
[----:B------:R-:W3:Y:S01]  /*fdd0*/  LDL.LU R29, [R1+0x1bc] ;  /* 0x0001bc00011d7983 */ /* 0x000ee20000300800 */
[----:B------:R-:W-:-:S05]  /*fde0*/  SEL R2, R11, R2, !P1 ;  /* 0x000000020b027207 */ /* 0x000fca0004800000 */
        /* <DEDUP_REMOVED lines=15> */
[----:B------:R-:W5:Y:S04]  /*fee0*/  LDL.LU R15, [R1] ;  /* 0x00000000010f7983 */ /* 0x000f680000300800 */
        /* <DEDUP_REMOVED lines=26> */
[----:B--2---:R-:W-:-:S05]  /*10090*/  SEL R29, R11, R29, !P1 ;  /* 0x0000001d0b1d7207 */ /* 0x004fca0004800000 */
[----:B------:R0:W-:Y:S04]  /*100a0*/  STL [R1+0x1cc], R29 ;  /* 0x0001cc1d01007387 */ /* 0x0001e80000100800 */
[----:B0-----:R-:W2:Y:S04]  /*100b0*/  LDL.LU R29, [R1+0xcfc] ;  /* 0x000cfc00011d7983 */ /* 0x001ea80000300800 */
[----:B------:R4:W-:Y:S02]  /*100c0*/  STL [R1+0x1c8], R8 ;  /* 0x0001c80801007387 */ /* 0x0009e40000100800 */
[----:B----4-:R-:W-:-:S02]  /*100d0*/  SEL R8, R11, R9, !P1 ;  /* 0x000000090b087207 */ /* 0x010fc40004800000 */
[C---:B-----5:R-:W-:Y:S02]  /*100e0*/  SEL R9, R11.reuse, R10, !P1 ;  /* 0x0000000a0b097207 */ /* 0x060fe40004800000 */
        /* <DEDUP_REMOVED lines=10> */
[----:B------:R-:W-:Y:S01]  /*10190*/  STL [R1+0x18c], R0 ;  /* 0x00018c0001007387 */ /* 0x000fe20000100800 */
[----:B0-----:R-:W-:-:S05]  /*101a0*/  SEL R8, R11, R14, !P1 ;  /* 0x0000000e0b087207 */ /* 0x001fca0004800000 */
[----:B------:R0:W-:Y:S04]  /*101b0*/  STL [R1+0x184], R8 ;  /* 0x0001840801007387 */ /* 0x0001e80000100800 */
[----:B------:R1:W-:Y:S01]  /*101c0*/  STL [R1+0x164], R7 ;  /* 0x0001640701007387 */ /* 0x0003e20000100800 */
[C---:B0-----:R-:W-:Y:S02]  /*101d0*/  SEL R8, R11.reuse, R16, !P1 ;  /* 0x000000100b087207 */ /* 0x041fe40004800000 */
[C---:B-1----:R-:W-:Y:S02]  /*101e0*/  SEL R7, R11.reuse, R17, !P1 ;  /* 0x000000110b077207 */ /* 0x042fe40004800000 */
[C---:B------:R-:W-:Y:S02]  /*101f0*/  SEL R6, R11.reuse, R6, !P1 ;  /* 0x000000060b067207 */ /* 0x040fe40004800000 */
[----:B------:R-:W-:-:S02]  /*10200*/  SEL R5, R11, R5, !P1 ;  /* 0x000000050b057207 */ /* 0x000fc40004800000 */
[C---:B------:R-:W-:Y:S02]  /*10210*/  SEL R3, R11.reuse, R3, !P1 ;  /* 0x000000030b037207 */ /* 0x040fe40004800000 */
[----:B--2---:R-:W-:-:S05]  /*10220*/  SEL R0, R11, R29, !P1 ;  /* 0x0000001d0b007207 */ /* 0x004fca0004800000 */
        /* <DEDUP_REMOVED lines=21> */
[----:B------:R-:W-:Y:S04]  /*10380*/  STL [R1+0xec], R7 ;  /* 0x0000ec0701007387 */ /* 0x000fe80000100800 */
[----:B------:R0:W-:Y:S04]  /*10390*/  STL [R1+0xe8], R0 ;  /* 0x0000e80001007387 */ /* 0x0001e80000100800 */
        /* <DEDUP_REMOVED lines=11> */
[----:B0-----:R-:W2:Y:S04]  /*10450*/  LDL.LU R8, [R1+0xbc] ;  /* 0x0000bc0001087983 */ /* 0x001ea80000300800 */
[----:B--2---:R0:W-:Y:S04]  /*10460*/  STL [R1+0xcf4], R8 ;  /* 0x000cf40801007387 */ /* 0x0041e80000100800 */
[----:B0-----:R-:W2:Y:S04]  /*10470*/  LDL.LU R8, [R1+0x1b8] ;  /* 0x0001b80001087983 */ /* 0x001ea80000300800 */
[----:B--2---:R0:W-:Y:S04]  /*10480*/  STL [R1+0xcf8], R8 ;  /* 0x000cf80801007387 */ /* 0x0041e80000100800 */
        /* <DEDUP_REMOVED lines=27> */
[----:B------:R-:W5:Y:S01]  /*10640*/  LDL.LU R7, [R1+0x4c] ;  /* 0x00004c0001077983 */ /* 0x000f620000300800 */
[----:B--2---:R-:W-:-:S05]  /*10650*/  SEL R8, R11, R8, !P1 ;  /* 0x000000080b087207 */ /* 0x004fca0004800000 */
[----:B------:R0:W-:Y:S04]  /*10660*/  STL [R1+0xc8], R8 ;  /* 0x0000c80801007387 */ /* 0x0001e80000100800 */
[----:B0-----:R-:W2:Y:S02]  /*10670*/  LDL.LU R8, [R1+0xcf8] ;  /* 0x000cf80001087983 */ /* 0x001ea40000300800 */
        /* <DEDUP_REMOVED lines=11> */
[C---:B------:R-:W-:Y:S02]  /*10730*/  SEL R14, R11.reuse, R14, !P1 ;  /* 0x0000000e0b0e7207 */ /* 0x040fe40004800000 */
[C---:B------:R-:W-:Y:S02]  /*10740*/  SEL R15, R11.reuse, R15, !P1 ;  /* 0x0000000f0b0f7207 */ /* 0x040fe40004800000 */
[C---:B------:R-:W-:Y:S02]  /*10750*/  SEL R16, R11.reuse, R16, !P1 ;  /* 0x000000100b107207 */ /* 0x040fe40004800000 */
[C---:B------:R-:W-:Y:S02]  /*10760*/  SEL R17, R11.reuse, R17, !P1 ;  /* 0x000000110b117207 */ /* 0x040fe40004800000 */
        /* <DEDUP_REMOVED lines=16> */
[----:B--2---:R-:W-:-:S05]  /*10870*/  SEL R8, R11, R8, !P1 ;  /* 0x000000080b087207 */ /* 0x004fca0004800000 */
[----:B------:R0:W-:Y:S04]  /*10880*/  STL [R1+0xbc], R8 ;  /* 0x0000bc0801007387 */ /* 0x0001e80000100800 */
[----:B0-----:R-:W2:Y:S04]  /*10890*/  LDL.LU R8, [R1+0xcec] ;  /* 0x000cec0001087983 */ /* 0x001ea80000300800 */
[----:B------:R0:W-:Y:S04]  /*108a0*/  STL [R1+0xb8], R9 ;  /* 0x0000b80901007387 */ /* 0x0001e80000100800 */
[----:B0-----:R-:W3:Y:S04]  /*108b0*/  LDL.LU R9, [R1+0xce8] ;  /* 0x000ce80001097983 */ /* 0x001ee80000300800 */
[----:B------:R0:W-:Y:S04]  /*108c0*/  STL [R1+0xb4], R10 ;  /* 0x0000b40a01007387 */ /* 0x0001e80000100800 */
[----:B0-----:R-:W4:Y:S04]  /*108d0*/  LDL.LU R10, [R1+0xce4] ;  /* 0x000ce400010a7983 */ /* 0x001f280000300800 */
[----:B------:R0:W-:Y:S04]  /*108e0*/  STL [R1+0xb0], R12 ;  /* 0x0000b00c01007387 */ /* 0x0001e80000100800 */
[----:B0-----:R-:W5:Y:S04]  /*108f0*/  LDL.LU R12, [R1+0xce0] ;  /* 0x000ce000010c7983 */ /* 0x001f680000300800 */
        /* <DEDUP_REMOVED lines=43> */
[----:B0-----:R-:W3:Y:S01]  /*10bb0*/  LDL.LU R28, [R1+0xc88] ;  /* 0x000c8800011c7983 */ /* 0x001ee20000300800 */
[----:B------:R-:W-:-:S05]  /*10bc0*/  SEL R29, R11, R29, !P1 ;  /* 0x0000001d0b1d7207 */ /* 0x000fca0004800000 */
[----:B------:R0:W-:Y:S02]  /*10bd0*/  STL [R1+0x54], R29 ;  /* 0x0000541d01007387 */ /* 0x0001e40000100800 */
[----:B0-----:R-:W-:-:S05]  /*10be0*/  SEL R29, R11, R7, !P1 ;  /* 0x000000070b1d7207 */ /* 0x001fca0004800000 */
[----:B------:R-:W-:Y:S01]  /*10bf0*/  STL [R1+0x50], R29 ;  /* 0x0000501d01007387 */ /* 0x000fe20000100800 */
[C---:B-----5:R-:W-:Y:S02]  /*10c00*/  SEL R3, R11.reuse, R3, !P1 ;  /* 0x000000030b037207 */ /* 0x060fe40004800000 */
[C---:B--2---:R-:W-:Y:S02]  /*10c10*/  SEL R7, R11.reuse, R2, !P1 ;  /* 0x000000020b077207 */ /* 0x044fe40004800000 */
[C---:B----4-:R-:W-:Y:S02]  /*10c20*/  SEL R2, R11.reuse, R4, !P1 ;  /* 0x000000040b027207 */ /* 0x050fe40004800000 */
[C---:B---3--:R-:W-:Y:S02]  /*10c30*/  SEL R4, R11.reuse, R5, !P1 ;  /* 0x000000050b047207 */ /* 0x048fe40004800000 */
[----:B------:R-:W-:-:S05]  /*10c40*/  SEL R28, R11, R28, !P1 ;  /* 0x0000001c0b1c7207 */ /* 0x000fca0004800000 */
[----:B------:R-:W-:Y:S04]  /*10c50*/  STL [R1+0x4c], R28 ;  /* 0x00004c1c01007387 */ /* 0x000fe80000100800 */
[----:B------:R-:W-:Y:S04]  /*10c60*/  STL [R1+0x48], R7 ;  /* 0x0000480701007387 */ /* 0x000fe80000100800 */
[----:B------:R0:W-:Y:S04]  /*10c70*/  STL [R1+0x40], R3 ;  /* 0x0000400301007387 */ /* 0x0001e80000100800 */
[----:B------:R1:W-:Y:S04]  /*10c80*/  STL [R1+0x38], R2 ;  /* 0x0000380201007387 */ /* 0x0003e80000100800 */
[----:B------:R2:W-:Y:S01]  /*10c90*/  STL [R1+0x30], R4 ;  /* 0x0000300401007387 */ /* 0x0005e20000100800 */
[----:B0-----:R-:W-:-:S02]  /*10ca0*/  SEL R3, R11, R6, !P1 ;  /* 0x000000060b037207 */ /* 0x001fc40004800000 */
[----:B-1----:R-:W-:-:S03]  /*10cb0*/  SEL R2, R11, R19, !P1 ;  /* 0x000000130b027207 */ /* 0x002fc60004800000 */
[----:B------:R0:W-:Y:S01]  /*10cc0*/  STL [R1+0x28], R3 ;  /* 0x0000280301007387 */ /* 0x0001e20000100800 */
[----:B--2---:R-:W-:-:S03]  /*10cd0*/  SEL R4, R11, R20, !P1 ;  /* 0x000000140b047207 */ /* 0x004fc60004800000 */
[----:B------:R1:W-:Y:S04]  /*10ce0*/  STL [R1+0x20], R2 ;  /* 0x0000200201007387 */ /* 0x0003e80000100800 */
[----:B------:R-:W-:Y:S01]  /*10cf0*/  STL [R1+0x18], R4 ;  /* 0x0000180401007387 */ /* 0x000fe20000100800 */
[----:B0-----:R-:W-:-:S03]  /*10d00*/  SEL R3, R11, R21, !P1 ;  /* 0x000000150b037207 */ /* 0x001fc60004800000 */
[----:B------:R-:W2:Y:S01]  /*10d10*/  LDL R6, [R1+0xb84] ;  /* 0x000b840001067983 */ /* 0x000ea20000100800 */
[----:B-1----:R-:W-:-:S03]  /*10d20*/  SEL R2, R11, R22, !P1 ;  /* 0x000000160b027207 */ /* 0x002fc60004800000 */
[----:B------:R0:W-:Y:S04]  /*10d30*/  STL [R1+0xc], R3 ;  /* 0x00000c0301007387 */ /* 0x0001e80000100800 */
[----:B0-----:R-:W3:Y:S04]  /*10d40*/  LDL.LU R3, [R1+0x8] ;  /* 0x0000080001037983 */ /* 0x001ee80000300800 */
[----:B------:R0:W-:Y:S04]  /*10d50*/  STL [R1+0x4], R2 ;  /* 0x0000040201007387 */ /* 0x0001e80000100800 */
[----:B------:R-:W4:Y:S01]  /*10d60*/  LDL.LU R4, [R1+0x10] ;  /* 0x0000100001047983 */ /* 0x000f220000300800 */
[----:B------:R-:W-:-:S02]  /*10d70*/  SEL R7, R11, R23, !P1 ;  /* 0x000000170b077207 */ /* 0x000fc40004800000 */
[C---:B------:R-:W-:Y:S01]  /*10d80*/  SEL R29, R11.reuse, R24, !P1 ;  /* 0x000000180b1d7207 */ /* 0x040fe20004800000 */
[----:B------:R-:W5:Y:S01]  /*10d90*/  LDL.LU R5, [R1+0x1c] ;  /* 0x00001c0001057983 */ /* 0x000f620000300800 */
[----:B0-----:R-:W0:Y:S01]  /*10da0*/  S2R R2, SR_TID.X ;  /* 0x0000000000027919 */ /* 0x001e220000002100 */
[C---:B------:R-:W-:Y:S02]  /*10db0*/  SEL R28, R11.reuse, R25, !P1 ;  /* 0x000000190b1c7207 */ /* 0x040fe40004800000 */
[C---:B------:R-:W-:Y:S01]  /*10dc0*/  SEL R26, R11.reuse, R26, !P1 ;  /* 0x0000001a0b1a7207 */ /* 0x040fe20004800000 */
[----:B------:R2:W-:Y:S01]  /*10dd0*/  STL [R1+0xbe0], R7 ;  /* 0x000be00701007387 */ /* 0x0005e20000100800 */
[C---:B------:R-:W-:Y:S02]  /*10de0*/  SEL R27, R11.reuse, R27, !P1 ;  /* 0x0000001b0b1b7207 */ /* 0x040fe40004800000 */
[C---:B------:R-:W-:Y:S01]  /*10df0*/  SEL R18, R11.reuse, R18, !P1 ;  /* 0x000000120b127207 */ /* 0x040fe20004800000 */
[----:B------:R-:W-:Y:S01]  /*10e00*/  STL [R1+0xbe4], R29 ;  /* 0x000be41d01007387 */ /* 0x000fe20000100800 */
[----:B------:R-:W-:-:S02]  /*10e10*/  SEL R17, R11, R17, !P1 ;  /* 0x000000110b117207 */ /* 0x000fc40004800000 */
[C---:B------:R-:W-:Y:S01]  /*10e20*/  SEL R16, R11.reuse, R16, !P1 ;  /* 0x000000100b107207 */ /* 0x040fe20004800000 */
[----:B------:R-:W-:Y:S01]  /*10e30*/  STL [R1+0xbe8], R28 ;  /* 0x000be81c01007387 */ /* 0x000fe20000100800 */
[C---:B------:R-:W-:Y:S02]  /*10e40*/  SEL R15, R11.reuse, R15, !P1 ;  /* 0x0000000f0b0f7207 */ /* 0x040fe40004800000 */
[C---:B------:R-:W-:Y:S01]  /*10e50*/  SEL R14, R11.reuse, R14, !P1 ;  /* 0x0000000e0b0e7207 */ /* 0x040fe20004800000 */
[----:B------:R-:W-:Y:S01]  /*10e60*/  STL [R1+0xbec], R26 ;  /* 0x000bec1a01007387 */ /* 0x000fe20000100800 */
[----:B------:R-:W-:-:S03]  /*10e70*/  SEL R13, R11, R13, !P1 ;  /* 0x0000000d0b0d7207 */ /* 0x000fc60004800000 */
[----:B------:R-:W-:Y:S01]  /*10e80*/  STL [R1+0xbf0], R27 ;  /* 0x000bf01b01007387 */ /* 0x000fe20000100800 */
[----:B------:R-:W-:-:S03]  /*10e90*/  SEL R12, R11, R12, !P1 ;  /* 0x0000000c0b0c7207 */ /* 0x000fc60004800000 */
[----:B------:R-:W-:Y:S01]  /*10ea0*/  STL [R1+0xbf4], R18 ;  /* 0x000bf41201007387 */ /* 0x000fe20000100800 */
[C---:B------:R-:W-:Y:S02]  /*10eb0*/  SEL R10, R11.reuse, R10, !P1 ;  /* 0x0000000a0b0a7207 */ /* 0x040fe40004800000 */
[----:B0-----:R-:W-:Y:S01]  /*10ec0*/  LOP3.LUT R2, R2, 0x7f, RZ, 0xc0, !PT ;  /* 0x0000007f02027812 */ /* 0x001fe200078ec0ff */
[----:B------:R-:W-:Y:S01]  /*10ed0*/  STL [R1+0xbf8], R17 ;  /* 0x000bf81101007387 */ /* 0x000fe20000100800 */
[----:B------:R-:W-:-:S03]  /*10ee0*/  SEL R9, R11, R9, !P1 ;  /* 0x000000090b097207 */ /* 0x000fc60004800000 */
[----:B------:R-:W-:Y:S01]  /*10ef0*/  IMAD R2, R2, UR7, RZ ;  /* 0x0000000702027c24 */ /* 0x000fe2000f8e02ff */
[----:B------:R-:W-:Y:S01]  /*10f00*/  STL [R1+0xbfc], R16 ;  /* 0x000bfc1001007387 */ /* 0x000fe20000100800 */
[----:B------:R-:W-:-:S03]  /*10f10*/  SEL R8, R11, R8, !P1 ;  /* 0x000000080b087207 */ /* 0x000fc60004800000 */
[----:B------:R-:W-:Y:S01]  /*10f20*/  STL [R1+0xc00], R15 ;  /* 0x000c000f01007387 */ /* 0x000fe20000100800 */
[----:B------:R-:W-:-:S03]  /*10f30*/  LEA.HI.X.SX32 R2, R2, UR9, 0x1, P4 ;  /* 0x0000000902027c11 */ /* 0x000fc6000a0f0eff */
[----:B------:R-:W-:Y:S04]  /*10f40*/  STL [R1+0xc04], R14 ;  /* 0x000c040e01007387 */ /* 0x000fe80000100800 */
[----:B------:R-:W-:Y:S04]  /*10f50*/  STL [R1+0xc08], R13 ;  /* 0x000c080d01007387 */ /* 0x000fe80000100800 */
[----:B------:R-:W-:Y:S04]  /*10f60*/  STL [R1+0xc0c], R12 ;  /* 0x000c0c0c01007387 */ /* 0x000fe80000100800 */
[----:B------:R-:W-:Y:S04]  /*10f70*/  STL [R1+0xc10], R10 ;  /* 0x000c100a01007387 */ /* 0x000fe80000100800 */
[----:B------:R0:W-:Y:S04]  /*10f80*/  STL [R1+0xc14], R9 ;  /* 0x000c140901007387 */ /* 0x0001e80000100800 */
[----:B------:R-:W-:Y:S04]  /*10f90*/  STL [R1+0xc18], R8 ;  /* 0x000c180801007387 */ /* 0x000fe80000100800 */
[----:B------:R-:W-:Y:S01]  /*10fa0*/  STL [R1+0xc1c], R2 ;  /* 0x000c1c0201007387 */ /* 0x000fe20000100800 */
[----:B--2---:R-:W-:-:S03]  /*10fb0*/  IMAD R7, R0, 0x8, R6 ;  /* 0x0000000800077824 */ /* 0x004fc600078e0206 */
[----:B------:R-:W2:Y:S01]  /*10fc0*/  LDL.LU R6, [R1+0x24] ;  /* 0x0000240001067983 */ /* 0x000ea20000300800 */
[----:B------:R-:W-:-:S03]  /*10fd0*/  IMAD R0, R0, 0x8, R7 ;  /* 0x0000000800007824 */ /* 0x000fc600078e0207 */
[----:B0-----:R-:W2:Y:S04]  /*10fe0*/  LDL.LU R9, [R1+0x2c] ;  /* 0x00002c0001097983 */ /* 0x001ea80000300800 */
[----:B------:R0:W-:Y:S04]  /*10ff0*/  STL [R1+0xb24], R7 ;  /* 0x000b240701007387 */ /* 0x0001e80000100800 */
[----:B------:R-:W2:Y:S01]  /*11000*/  LDL.LU R19, [R1+0x34] ;  /* 0x0000340001137983 */ /* 0x000ea20000300800 */
[----:B---3--:R-:W-:-:S03]  /*11010*/  IMAD R3, R3, UR4, RZ ;  /* 0x0000000403037c24 */ /* 0x008fc6000f8e02ff */
[----:B------:R-:W3:Y:S04]  /*11020*/  LDL.LU R20, [R1+0x3c] ;  /* 0x00003c0001147983 */ /* 0x000ee80000300800 */
[----:B------:R1:W-:Y:S01]  /*11030*/  STL [R1+0xbb0], R0 ;  /* 0x000bb00001007387 */ /* 0x0003e20000100800 */
[----:B----4-:R-:W-:-:S03]  /*11040*/  IMAD R4, R4, UR4, RZ ;  /* 0x0000000404047c24 */ /* 0x010fc6000f8e02ff */
[----:B------:R-:W4:Y:S04]  /*11050*/  LDL.LU R21, [R1+0x44] ;  /* 0x0000440001157983 */ /* 0x000f280000300800 */
[----:B------:R-:W4:Y:S04]  /*11060*/  LDL.LU R22, [R1+0xe0] ;  /* 0x0000e00001167983 */ /* 0x000f280000300800 */
[----:B------:R1:W-:Y:S04]  /*11070*/  STL [R1+0xc20], R3 ;  /* 0x000c200301007387 */ /* 0x0003e80000100800 */
[----:B------:R-:W4:Y:S04]  /*11080*/  LDL.LU R23, [R1+0xf0] ;  /* 0x0000f00001177983 */ /* 0x000f280000300800 */
[----:B------:R-:W4:Y:S04]  /*11090*/  LDL.LU R24, [R1+0x114] ;  /* 0x0001140001187983 */ /* 0x000f280000300800 */
[----:B------:R-:W-:Y:S04]  /*110a0*/  STL [R1+0xc24], R4 ;  /* 0x000c240401007387 */ /* 0x000fe80000100800 */
[----:B------:R-:W4:Y:S04]  /*110b0*/  LDL.LU R25, [R1+0x118] ;  /* 0x0001180001197983 */ /* 0x000f280000300800 */
[----:B------:R-:W1:Y:S04]  /*110c0*/  LDL.LU R10, [R1+0x11c] ;  /* 0x00011c00010a7983 */ /* 0x000e680000300800 */
[----:B------:R-:W4:Y:S04]  /*110d0*/  LDL.LU R12, [R1+0x124] ;  /* 0x00012400010c7983 */ /* 0x000f280000300800 */
        /* <DEDUP_REMOVED lines=8> */
[----:B------:R-:W4:Y:S01]  /*11160*/  LDL.LU R28, [R1+0x15c] ;  /* 0x00015c00011c7983 */ /* 0x000f220000300800 */
[----:B-----5:R-:W-:-:S03]  /*11170*/  IMAD R5, R5, UR4, RZ ;  /* 0x0000000405057c24 */ /* 0x020fc6000f8e02ff */
[----:B------:R-:W5:Y:S04]  /*11180*/  LDL.LU R29, [R1+0x160] ;  /* 0x00016000011d7983 */ /* 0x000f680000300800 */
[----:B0-----:R-:W5:Y:S04]  /*11190*/  LDL.LU R7, [R1+0x168] ;  /* 0x0001680001077983 */ /* 0x001f680000300800 */
[----:B------:R-:W-:Y:S01]  /*111a0*/  STL [R1+0xc28], R5 ;  /* 0x000c280501007387 */ /* 0x000fe20000100800 */
[----:B--2---:R-:W-:Y:S02]  /*111b0*/  IMAD R6, R6, UR4, RZ ;  /* 0x0000000406067c24 */ /* 0x004fe4000f8e02ff */
[----:B------:R-:W-:-:S03]  /*111c0*/  IMAD R11, R9, UR4, RZ ;  /* 0x00000004090b7c24 */ /* 0x000fc6000f8e02ff */
[----:B------:R-:W-:Y:S01]  /*111d0*/  STL [R1+0xc2c], R6 ;  /* 0x000c2c0601007387 */ /* 0x000fe20000100800 */
[----:B------:R-:W-:-:S03]  /*111e0*/  IMAD R19, R19, UR4, RZ ;  /* 0x0000000413137c24 */ /* 0x000fc6000f8e02ff */
[----:B------:R-:W-:Y:S01]  /*111f0*/  STL [R1+0xc30], R11 ;  /* 0x000c300b01007387 */ /* 0x000fe20000100800 */
[----:B---3--:R-:W-:-:S03]  /*11200*/  IMAD R20, R20, UR4, RZ ;  /* 0x0000000414147c24 */ /* 0x008fc6000f8e02ff */
[----:B------:R-:W-:Y:S01]  /*11210*/  STL [R1+0xc34], R19 ;  /* 0x000c341301007387 */ /* 0x000fe20000100800 */
[----:B----4-:R-:W-:-:S03]  /*11220*/  IMAD R21, R21, UR4, RZ ;  /* 0x0000000415157c24 */ /* 0x010fc6000f8e02ff */
[----:B------:R-:W-:Y:S01]  /*11230*/  STL [R1+0xc38], R20 ;  /* 0x000c381401007387 */ /* 0x000fe20000100800 */
[----:B------:R-:W-:-:S03]  /*11240*/  IMAD R22, R22, UR4, RZ ;  /* 0x0000000416167c24 */ /* 0x000fc6000f8e02ff */
[----:B------:R-:W-:Y:S01]  /*11250*/  STL [R1+0xc3c], R21 ;  /* 0x000c3c1501007387 */ /* 0x000fe20000100800 */
[----:B------:R-:W-:-:S03]  /*11260*/  IMAD R23, R23, UR4, RZ ;  /* 0x0000000417177c24 */ /* 0x000fc6000f8e02ff */
[----:B------:R-:W-:Y:S01]  /*11270*/  STL [R1+0xc40], R22 ;  /* 0x000c401601007387 */ /* 0x000fe20000100800 */
[----:B------:R-:W-:-:S03]  /*11280*/  IMAD R24, R24, UR4, RZ ;  /* 0x0000000418187c24 */ /* 0x000fc6000f8e02ff */
[----:B------:R-:W-:Y:S01]  /*11290*/  STL [R1+0xc44], R23 ;  /* 0x000c441701007387 */ /* 0x000fe20000100800 */
[----:B------:R-:W-:-:S03]  /*112a0*/  IMAD R25, R25, UR4, RZ ;  /* 0x0000000419197c24 */ /* 0x000fc6000f8e02ff */
[----:B------:R-:W-:Y:S01]  /*112b0*/  STL [R1+0xc48], R24 ;  /* 0x000c481801007387 */ /* 0x000fe20000100800 */
[----:B-1----:R-:W-:-:S03]  /*112c0*/  IMAD R0, R10, UR4, RZ ;  /* 0x000000040a007c24 */ /* 0x002fc6000f8e02ff */
[----:B------:R-:W-:Y:S01]  /*112d0*/  STL [R1+0xc4c], R25 ;  /* 0x000c4c1901007387 */ /* 0x000fe20000100800 */
[----:B------:R-:W-:-:S03]  /*112e0*/  IMAD R3, R12, UR4, RZ ;  /* 0x000000040c037c24 */ /* 0x000fc6000f8e02ff */
[----:B------:R0:W-:Y:S01]  /*112f0*/  STL [R1+0x8], R0 ;  /* 0x0000080001007387 */ /* 0x0001e20000100800 */
[----:B------:R-:W-:-:S03]  /*11300*/  IMAD R2, R13, UR4, RZ ;  /* 0x000000040d027c24 */ /* 0x000fc6000f8e02ff */
[----:B------:R1:W-:Y:S01]  /*11310*/  STL [R1+0x10], R3 ;  /* 0x0000100301007387 */ /* 0x0003e20000100800 */
[----:B0-----:R-:W-:-:S03]  /*11320*/  IMAD R0, R14, UR4, RZ ;  /* 0x000000040e007c24 */ /* 0x001fc6000f8e02ff */
[----:B------:R0:W-:Y:S01]  /*11330*/  STL [R1+0x1c], R2 ;  /* 0x00001c0201007387 */ /* 0x0001e20000100800 */
[----:B-1----:R-:W-:-:S03]  /*11340*/  IMAD R3, R15, UR4, RZ ;  /* 0x000000040f037c24 */ /* 0x002fc6000f8e02ff */
[----:B------:R1:W-:Y:S04]  /*11350*/  STL [R1+0x24], R0 ;  /* 0x0000240001007387 */ /* 0x0003e80000100800 */
[----:B------:R2:W-:Y:S01]  /*11360*/  STL [R1+0x2c], R3 ;  /* 0x00002c0301007387 */ /* 0x0005e20000100800 */
[----:B0-----:R-:W-:Y:S02]  /*11370*/  IMAD R2, R16, UR4, RZ ;  /* 0x0000000410027c24 */ /* 0x001fe4000f8e02ff */
[----:B-1----:R-:W-:-:S03]  /*11380*/  IMAD R0, R17, UR4, RZ ;  /* 0x0000000411007c24 */ /* 0x002fc6000f8e02ff */
[----:B------:R0:W-:Y:S01]  /*11390*/  STL [R1+0x34], R2 ;  /* 0x0000340201007387 */ /* 0x0001e20000100800 */
[----:B--2---:R-:W-:-:S03]  /*113a0*/  IMAD R3, R18, UR4, RZ ;  /* 0x0000000412037c24 */ /* 0x004fc6000f8e02ff */
[----:B------:R1:W-:Y:S04]  /*113b0*/  STL [R1+0x3c], R0 ;  /* 0x00003c0001007387 */ /* 0x0003e80000100800 */
[----:B------:R2:W-:Y:S01]  /*113c0*/  STL [R1+0x44], R3 ;  /* 0x0000440301007387 */ /* 0x0005e20000100800 */
[----:B0-----:R-:W-:Y:S02]  /*113d0*/  IMAD R2, R27, UR4, RZ ;  /* 0x000000041b027c24 */ /* 0x001fe4000f8e02ff */
[----:B-1----:R-:W-:-:S03]  /*113e0*/  IMAD R0, R26, UR4, RZ ;  /* 0x000000041a007c24 */ /* 0x002fc6000f8e02ff */
[----:B------:R5:W-:Y:S01]  /*113f0*/  STL [R1+0xe0], R2 ;  /* 0x0000e00201007387 */ /* 0x000be20000100800 */
[----:B--2---:R-:W-:-:S03]  /*11400*/  IMAD R3, R28, UR4, RZ ;  /* 0x000000041c037c24 */ /* 0x004fc6000f8e02ff */
[----:B------:R0:W-:Y:S04]  /*11410*/  STL [R1+0xf0], R0 ;  /* 0x0000f00001007387 */ /* 0x0001e80000100800 */
[----:B------:R-:W-:Y:S04]  /*11420*/  STL [R1+0x114], R3 ;  /* 0x0001140301007387 */ /* 0x000fe80000100800 */
[----:B------:R-:W2:Y:S01]  /*11430*/  LDL.LU R25, [R1+0x174] ;  /* 0x0001740001197983 */ /* 0x000ea20000300800 */
[----:B-----5:R-:W-:Y:S02]  /*11440*/  IMAD R2, R29, UR4, RZ ;  /* 0x000000041d027c24 */ /* 0x020fe4000f8e02ff */
[----:B0-----:R-:W-:-:S03]  /*11450*/  IMAD R0, R7, UR4, RZ ;  /* 0x0000000407007c24 */ /* 0x001fc6000f8e02ff */
[----:B------:R-:W-:Y:S04]  /*11460*/  STL [R1+0x118], R2 ;  /* 0x0001180201007387 */ /* 0x000fe80000100800 */
[----:B--2---:R0:W-:Y:S04]  /*11470*/  STL [R1+0xc80], R25 ;  /* 0x000c801901007387 */ /* 0x0041e80000100800 */
[----:B------:R-:W-:Y:S04]  /*11480*/  STL [R1+0x11c], R0 ;  /* 0x00011c0001007387 */ /* 0x000fe80000100800 */
        /* <DEDUP_REMOVED lines=31> */
[----:B--2---:R-:W-:-:S05]  /*11680*/  IMAD R25, R25, UR4, RZ ;  /* 0x0000000419197c24 */ /* 0x004fca000f8e02ff */
[----:B------:R0:W-:Y:S04]  /*11690*/  STL [R1+0x124], R25 ;  /* 0x0001241901007387 */ /* 0x0001e80000100800 */
[----:B0-----:R-:W2:Y:S02]  /*116a0*/  LDL.LU R25, [R1+0xc84] ;  /* 0x000c840001197983 */ /* 0x001ea40000300800 */
[----:B--2---:R-:W-:-:S05]  /*116b0*/  IMAD R25, R25, UR4, RZ ;  /* 0x0000000419197c24 */ /* 0x004fca000f8e02ff */
[----:B------:R0:W-:Y:S04]  /*116c0*/  STL [R1+0x12c], R25 ;  /* 0x00012c1901007387 */ /* 0x0001e80000100800 */
[----:B0-----:R-:W2:Y:S01]  /*116d0*/  LDL.LU R25, [R1+0xc80] ;  /* 0x000c800001197983 */ /* 0x001ea20000300800 */
[----:B---3--:R-:W-:Y:S02]  /*116e0*/  IMAD R3, R3, UR4, RZ ;  /* 0x0000000403037c24 */ /* 0x008fe4000f8e02ff */
[----:B--2---:R-:W-:-:S05]  /*116f0*/  IMAD R25, R25, UR4, RZ ;  /* 0x0000000419197c24 */ /* 0x004fca000f8e02ff */
[----:B------:R0:W-:Y:S02]  /*11700*/  STL [R1+0x134], R25 ;  /* 0x0001341901007387 */ /* 0x0001e40000100800 */
[----:B0-----:R-:W-:Y:S02]  /*11710*/  IMAD R25, R24, UR4, RZ ;  /* 0x0000000418197c24 */ /* 0x001fe4000f8e02ff */
[----:B----4-:R-:W-:Y:S02]  /*11720*/  IMAD R24, R23, UR4, RZ ;  /* 0x0000000417187c24 */ /* 0x010fe4000f8e02ff */
[----:B-----5:R-:W-:Y:S02]  /*11730*/  IMAD R23, R22, UR4, RZ ;  /* 0x0000000416177c24 */ /* 0x020fe4000f8e02ff */
[----:B------:R-:W-:Y:S01]  /*11740*/  IMAD R22, R21, UR4, RZ ;  /* 0x0000000415167c24 */ /* 0x000fe2000f8e02ff */
[----:B------:R-:W-:Y:S01]  /*11750*/  STL [R1+0x138], R25 ;  /* 0x0001381901007387 */ /* 0x000fe20000100800 */
[----:B------:R-:W-:-:S02]  /*11760*/  IMAD R21, R20, UR4, RZ ;  /* 0x0000000414157c24 */ /* 0x000fc4000f8e02ff */
[----:B------:R-:W-:Y:S01]  /*11770*/  IMAD R20, R19, UR4, RZ ;  /* 0x0000000413147c24 */ /* 0x000fe2000f8e02ff */
[----:B------:R-:W-:Y:S01]  /*11780*/  STL [R1+0x13c], R24 ;  /* 0x00013c1801007387 */ /* 0x000fe20000100800 */
[----:B------:R-:W-:Y:S02]  /*11790*/  IMAD R19, R11, UR4, RZ ;  /* 0x000000040b137c24 */ /* 0x000fe4000f8e02ff */
[----:B------:R-:W-:Y:S01]  /*117a0*/  IMAD R11, R6, UR4, RZ ;  /* 0x00000004060b7c24 */ /* 0x000fe2000f8e02ff */
[----:B------:R-:W-:Y:S01]  /*117b0*/  STL [R1+0x140], R23 ;  /* 0x0001401701007387 */ /* 0x000fe20000100800 */
[----:B------:R-:W-:Y:S02]  /*117c0*/  IMAD R6, R5, UR4, RZ ;  /* 0x0000000405067c24 */ /* 0x000fe4000f8e02ff */
[----:B------:R-:W-:Y:S01]  /*117d0*/  IMAD R5, R4, UR4, RZ ;  /* 0x0000000404057c24 */ /* 0x000fe2000f8e02ff */
[----:B------:R-:W-:Y:S04]  /*117e0*/  STL [R1+0x144], R22 ;  /* 0x0001441601007387 */ /* 0x000fe80000100800 */
[----:B------:R-:W-:Y:S04]  /*117f0*/  STL [R1+0x148], R21 ;  /* 0x0001481501007387 */ /* 0x000fe80000100800 */
[----:B------:R-:W-:Y:S01]  /*11800*/  STL [R1+0x14c], R20 ;  /* 0x00014c1401007387 */ /* 0x000fe20000100800 */
[----:B------:R-:W-:-:S03]  /*11810*/  IMAD R4, R0, UR4, RZ ;  /* 0x0000000400047c24 */ /* 0x000fc6000f8e02ff */
[----:B------:R-:W-:Y:S01]  /*11820*/  STL [R1+0x158], R19 ;  /* 0x0001581301007387 */ /* 0x000fe20000100800 */
[----:B------:R-:W-:-:S03]  /*11830*/  IMAD R0, R2, UR4, RZ ;  /* 0x0000000402007c24 */ /* 0x000fc6000f8e02ff */
[----:B------:R-:W-:Y:S04]  /*11840*/  STL [R1+0x15c], R11 ;  /* 0x00015c0b01007387 */ /* 0x000fe80000100800 */
[----:B------:R-:W-:Y:S04]  /*11850*/  STL [R1+0x160], R6 ;  /* 0x0001600601007387 */ /* 0x000fe80000100800 */
[----:B------:R-:W-:Y:S04]  /*11860*/  STL [R1+0x168], R5 ;  /* 0x0001680501007387 */ /* 0x000fe80000100800 */
[----:B------:R0:W-:Y:S01]  /*11870*/  STL [R1+0x16c], R3 ;  /* 0x00016c0301007387 */ /* 0x0001e20000100800 */
[----:B------:R-:W-:-:S03]  /*11880*/  IMAD R2, R9, UR4, RZ ;  /* 0x0000000409027c24 */ /* 0x000fc6000f8e02ff */
[----:B------:R-:W-:Y:S01]  /*11890*/  STL [R1+0x170], R4 ;  /* 0x0001700401007387 */ /* 0x000fe20000100800 */
[----:B0-----:R-:W-:-:S03]  /*118a0*/  IMAD R3, R8, UR4, RZ ;  /* 0x0000000408037c24 */ /* 0x001fc6000f8e02ff */
[----:B------:R0:W-:Y:S04]  /*118b0*/  STL [R1+0x174], R0 ;  /* 0x0001740001007387 */ /* 0x0001e80000100800 */
        /* <DEDUP_REMOVED lines=25> */
[----:B0-----:R-:W-:Y:S02]  /*11a50*/  IMAD R2, R29, UR4, RZ ;  /* 0x000000041d027c24 */ /* 0x001fe4000f8e02ff */
[----:B-1----:R-:W-:-:S03]  /*11a60*/  IMAD R0, R7, UR4, RZ ;  /* 0x0000000407007c24 */ /* 0x002fc6000f8e02ff */
        /* <DEDUP_REMOVED lines=526> */
[----:B----4-:R-:W-:Y:S02]  /*13b50*/  IMAD R23, R23, UR4, RZ ;  /* 0x0000000417177c24 */ /* 0x010fe4000f8e02ff */
[----:B-----5:R-:W-:Y:S02]  /*13b60*/  IMAD R22, R22, UR4, RZ ;  /* 0x0000000416167c24 */ /* 0x020fe4000f8e02ff */
[----:B------:R-:W-:-:S02]  /*13b70*/  IMAD R21, R21, UR4, RZ ;  /* 0x0000000415157c24 */ /* 0x000fc4000f8e02ff */
[----:B------:R-:W-:Y:S02]  /*13b80*/  IMAD R20, R20, UR4, RZ ;  /* 0x0000000414147c24 */ /* 0x000fe4000f8e02ff */
[----:B------:R-:W-:Y:S02]  /*13b90*/  IMAD R19, R19, UR4, RZ ;  /* 0x0000000413137c24 */ /* 0x000fe4000f8e02ff */
[----:B------:R-:W-:Y:S02]  /*13ba0*/  IMAD R11, R11, UR4, RZ ;  /* 0x000000040b0b7c24 */ /* 0x000fe4000f8e02ff */
[----:B------:R-:W-:Y:S02]  /*13bb0*/  IMAD R6, R6, UR4, RZ ;  /* 0x0000000406067c24 */ /* 0x000fe4000f8e02ff */
[----:B------:R-:W-:Y:S02]  /*13bc0*/  IMAD R5, R5, UR4, RZ ;  /* 0x0000000405057c24 */ /* 0x000fe4000f8e02ff */
        /* <DEDUP_REMOVED lines=18> */
[----:B--2---:R-:W-:-:S05]  /*13cf0*/  IMAD R25, R25, UR4, RZ ;  /* 0x0000000419197c24 */ /* 0x004fca000f8e02ff */
        /* <DEDUP_REMOVED lines=55> */
[----:B0-----:R-:W4:Y:S01]  /*14070*/  LDL.LU R7, [R1+0xbe0] ;  /* 0x000be00001077983 */ /* 0x001f220000300800 */
[----:B------:R-:W-:-:S05]  /*14080*/  IMAD R0, R0, UR4, RZ ;  /* 0x0000000400007c24 */ /* 0x000fca000f8e02ff */
[----:B------:R4:W-:Y:S02]  /*14090*/  STL [R1+0x4], R0 ;  /* 0x0000040001007387 */ /* 0x0009e40000100800 */
[----:B----4-:R-:W-:Y:S02]  /*140a0*/  IMAD R0, R7, UR4, RZ ;  /* 0x0000000407007c24 */ /* 0x010fe4000f8e02ff */
[----:B------:R-:W4:Y:S01]  /*140b0*/  LDL.LU R7, [R1+0xbdc] ;  /* 0x000bdc0001077983 */ /* 0x000f220000300800 */
[----:B---3--:R-:W-:Y:S02]  /*140c0*/  IMAD R29, R29, UR4, RZ ;  /* 0x000000041d1d7c24 */ /* 0x008fe4000f8e02ff */
[----:B--2---:R-:W-:Y:S02]  /*140d0*/  IMAD R28, R28, UR4, RZ ;  /* 0x000000041c1c7c24 */ /* 0x004fe4000f8e02ff */
[----:B-----5:R-:W-:Y:S01]  /*140e0*/  IMAD R26, R26, UR4, RZ ;  /* 0x000000041a1a7c24 */ /* 0x020fe2000f8e02ff */
[----:B------:R-:W-:Y:S01]  /*140f0*/  STL [R1+0xbb4], R0 ;  /* 0x000bb40001007387 */ /* 0x000fe20000100800 */
[----:B------:R-:W-:-:S02]  /*14100*/  IMAD R27, R27, UR4, RZ ;  /* 0x000000041b1b7c24 */ /* 0x000fc4000f8e02ff */
[----:B------:R-:W-:Y:S01]  /*14110*/  IMAD R18, R18, UR4, RZ ;  /* 0x0000000412127c24 */ /* 0x000fe2000f8e02ff */
[----:B------:R-:W-:Y:S01]  /*14120*/  STL [R1+0xbb8], R29 ;  /* 0x000bb81d01007387 */ /* 0x000fe20000100800 */
[----:B------:R-:W-:Y:S02]  /*14130*/  IMAD R17, R17, UR4, RZ ;  /* 0x0000000411117c24 */ /* 0x000fe4000f8e02ff */
[----:B------:R-:W-:Y:S01]  /*14140*/  IMAD R16, R16, UR4, RZ ;  /* 0x0000000410107c24 */ /* 0x000fe2000f8e02ff */
[----:B------:R-:W-:Y:S01]  /*14150*/  STL [R1+0xbbc], R28 ;  /* 0x000bbc1c01007387 */ /* 0x000fe20000100800 */
[----:B------:R-:W-:-:S03]  /*14160*/  IMAD R15, R15, UR4, RZ ;  /* 0x000000040f0f7c24 */ /* 0x000fc6000f8e02ff */
[----:B------:R-:W-:Y:S01]  /*14170*/  STL [R1+0xbc0], R26 ;  /* 0x000bc01a01007387 */ /* 0x000fe20000100800 */
[----:B------:R-:W-:-:S03]  /*14180*/  IMAD R14, R14, UR4, RZ ;  /* 0x000000040e0e7c24 */ /* 0x000fc6000f8e02ff */
[----:B------:R-:W-:Y:S04]  /*14190*/  STL [R1+0xbc4], R27 ;  /* 0x000bc41b01007387 */ /* 0x000fe80000100800 */
[----:B------:R-:W-:Y:S04]  /*141a0*/  STL [R1+0xbc8], R18 ;  /* 0x000bc81201007387 */ /* 0x000fe80000100800 */
[----:B------:R-:W-:Y:S04]  /*141b0*/  STL [R1+0xbcc], R17 ;  /* 0x000bcc1101007387 */ /* 0x000fe80000100800 */
[----:B------:R-:W-:Y:S04]  /*141c0*/  STL [R1+0xbd0], R16 ;  /* 0x000bd01001007387 */ /* 0x000fe80000100800 */
[----:B------:R-:W-:Y:S04]  /*141d0*/  STL [R1+0xbd4], R15 ;  /* 0x000bd40f01007387 */ /* 0x000fe80000100800 */
[----:B------:R0:W-:Y:S04]  /*141e0*/  STL [R1+0xbd8], R14 ;  /* 0x000bd80e01007387 */ /* 0x0001e80000100800 */
[----:B0-----:R-:W2:Y:S01]  /*141f0*/  LDL.LU R14, [R1+0x1c] ;  /* 0x00001c00010e7983 */ /* 0x001ea20000300800 */
[----:B----4-:R-:W-:-:S02]  /*14200*/  LEA R15, P1, R3, R7, 0x1 ;  /* 0x00000007030f7211 */ /* 0x010fc400078208ff */
[-C--:B------:R-:W-:Y:S02]  /*14210*/  LEA R0, P2, R4, R7.reuse, 0x1 ;  /* 0x0000000704007211 */ /* 0x080fe400078408ff */
[-C--:B------:R-:W-:Y:S01]  /*14220*/  LEA R16, P3, R5, R7.reuse, 0x1 ;  /* 0x0000000705107211 */ /* 0x080fe200078608ff */
[----:B------:R0:W-:Y:S04]  /*14230*/  STL [R1+0xb08], R15 ;  /* 0x000b080f01007387 */ /* 0x0001e80000100800 */
[----:B------:R1:W-:Y:S01]  /*14240*/  STL [R1+0xb0c], R0 ;  /* 0x000b0c0001007387 */ /* 0x0003e20000100800 */
[----:B------:R-:W-:-:S03]  /*14250*/  LEA R17, P5, R11, R7, 0x1 ;  /* 0x000000070b117211 */ /* 0x000fc600078a08ff */
[----:B0-----:R-:W3:Y:S01]  /*14260*/  LDL.LU R15, [R1+0x24] ;  /* 0x00002400010f7983 */ /* 0x001ee20000300800 */
[----:B-1----:R-:W-:-:S03]  /*14270*/  LEA R0, P4, R6, R7, 0x1 ;  /* 0x0000000706007211 */ /* 0x002fc600078808ff */
[----:B------:R0:W-:Y:S04]  /*14280*/  STL [R1+0xb10], R16 ;  /* 0x000b101001007387 */ /* 0x0001e80000100800 */
[----:B------:R1:W-:Y:S04]  /*14290*/  STL [R1+0xb14], R0 ;  /* 0x000b140001007387 */ /* 0x0003e80000100800 */
[----:B0-----:R-:W4:Y:S01]  /*142a0*/  LDL.LU R16, [R1+0x2c] ;  /* 0x00002c0001107983 */ /* 0x001f220000300800 */
[----:B-1----:R-:W-:-:S03]  /*142b0*/  LEA R0, P6, R19, R7, 0x1 ;  /* 0x0000000713007211 */ /* 0x002fc600078c08ff */
[----:B------:R0:W-:Y:S04]  /*142c0*/  STL [R1+0xb18], R17 ;  /* 0x000b181101007387 */ /* 0x0001e80000100800 */
[----:B------:R1:W-:Y:S01]  /*142d0*/  STL [R1+0xb1c], R0 ;  /* 0x000b1c0001007387 */ /* 0x0003e20000100800 */
[----:B0-----:R-:W-:Y:S02]  /*142e0*/  LEA R17, P0, R20, R7, 0x1 ;  /* 0x0000000714117211 */ /* 0x001fe400078008ff */
[-C--:B-1----:R-:W-:Y:S02]  /*142f0*/  LEA.HI.X.SX32 R0, R3, R2.reuse, 0x1, P1 ;  /* 0x0000000203007211 */ /* 0x082fe400008f0eff */
[----:B------:R-:W5:Y:S04]  /*14300*/  LDL.LU R3, [R1+0x10] ;  /* 0x0000100001037983 */ /* 0x000f680000300800 */
[----:B------:R0:W-:Y:S04]  /*14310*/  STL [R1+0xb20], R17 ;  /* 0x000b201101007387 */ /* 0x0001e80000100800 */
[----:B0-----:R-:W4:Y:S04]  /*14320*/  LDL.LU R17, [R1+0x34] ;  /* 0x0000340001117983 */ /* 0x001f280000300800 */
[----:B------:R0:W-:Y:S02]  /*14330*/  STL [R1+0xb00], R0 ;  /* 0x000b000001007387 */ /* 0x0001e40000100800 */
[----:B0-----:R-:W-:-:S02]  /*14340*/  LEA.HI.X.SX32 R0, R4, R2, 0x1, P2 ;  /* 0x0000000204007211 */ /* 0x001fc400010f0eff */
[----:B------:R-:W2:Y:S01]  /*14350*/  LDL.LU R4, [R1+0x8] ;  /* 0x0000080001047983 */ /* 0x000ea20000300800 */
[----:B------:R-:W-:-:S05]  /*14360*/  LEA R18, P1, R21, R7, 0x1 ;  /* 0x0000000715127211 */ /* 0x000fca00078208ff */
[----:B------:R0:W-:Y:S04]  /*14370*/  STL [R1+0xb04], R18 ;  /* 0x000b041201007387 */ /* 0x0001e80000100800 */
[----:B0-----:R-:W4:Y:S01]  /*14380*/  LDL.LU R18, [R1+0x3c] ;  /* 0x00003c0001127983 */ /* 0x001f220000300800 */
[----:B------:R-:W-:-:S03]  /*14390*/  LEA R26, P2, R22, R7, 0x1 ;  /* 0x00000007161a7211 */ /* 0x000fc600078408ff */
[----:B------:R0:W-:Y:S04]  /*143a0*/  STL [R1+0xaf8], R0 ;  /* 0x000af80001007387 */ /* 0x0001e80000100800 */
[----:B------:R-:W4:Y:S01]  /*143b0*/  LDL.LU R27, [R1+0x44] ;  /* 0x00004400011b7983 */ /* 0x000f220000300800 */
[----:B0-----:R-:W-:-:S03]  /*143c0*/  LEA.HI.X.SX32 R0, R5, R2, 0x1, P3 ;  /* 0x0000000205007211 */ /* 0x001fc600018f0eff */
[----:B------:R0:W-:Y:S01]  /*143d0*/  STL [R1+0xafc], R26 ;  /* 0x000afc1a01007387 */ /* 0x0001e20000100800 */
[----:B------:R-:W-:-:S03]  /*143e0*/  LEA R5, P3, R23, R7, 0x1 ;  /* 0x0000000717057211 */ /* 0x000fc600078608ff */
[----:B------:R1:W-:Y:S04]  /*143f0*/  STL [R1+0xaf0], R0 ;  /* 0x000af00001007387 */ /* 0x0003e80000100800 */
[----:B0-----:R-:W4:Y:S01]  /*14400*/  LDL.LU R26, [R1+0xe0] ;  /* 0x0000e000011a7983 */ /* 0x001f220000300800 */
[----:B-1----:R-:W-:-:S03]  /*14410*/  LEA.HI.X.SX32 R0, R6, R2, 0x1, P4 ;  /* 0x0000000206007211 */ /* 0x002fc600020f0eff */
[----:B------:R0:W-:Y:S04]  /*14420*/  STL [R1+0xaf4], R5 ;  /* 0x000af40501007387 */ /* 0x0001e80000100800 */
[----:B------:R1:W-:Y:S04]  /*14430*/  STL [R1+0xae8], R0 ;  /* 0x000ae80001007387 */ /* 0x0003e80000100800 */
[----:B------:R-:W4:Y:S01]  /*14440*/  LDL.LU R28, [R1+0xf0] ;  /* 0x0000f000011c7983 */ /* 0x000f220000300800 */
[----:B0-----:R-:W-:Y:S02]  /*14450*/  LEA R5, P4, R24, R7, 0x1 ;  /* 0x0000000718057211 */ /* 0x001fe400078808ff */
[----:B-1----:R-:W-:-:S03]  /*14460*/  LEA.HI.X.SX32 R0, R11, R2, 0x1, P5 ;  /* 0x000000020b007211 */ /* 0x002fc600028f0eff */
[----:B------:R0:W-:Y:S04]  /*14470*/  STL [R1+0xaec], R5 ;  /* 0x000aec0501007387 */ /* 0x0001e80000100800 */
[----:B------:R1:W-:Y:S04]  /*14480*/  STL [R1+0xae0], R0 ;  /* 0x000ae00001007387 */ /* 0x0003e80000100800 */
[----:B------:R-:W4:Y:S01]  /*14490*/  LDL.LU R29, [R1+0x114] ;  /* 0x00011400011d7983 */ /* 0x000f220000300800 */
[----:B0-----:R-:W-:Y:S02]  /*144a0*/  LEA R5, P5, R25, R7, 0x1 ;  /* 0x0000000719057211 */ /* 0x001fe400078a08ff */
[----:B-1----:R-:W-:-:S03]  /*144b0*/  LEA.HI.X.SX32 R0, R19, R2, 0x1, P6 ;  /* 0x0000000213007211 */ /* 0x002fc600030f0eff */
[----:B------:R0:W-:Y:S04]  /*144c0*/  STL [R1+0xae4], R5 ;  /* 0x000ae40501007387 */ /* 0x0001e80000100800 */
[----:B------:R1:W-:Y:S01]  /*144d0*/  STL [R1+0xad8], R0 ;  /* 0x000ad80001007387 */ /* 0x0003e20000100800 */
[----:B0-----:R-:W-:-:S03]  /*144e0*/  LEA.HI.X.SX32 R5, R20, R2, 0x1, P0 ;  /* 0x0000000214057211 */ /* 0x001fc600000f0eff */
[----:B-1----:R-:W4:Y:S01]  /*144f0*/  LDL.LU R0, [R1+0x118] ;  /* 0x0001180001007983 */ /* 0x002f220000300800 */
[----:B--2---:R-:W-:-:S05]  /*14500*/  LEA R6, P6, R4, R7, 0x1 ;  /* 0x0000000704067211 */ /* 0x004fca00078c08ff */
[----:B------:R5:W-:Y:S04]  /*14510*/  STL [R1+0xadc], R6 ;  /* 0x000adc0601007387 */ /* 0x000be80000100800 */
[----:B------:R0:W-:Y:S04]  /*14520*/  STL [R1+0xad0], R5 ;  /* 0x000ad00501007387 */ /* 0x0001e80000100800 */
[----:B------:R-:W2:Y:S01]  /*14530*/  LDL.LU R19, [R1+0x11c] ;  /* 0x00011c0001137983 */ /* 0x000ea20000300800 */
[----:B-----5:R-:W-:Y:S02]  /*14540*/  LEA R6, P0, R3, R7, 0x1 ;  /* 0x0000000703067211 */ /* 0x020fe400078008ff */
[----:B0-----:R-:W-:-:S03]  /*14550*/  LEA.HI.X.SX32 R5, R21, R2, 0x1, P1 ;  /* 0x0000000215057211 */ /* 0x001fc600008f0eff */
[----:B------:R0:W-:Y:S04]  /*14560*/  STL [R1+0xad4], R6 ;  /* 0x000ad40601007387 */ /* 0x0001e80000100800 */
[----:B------:R1:W-:Y:S04]  /*14570*/  STL [R1+0xac8], R5 ;  /* 0x000ac80501007387 */ /* 0x0003e80000100800 */
[----:B------:R-:W5:Y:S01]  /*14580*/  LDL.LU R11, [R1+0x124] ;  /* 0x00012400010b7983 */ /* 0x000f620000300800 */
[----:B0-----:R-:W-:Y:S02]  /*14590*/  LEA R6, P1, R14, R7, 0x1 ;  /* 0x000000070e067211 */ /* 0x001fe400078208ff */
[----:B-1----:R-:W-:-:S03]  /*145a0*/  LEA.HI.X.SX32 R5, R22, R2, 0x1, P2 ;  /* 0x0000000216057211 */ /* 0x002fc600010f0eff */
[----:B------:R0:W-:Y:S04]  /*145b0*/  STL [R1+0xacc], R6 ;  /* 0x000acc0601007387 */ /* 0x0001e80000100800 */
[----:B------:R1:W-:Y:S01]  /*145c0*/  STL [R1+0xac0], R5 ;  /* 0x000ac00501007387 */ /* 0x0003e20000100800 */
[----:B---3--:R-:W-:-:S03]  /*145d0*/  LEA R20, P2, R15, R7, 0x1 ;  /* 0x000000070f147211 */ /* 0x008fc600078408ff */
[----:B0-----:R-:W3:Y:S01]  /*145e0*/  LDL.LU R6, [R1+0x12c] ;  /* 0x00012c0001067983 */ /* 0x001ee20000300800 */
[----:B-1----:R-:W-:-:S03]  /*145f0*/  LEA.HI.X.SX32 R5, R23, R2, 0x1, P3 ;  /* 0x0000000217057211 */ /* 0x002fc600018f0eff */
[----:B------:R0:W-:Y:S01]  /*14600*/  STL [R1+0xac4], R20 ;  /* 0x000ac41401007387 */ /* 0x0001e20000100800 */
[----:B----4-:R-:W-:-:S03]  /*14610*/  LEA R21, P3, R16, R7, 0x1 ;  /* 0x0000000710157211 */ /* 0x010fc600078608ff */
[----:B------:R1:W-:Y:S04]  /*14620*/  STL [R1+0xab8], R5 ;  /* 0x000ab80501007387 */ /* 0x0003e80000100800 */
[----:B0-----:R-:W4:Y:S01]  /*14630*/  LDL.LU R20, [R1+0x134] ;  /* 0x0001340001147983 */ /* 0x001f220000300800 */
[----:B-1----:R-:W-:-:S03]  /*14640*/  LEA.HI.X.SX32 R5, R24, R2, 0x1, P4 ;  /* 0x0000000218057211 */ /* 0x002fc600020f0eff */
[----:B------:R-:W-:Y:S04]  /*14650*/  STL [R1+0xabc], R21 ;  /* 0x000abc1501007387 */ /* 0x000fe80000100800 */
[----:B------:R0:W-:Y:S01]  /*14660*/  STL [R1+0xab0], R5 ;  /* 0x000ab00501007387 */ /* 0x0001e20000100800 */
[----:B------:R-:W-:-:S03]  /*14670*/  LEA R22, P4, R17, R7, 0x1 ;  /* 0x0000000711167211 */ /* 0x000fc600078808ff */
[----:B0-----:R-:W4:Y:S01]  /*14680*/  LDL.LU R5, [R1+0x138] ;  /* 0x0001380001057983 */ /* 0x001f220000300800 */
[----:B------:R-:W-:-:S03]  /*14690*/  LEA.HI.X.SX32 R21, R25, R2, 0x1, P5 ;  /* 0x0000000219157211 */ /* 0x000fc600028f0eff */
[----:B------:R-:W-:Y:S04]  /*146a0*/  STL [R1+0xab4], R22 ;  /* 0x000ab41601007387 */ /* 0x000fe80000100800 */
[----:B------:R0:W-:Y:S02]  /*146b0*/  STL [R1+0x344], R21 ;  /* 0x0003441501007387 */ /* 0x0001e40000100800 */
[----:B0-----:R-:W-:Y:S02]  /*146c0*/  LEA.HI.X.SX32 R21, R4, R2, 0x1, P6 ;  /* 0x0000000204157211 */ /* 0x001fe400030f0eff */
[----:B------:R-:W4:Y:S01]  /*146d0*/  LDL.LU R4, [R1+0x13c] ;  /* 0x00013c0001047983 */ /* 0x000f220000300800 */
[----:B------:R-:W-:-:S05]  /*146e0*/  LEA R22, P5, R18, R7, 0x1 ;  /* 0x0000000712167211 */ /* 0x000fca00078a08ff */
[----:B------:R-:W-:Y:S04]  /*146f0*/  STL [R1+0x364], R22 ;  /* 0x0003641601007387 */ /* 0x000fe80000100800 */
[----:B------:R0:W-:Y:S02]  /*14700*/  STL [R1+0x348], R21 ;  /* 0x0003481501007387 */ /* 0x0001e40000100800 */
[----:B0-----:R-:W-:Y:S02]  /*14710*/  LEA.HI.X.SX32 R21, R3, R2, 0x1, P0 ;  /* 0x0000000203157211 */ /* 0x001fe400000f0eff */
[----:B------:R-:W4:Y:S01]  /*14720*/  LDL.LU R3, [R1+0x140] ;  /* 0x0001400001037983 */ /* 0x000f220000300800 */
[----:B------:R-:W-:-:S05]  /*14730*/  LEA R22, P6, R27, R7, 0x1 ;  /* 0x000000071b167211 */ /* 0x000fca00078c08ff */
[----:B------:R0:W-:Y:S04]  /*14740*/  STL [R1+0x36c], R22 ;  /* 0x00036c1601007387 */ /* 0x0001e80000100800 */
[----:B------:R1:W-:Y:S01]  /*14750*/  STL [R1+0x34c], R21 ;  /* 0x00034c1501007387 */ /* 0x0003e20000100800 */
[-C--:B0-----:R-:W-:Y:S02]  /*14760*/  LEA R22, P0, R26, R7.reuse, 0x1 ;  /* 0x000000071a167211 */ /* 0x081fe400078008ff */
[----:B-1----:R-:W-:Y:S02]  /*14770*/  LEA.HI.X.SX32 R21, R14, R2, 0x1, P1 ;  /* 0x000000020e157211 */ /* 0x002fe400008f0eff */
[----:B------:R-:W4:Y:S04]  /*14780*/  LDL.LU R14, [R1+0x144] ;  /* 0x00014400010e7983 */ /* 0x000f280000300800 */
[----:B------:R0:W-:Y:S04]  /*14790*/  STL [R1+0x374], R22 ;  /* 0x0003741601007387 */ /* 0x0001e80000100800 */
[----:B------:R1:W-:Y:S01]  /*147a0*/  STL [R1+0x350], R21 ;  /* 0x0003501501007387 */ /* 0x0003e20000100800 */
[----:B0-----:R-:W-:-:S02]  /*147b0*/  LEA R22, P1, R28, R7, 0x1 ;  /* 0x000000071c167211 */ /* 0x001fc400078208ff */
[----:B-1----:R-:W-:-:S03]  /*147c0*/  LEA.HI.X.SX32 R21, R15, R2, 0x1, P2 ;  /* 0x000000020f157211 */ /* 0x002fc600010f0eff */
[----:B------:R0:W-:Y:S04]  /*147d0*/  STL [R1+0x37c], R22 ;  /* 0x00037c1601007387 */ /* 0x0001e80000100800 */
[----:B------:R-:W4:Y:S04]  /*147e0*/  LDL.LU R15, [R1+0x148] ;  /* 0x00014800010f7983 */ /* 0x000f280000300800 */
[----:B------:R1:W-:Y:S01]  /*147f0*/  STL [R1+0x354], R21 ;  /* 0x0003541501007387 */ /* 0x0003e20000100800 */
[----:B0-----:R-:W-:Y:S02]  /*14800*/  LEA R22, P2, R29, R7, 0x1 ;  /* 0x000000071d167211 */ /* 0x001fe400078408ff */
[----:B-1----:R-:W-:-:S02]  /*14810*/  LEA.HI.X.SX32 R21, R16, R2, 0x1, P3 ;  /* 0x0000000210157211 */ /* 0x002fc400018f0eff */
[----:B------:R-:W4:Y:S04]  /*14820*/  LDL.LU R16, [R1+0x14c] ;  /* 0x00014c0001107983 */ /* 0x000f280000300800 */
[----:B------:R0:W-:Y:S04]  /*14830*/  STL [R1+0x384], R22 ;  /* 0x0003841601007387 */ /* 0x0001e80000100800 */
[----:B------:R1:W-:Y:S01]  /*14840*/  STL [R1+0x358], R21 ;  /* 0x0003581501007387 */ /* 0x0003e20000100800 */
[----:B0-----:R-:W-:Y:S02]  /*14850*/  LEA R22, P3, R0, R7, 0x1 ;  /* 0x0000000700167211 */ /* 0x001fe400078608ff */
[----:B-1----:R-:W-:-:S02]  /*14860*/  LEA.HI.X.SX32 R21, R17, R2, 0x1, P4 ;  /* 0x0000000211157211 */ /* 0x002fc400020f0eff */
[----:B------:R-:W4:Y:S04]  /*14870*/  LDL.LU R17, [R1+0x158] ;  /* 0x0001580001117983 */ /* 0x000f280000300800 */
[----:B------:R-:W-:Y:S04]  /*14880*/  STL [R1+0x38c], R22 ;  /* 0x00038c1601007387 */ /* 0x000fe80000100800 */
[----:B------:R0:W-:Y:S02]  /*14890*/  STL [R1+0x35c], R21 ;  /* 0x00035c1501007387 */ /* 0x0001e40000100800 */
[----:B0-----:R-:W-:-:S02]  /*148a0*/  LEA.HI.X.SX32 R21, R18, R2, 0x1, P5 ;  /* 0x0000000212157211 */ /* 0x001fc400028f0eff */
[----:B------:R-:W4:Y:S01]  /*148b0*/  LDL.LU R18, [R1+0x15c] ;  /* 0x00015c0001127983 */ /* 0x000f220000300800 */
[----:B--2---:R-:W-:-:S05]  /*148c0*/  LEA R22, P4, R19, R7, 0x1 ;  /* 0x0000000713167211 */ /* 0x004fca00078808ff */
[----:B------:R5:W-:Y:S04]  /*148d0*/  STL [R1+0x394], R22 ;  /* 0x0003941601007387 */ /* 0x000be80000100800 */
[----:B------:R0:W-:Y:S01]  /*148e0*/  STL [R1+0x360], R21 ;  /* 0x0003601501007387 */ /* 0x0001e20000100800 */
[-C--:B-----5:R-:W-:Y:S02]  /*148f0*/  LEA R22, P5, R11, R7.reuse, 0x1 ;  /* 0x000000070b167211 */ /* 0x0a0fe400078a08ff */
[----:B0-----:R-:W-:Y:S02]  /*14900*/  LEA.HI.X.SX32 R21, R27, R2, 0x1, P6 ;  /* 0x000000021b157211 */ /* 0x001fe400030f0eff */
[----:B------:R-:W2:Y:S04]  /*14910*/  LDL.LU R27, [R1+0x160] ;  /* 0x00016000011b7983 */ /* 0x000ea80000300800 */
[----:B------:R3:W-:Y:S04]  /*14920*/  STL [R1+0x39c], R22 ;  /* 0x00039c1601007387 */ /* 0x0007e80000100800 */
[----:B------:R0:W-:Y:S01]  /*14930*/  STL [R1+0x368], R21 ;  /* 0x0003681501007387 */ /* 0x0001e20000100800 */
[----:B---3--:R-:W-:-:S02]  /*14940*/  LEA R22, P6, R6, R7, 0x1 ;  /* 0x0000000706167211 */ /* 0x008fc400078c08ff */
[-C--:B0-----:R-:W-:Y:S02]  /*14950*/  LEA.HI.X.SX32 R21, R26, R2.reuse, 0x1, P0 ;  /* 0x000000021a157211 */ /* 0x081fe400000f0eff */
[----:B------:R-:W3:Y:S04]  /*14960*/  LDL.LU R26, [R1+0x168] ;  /* 0x00016800011a7983 */ /* 0x000ee80000300800 */
[----:B------:R-:W-:Y:S04]  /*14970*/  STL [R1+0x3a4], R22 ;  /* 0x0003a41601007387 */ /* 0x000fe80000100800 */
[----:B------:R0:W-:Y:S02]  /*14980*/  STL [R1+0x370], R21 ;  /* 0x0003701501007387 */ /* 0x0001e40000100800 */
[----:B0-----:R-:W-:-:S02]  /*14990*/  LEA.HI.X.SX32 R21, R28, R2, 0x1, P1 ;  /* 0x000000021c157211 */ /* 0x001fc400008f0eff */
[----:B------:R-:W5:Y:S01]  /*149a0*/  LDL.LU R28, [R1+0x16c] ;  /* 0x00016c00011c7983 */ /* 0x000f620000300800 */
[----:B----4-:R-:W-:-:S05]  /*149b0*/  LEA R22, P0, R20, R7, 0x1 ;  /* 0x0000000714167211 */ /* 0x010fca00078008ff */
[----:B------:R0:W-:Y:S04]  /*149c0*/  STL [R1+0x3ac], R22 ;  /* 0x0003ac1601007387 */ /* 0x0001e80000100800 */
[----:B------:R1:W-:Y:S01]  /*149d0*/  STL [R1+0x378], R21 ;  /* 0x0003781501007387 */ /* 0x0003e20000100800 */
[----:B0-----:R-:W-:Y:S02]  /*149e0*/  LEA R22, P1, R5, R7, 0x1 ;  /* 0x0000000705167211 */ /* 0x001fe400078208ff */
[-C--:B-1----:R-:W-:Y:S02]  /*149f0*/  LEA.HI.X.SX32 R21, R29, R2.reuse, 0x1, P2 ;  /* 0x000000021d157211 */ /* 0x082fe400010f0eff */
[----:B------:R-:W4:Y:S04]  /*14a00*/  LDL.LU R29, [R1+0x170] ;  /* 0x00017000011d7983 */ /* 0x000f280000300800 */
[----:B------:R-:W-:Y:S04]  /*14a10*/  STL [R1+0x3b4], R22 ;  /* 0x0003b41601007387 */ /* 0x000fe80000100800 */
[----:B------:R0:W-:Y:S02]  /*14a20*/  STL [R1+0x380], R21 ;  /* 0x0003801501007387 */ /* 0x0001e40000100800 */
[----:B0-----:R-:W-:-:S02]  /*14a30*/  LEA.HI.X.SX32 R21, R0, R2, 0x1, P3 ;  /* 0x0000000200157211 */ /* 0x001fc400018f0eff */
[----:B------:R-:W4:Y:S01]  /*14a40*/  LDL.LU R0, [R1+0x174] ;  /* 0x0001740001007983 */ /* 0x000f220000300800 */
[----:B------:R-:W-:-:S05]  /*14a50*/  LEA R22, P2, R4, R7, 0x1 ;  /* 0x0000000704167211 */ /* 0x000fca00078408ff */
        /* <DEDUP_REMOVED lines=28> */
[-C--:B-1----:R-:W-:Y:S02]  /*14c20*/  LEA.HI.X.SX32 R21, R4, R2.reuse, 0x1, P2 ;  /* 0x0000000204157211 */ /* 0x082fe400010f0eff */
[----:B------:R-:W4:Y:S04]  /*14c30*/  LDL.LU R4, [R1+0x194] ;  /* 0x0001940001047983 */ /* 0x000f280000300800 */
[----:B------:R-:W-:Y:S04]  /*14c40*/  STL [R1+0x3ec], R22 ;  /* 0x0003ec1601007387 */ /* 0x000fe80000100800 */
[----:B------:R0:W-:Y:S02]  /*14c50*/  STL [R1+0x3b8], R21 ;  /* 0x0003b81501007387 */ /* 0x0001e40000100800 */
[----:B0-----:R-:W-:-:S02]  /*14c60*/  LEA.HI.X.SX32 R21, R3, R2, 0x1, P3 ;  /* 0x0000000203157211 */ /* 0x001fc400018f0eff */
[----:B------:R-:W4:Y:S01]  /*14c70*/  LDL.LU R3, [R1+0x198] ;  /* 0x0001980001037983 */ /* 0x000f220000300800 */
[----:B--2---:R-:W-:-:S05]  /*14c80*/  LEA R22, P2, R27, R7, 0x1 ;  /* 0x000000071b167211 */ /* 0x004fca00078408ff */
[----:B------:R-:W-:Y:S04]  /*14c90*/  STL [R1+0x3f4], R22 ;  /* 0x0003f41601007387 */ /* 0x000fe80000100800 */
[----:B------:R0:W-:Y:S02]  /*14ca0*/  STL [R1+0x3c0], R21 ;  /* 0x0003c01501007387 */ /* 0x0001e40000100800 */
[-C--:B0-----:R-:W-:Y:S02]  /*14cb0*/  LEA.HI.X.SX32 R21, R14, R2.reuse, 0x1, P4 ;  /* 0x000000020e157211 */ /* 0x081fe400020f0eff */
[----:B---3--:R-:W-:Y:S01]  /*14cc0*/  LEA R22, P3, R26, R7, 0x1 ;  /* 0x000000071a167211 */ /* 0x008fe200078608ff */
[----:B------:R-:W2:Y:S04]  /*14cd0*/  LDL.LU R14, [R1+0x19c] ;  /* 0x00019c00010e7983 */ /* 0x000ea80000300800 */
[----:B------:R-:W-:Y:S04]  /*14ce0*/  STL [R1+0x3fc], R22 ;  /* 0x0003fc1601007387 */ /* 0x000fe80000100800 */
[----:B------:R0:W-:Y:S02]  /*14cf0*/  STL [R1+0x3c8], R21 ;  /* 0x0003c81501007387 */ /* 0x0001e40000100800 */
[----:B0-----:R-:W-:-:S02]  /*14d00*/  LEA.HI.X.SX32 R21, R15, R2, 0x1, P5 ;  /* 0x000000020f157211 */ /* 0x001fc400028f0eff */
[----:B------:R-:W3:Y:S01]  /*14d10*/  LDL.LU R15, [R1+0x1a0] ;  /* 0x0001a000010f7983 */ /* 0x000ee20000300800 */
[----:B-----5:R-:W-:-:S05]  /*14d20*/  LEA R22, P4, R28, R7, 0x1 ;  /* 0x000000071c167211 */ /* 0x020fca00078808ff */
[----:B------:R-:W-:Y:S04]  /*14d30*/  STL [R1+0x404], R22 ;  /* 0x0004041601007387 */ /* 0x000fe80000100800 */
[----:B------:R0:W-:Y:S02]  /*14d40*/  STL [R1+0x3d0], R21 ;  /* 0x0003d01501007387 */ /* 0x0001e40000100800 */
[----:B0-----:R-:W-:Y:S02]  /*14d50*/  LEA.HI.X.SX32 R21, R16, R2, 0x1, P6 ;  /* 0x0000000210157211 */ /* 0x001fe400030f0eff */
        /* <DEDUP_REMOVED lines=122> */
[----:B------:R-:W-:Y:S04]  /*15500*/  STL [R1+0x4cc], R22 ;  /* 0x0004cc1601007387 */ /* 0x000fe80000100800 */
[----:B------:R0:W-:Y:S02]  /*15510*/  STL [R1+0x498], R21 ;  /* 0x0004981501007387 */ /* 0x0001e40000100800 */
[-C--:B0-----:R-:W-:Y:S02]  /*15520*/  LEA.HI.X.SX32 R21, R19, R2.reuse, 0x1, P3 ;  /* 0x0000000213157211 */ /* 0x081fe400018f0eff */
[----:B------:R-:W-:Y:S01]  /*15530*/  LEA R22, P2, R3, R7, 0x1 ;  /* 0x0000000703167211 */ /* 0x000fe200078408ff */
        /* <DEDUP_REMOVED lines=79> */
[-C--:B------:R-:W-:Y:S01]  /*15a30*/  LEA R22, P4, R4, R7.reuse, 0x1 ;  /* 0x0000000704167211 */ /* 0x080fe200078808ff */
        /* <DEDUP_REMOVED lines=437> */
[----:B------:R0:W-:Y:S01]  /*17590*/  STL [R1+0x7d8], R21 ;  /* 0x0007d81501007387 */ /* 0x0001e20000100800 */
[-C--:B------:R-:W-:Y:S02]  /*175a0*/  LEA.HI.X.SX32 R20, R20, R2.reuse, 0x1, P3 ;  /* 0x0000000214147211 */ /* 0x080fe400018f0eff */
[----:B0-----:R-:W-:Y:S02]  /*175b0*/  LEA.HI.X.SX32 R21, R6, R2, 0x1, P2 ;  /* 0x0000000206157211 */ /* 0x001fe400010f0eff */
[----:B------:R-:W4:Y:S01]  /*175c0*/  LDL.LU R6, [R1+0x184] ;  /* 0x0001840001067983 */ /* 0x000f220000300800 */
[----:B--2---:R-:W-:-:S05]  /*175d0*/  LEA R22, P1, R15, R7, 0x1 ;  /* 0x000000070f167211 */ /* 0x004fca00078208ff */
[----:B------:R-:W-:Y:S04]  /*175e0*/  STL [R1+0x814], R22 ;  /* 0x0008141601007387 */ /* 0x000fe80000100800 */
[----:B------:R0:W-:Y:S04]  /*175f0*/  STL [R1+0x7e0], R21 ;  /* 0x0007e01501007387 */ /* 0x0001e80000100800 */
[----:B0-----:R-:W2:Y:S01]  /*17600*/  LDL.LU R21, [R1+0x164] ;  /* 0x0001640001157983 */ /* 0x001ea20000300800 */
[----:B---3--:R-:W-:-:S05]  /*17610*/  LEA R22, P2, R16, R7, 0x1 ;  /* 0x0000000710167211 */ /* 0x008fca00078408ff */
[----:B------:R-:W-:Y:S04]  /*17620*/  STL [R1+0x81c], R22 ;  /* 0x00081c1601007387 */ /* 0x000fe80000100800 */
[----:B------:R0:W-:Y:S02]  /*17630*/  STL [R1+0x7e8], R20 ;  /* 0x0007e81401007387 */ /* 0x0001e40000100800 */
[----:B0-----:R-:W-:Y:S02]  /*17640*/  LEA.HI.X.SX32 R20, R5, R2, 0x1, P4 ;  /* 0x0000000205147211 */ /* 0x001fe400020f0eff */
        /* <DEDUP_REMOVED lines=19> */
[----:B------:R-:W-:-:S03]  /*17780*/  LEA.HI.X.SX32 R15, R15, R2, 0x1, P1 ;  /* 0x000000020f0f7211 */ /* 0x000fc600008f0eff */
[----:B0-----:R-:W4:Y:S01]  /*17790*/  LDL.LU R20, [R1+0x10c] ;  /* 0x00010c0001147983 */ /* 0x001f220000300800 */
[----:B------:R-:W-:-:S05]  /*177a0*/  LEA R22, P0, R28, R7, 0x1 ;  /* 0x000000071c167211 */ /* 0x000fca00078008ff */
[----:B------:R-:W-:Y:S04]  /*177b0*/  STL [R1+0x844], R22 ;  /* 0x0008441601007387 */ /* 0x000fe80000100800 */
[----:B------:R0:W-:Y:S04]  /*177c0*/  STL [R1+0x810], R15 ;  /* 0x0008100f01007387 */ /* 0x0001e80000100800 */
[----:B0-----:R-:W4:Y:S01]  /*177d0*/  LDL.LU R15, [R1+0x108] ;  /* 0x00010800010f7983 */ /* 0x001f220000300800 */
[----:B------:R-:W-:Y:S02]  /*177e0*/  LEA.HI.X.SX32 R16, R16, R2, 0x1, P2 ;  /* 0x0000000210107211 */ /* 0x000fe400010f0eff */
[----:B------:R-:W-:-:S02]  /*177f0*/  LEA R22, P1, R29, R7, 0x1 ;  /* 0x000000071d167211 */ /* 0x000fc400078208ff */
[----:B------:R-:W-:-:S03]  /*17800*/  LEA.HI.X.SX32 R17, R17, R2, 0x1, P3 ;  /* 0x0000000211117211 */ /* 0x000fc600018f0eff */
[----:B------:R-:W-:Y:S04]  /*17810*/  STL [R1+0x84c], R22 ;  /* 0x00084c1601007387 */ /* 0x000fe80000100800 */
[----:B------:R0:W-:Y:S01]  /*17820*/  STL [R1+0x818], R16 ;  /* 0x0008181001007387 */ /* 0x0001e20000100800 */
[----:B------:R-:W-:-:S03]  /*17830*/  LEA.HI.X.SX32 R18, R18, R2, 0x1, P4 ;  /* 0x0000000212127211 */ /* 0x000fc600020f0eff */
[----:B0-----:R-:W4:Y:S01]  /*17840*/  LDL.LU R16, [R1+0x104] ;  /* 0x0001040001107983 */ /* 0x001f220000300800 */
        /* <DEDUP_REMOVED lines=9> */
[----:B------:R-:W-:-:S05]  /*178e0*/  LEA R22, P4, R11, R7, 0x1 ;  /* 0x000000070b167211 */ /* 0x000fca00078808ff */
[----:B------:R-:W-:Y:S04]  /*178f0*/  STL [R1+0x864], R22 ;  /* 0x0008641601007387 */ /* 0x000fe80000100800 */
[----:B------:R0:W-:Y:S04]  /*17900*/  STL [R1+0x830], R23 ;  /* 0x0008301701007387 */ /* 0x0001e80000100800 */
[----:B------:R-:W4:Y:S01]  /*17910*/  LDL.LU R27, [R1+0xf8] ;  /* 0x0000f800011b7983 */ /* 0x000f220000300800 */
[----:B0-----:R-:W-:Y:S02]  /*17920*/  LEA.HI.X.SX32 R23, R26, R2, 0x1, P6 ;  /* 0x000000021a177211 */ /* 0x001fe400030f0eff */
[----:B------:R-:W-:-:S05]  /*17930*/  LEA R22, P5, R6, R7, 0x1 ;  /* 0x0000000706167211 */ /* 0x000fca00078a08ff */
[----:B------:R-:W-:Y:S04]  /*17940*/  STL [R1+0x86c], R22 ;  /* 0x00086c1601007387 */ /* 0x000fe80000100800 */
[----:B------:R0:W-:Y:S04]  /*17950*/  STL [R1+0x838], R23 ;  /* 0x0008381701007387 */ /* 0x0001e80000100800 */
[----:B------:R-:W4:Y:S01]  /*17960*/  LDL.LU R26, [R1+0xf4] ;  /* 0x0000f400011a7983 */ /* 0x000f220000300800 */
[----:B0-----:R-:W-:Y:S02]  /*17970*/  LEA.HI.X.SX32 R23, R28, R2, 0x1, P0 ;  /* 0x000000021c177211 */ /* 0x001fe400000f0eff */
[----:B--2---:R-:W-:-:S05]  /*17980*/  LEA R22, P6, R21, R7, 0x1 ;  /* 0x0000000715167211 */ /* 0x004fca00078c08ff */
[----:B------:R-:W-:Y:S04]  /*17990*/  STL [R1+0x874], R22 ;  /* 0x0008741601007387 */ /* 0x000fe80000100800 */
[----:B------:R0:W-:Y:S04]  /*179a0*/  STL [R1+0x840], R23 ;  /* 0x0008401701007387 */ /* 0x0001e80000100800 */
[----:B------:R-:W2:Y:S01]  /*179b0*/  LDL.LU R28, [R1+0xec] ;  /* 0x0000ec00011c7983 */ /* 0x000ea20000300800 */
[----:B0-----:R-:W-:Y:S02]  /*179c0*/  LEA.HI.X.SX32 R23, R29, R2, 0x1, P1 ;  /* 0x000000021d177211 */ /* 0x001fe400008f0eff */
[----:B---3--:R-:W-:-:S05]  /*179d0*/  LEA R22, P0, R5, R7, 0x1 ;  /* 0x0000000705167211 */ /* 0x008fca00078008ff */
[----:B------:R5:W-:Y:S04]  /*179e0*/  STL [R1+0x87c], R22 ;  /* 0x00087c1601007387 */ /* 0x000be80000100800 */
[----:B------:R0:W-:Y:S04]  /*179f0*/  STL [R1+0x848], R23 ;  /* 0x0008481701007387 */ /* 0x0001e80000100800 */
[----:B------:R-:W3:Y:S01]  /*17a00*/  LDL.LU R29, [R1+0xe8] ;  /* 0x0000e800011d7983 */ /* 0x000ee20000300800 */
[----:B-----5:R-:W-:Y:S02]  /*17a10*/  LEA R22, P1, R4, R7, 0x1 ;  /* 0x0000000704167211 */ /* 0x020fe400078208ff */
[----:B0-----:R-:W-:-:S03]  /*17a20*/  LEA.HI.X.SX32 R23, R0, R2, 0x1, P2 ;  /* 0x0000000200177211 */ /* 0x001fc600010f0eff */
[----:B------:R4:W-:Y:S04]  /*17a30*/  STL [R1+0x884], R22 ;  /* 0x0008841601007387 */ /* 0x0009e80000100800 */
[----:B------:R-:W5:Y:S04]  /*17a40*/  LDL.LU R0, [R1+0xe4] ;  /* 0x0000e40001007983 */ /* 0x000f680000300800 */
[----:B------:R0:W-:Y:S01]  /*17a50*/  STL [R1+0x850], R23 ;  /* 0x0008501701007387 */ /* 0x0001e20000100800 */
[----:B----4-:R-:W-:Y:S02]  /*17a60*/  LEA R22, P2, R3, R7, 0x1 ;  /* 0x0000000703167211 */ /* 0x010fe400078408ff */
[----:B0-----:R-:W-:-:S03]  /*17a70*/  LEA.HI.X.SX32 R23, R19, R2, 0x1, P3 ;  /* 0x0000000213177211 */ /* 0x001fc600018f0eff */
[----:B------:R0:W-:Y:S04]  /*17a80*/  STL [R1+0x88c], R22 ;  /* 0x00088c1601007387 */ /* 0x0001e80000100800 */
[----:B------:R-:W4:Y:S04]  /*17a90*/  LDL.LU R19, [R1+0xdc] ;  /* 0x0000dc0001137983 */ /* 0x000f280000300800 */
[----:B------:R1:W-:Y:S01]  /*17aa0*/  STL [R1+0x858], R23 ;  /* 0x0008581701007387 */ /* 0x0003e20000100800 */
[----:B0-----:R-:W-:Y:S02]  /*17ab0*/  LEA R22, P3, R14, R7, 0x1 ;  /* 0x000000070e167211 */ /* 0x001fe400078608ff */
[----:B-1----:R-:W-:-:S03]  /*17ac0*/  LEA.HI.X.SX32 R23, R11, R2, 0x1, P4 ;  /* 0x000000020b177211 */ /* 0x002fc600020f0eff */
        /* <DEDUP_REMOVED lines=9> */
[----:B-1----:R-:W-:-:S02]  /*17b60*/  LEA.HI.X.SX32 R23, R21, R2, 0x1, P6 ;  /* 0x0000000215177211 */ /* 0x002fc400030f0eff */
[----:B------:R-:W-:Y:S01]  /*17b70*/  LEA.HI.X.SX32 R21, R5, R2, 0x1, P0 ;  /* 0x0000000205157211 */ /* 0x000fe200000f0eff */
[----:B------:R0:W-:Y:S04]  /*17b80*/  STL [R1+0x8a4], R22 ;  /* 0x0008a41601007387 */ /* 0x0001e80000100800 */
[----:B------:R-:W-:Y:S04]  /*17b90*/  STL [R1+0x870], R23 ;  /* 0x0008701701007387 */ /* 0x000fe80000100800 */
[----:B------:R-:W4:Y:S01]  /*17ba0*/  LDL.LU R5, [R1+0xd0] ;  /* 0x0000d00001057983 */ /* 0x000f220000300800 */
[----:B0-----:R-:W-:-:S05]  /*17bb0*/  LEA R22, P6, R16, R7, 0x1 ;  /* 0x0000000710167211 */ /* 0x001fca00078c08ff */
        /* <DEDUP_REMOVED lines=13> */
[-C--:B-1----:R-:W-:Y:S02]  /*17c90*/  LEA.HI.X.SX32 R21, R14, R2.reuse, 0x1, P3 ;  /* 0x000000020e157211 */ /* 0x082fe400018f0eff */
[----:B------:R-:W4:Y:S04]  /*17ca0*/  LDL.LU R14, [R1+0xc4] ;  /* 0x0000c400010e7983 */ /* 0x000f280000300800 */
[----:B------:R-:W-:Y:S04]  /*17cb0*/  STL [R1+0x8c4], R22 ;  /* 0x0008c41601007387 */ /* 0x000fe80000100800 */
[----:B------:R0:W-:Y:S01]  /*17cc0*/  STL [R1+0x890], R21 ;  /* 0x0008901501007387 */ /* 0x0001e20000100800 */
[----:B------:R-:W-:-:S03]  /*17cd0*/  LEA.HI.X.SX32 R20, R20, R2, 0x1, P4 ;  /* 0x0000000214147211 */ /* 0x000fc600020f0eff */
[----:B0-----:R-:W4:Y:S01]  /*17ce0*/  LDL.LU R21, [R1+0xc0] ;  /* 0x0000c00001157983 */ /* 0x001f220000300800 */
[----:B------:R-:W-:-:S05]  /*17cf0*/  LEA R22, P3, R26, R7, 0x1 ;  /* 0x000000071a167211 */ /* 0x000fca00078608ff */
[----:B------:R0:W-:Y:S04]  /*17d00*/  STL [R1+0x8cc], R22 ;  /* 0x0008cc1601007387 */ /* 0x0001e80000100800 */
[----:B------:R3:W-:Y:S01]  /*17d10*/  STL [R1+0x898], R20 ;  /* 0x0008981401007387 */ /* 0x0007e20000100800 */
[----:B0-----:R-:W-:Y:S02]  /*17d20*/  LEA.HI.X.SX32 R22, R15, R2, 0x1, P5 ;  /* 0x000000020f167211 */ /* 0x001fe400028f0eff */
[----:B--2---:R-:W-:-:S05]  /*17d30*/  LEA R23, P4, R28, R7, 0x1 ;  /* 0x000000071c177211 */ /* 0x004fca00078808ff */
[----:B------:R-:W-:Y:S04]  /*17d40*/  STL [R1+0x8d4], R23 ;  /* 0x0008d41701007387 */ /* 0x000fe80000100800 */
[----:B------:R-:W2:Y:S04]  /*17d50*/  LDL.LU R15, [R1+0xbc] ;  /* 0x0000bc00010f7983 */ /* 0x000ea80000300800 */
[----:B------:R0:W-:Y:S01]  /*17d60*/  STL [R1+0x8a0], R22 ;  /* 0x0008a01601007387 */ /* 0x0001e20000100800 */
[----:B---3--:R-:W-:Y:S02]  /*17d70*/  LEA R20, P5, R29, R7, 0x1 ;  /* 0x000000071d147211 */ /* 0x008fe400078a08ff */
[----:B0-----:R-:W-:-:S03]  /*17d80*/  LEA.HI.X.SX32 R22, R16, R2, 0x1, P6 ;  /* 0x0000000210167211 */ /* 0x001fc600030f0eff */
[----:B------:R5:W-:Y:S04]  /*17d90*/  STL [R1+0x8dc], R20 ;  /* 0x0008dc1401007387 */ /* 0x000be80000100800 */
[----:B------:R-:W3:Y:S04]  /*17da0*/  LDL.LU R16, [R1+0xb8] ;  /* 0x0000b80001107983 */ /* 0x000ee80000300800 */
[----:B------:R0:W-:Y:S01]  /*17db0*/  STL [R1+0x8a8], R22 ;  /* 0x0008a81601007387 */ /* 0x0001e20000100800 */
[----:B-----5:R-:W-:-:S05]  /*17dc0*/  LEA R20, P6, R0, R7, 0x1 ;  /* 0x0000000700147211 */ /* 0x020fca00078c08ff */
[----:B------:R1:W-:Y:S01]  /*17dd0*/  STL [R1+0x8e4], R20 ;  /* 0x0008e41401007387 */ /* 0x0003e20000100800 */
[----:B0-----:R-:W-:-:S03]  /*17de0*/  LEA.HI.X.SX32 R22, R17, R2, 0x1, P0 ;  /* 0x0000000211167211 */ /* 0x001fc600000f0eff */
[----:B-1----:R-:W5:Y:S04]  /*17df0*/  LDL.LU R20, [R1+0xb4] ;  /* 0x0000b40001147983 */ /* 0x002f680000300800 */
[----:B------:R0:W-:Y:S01]  /*17e00*/  STL [R1+0x8b0], R22 ;  /* 0x0008b01601007387 */ /* 0x0001e20000100800 */
[----:B----4-:R-:W-:Y:S02]  /*17e10*/  LEA R17, P0, R19, R7, 0x1 ;  /* 0x0000000713117211 */ /* 0x010fe400078008ff */
[----:B0-----:R-:W-:-:S03]  /*17e20*/  LEA.HI.X.SX32 R22, R18, R2, 0x1, P1 ;  /* 0x0000000212167211 */ /* 0x001fc600008f0eff */
[----:B------:R0:W-:Y:S04]  /*17e30*/  STL [R1+0x8ec], R17 ;  /* 0x0008ec1101007387 */ /* 0x0001e80000100800 */
[----:B0-----:R-:W4:Y:S01]  /*17e40*/  LDL.LU R17, [R1+0xb0] ;  /* 0x0000b00001117983 */ /* 0x001f220000300800 */
[----:B------:R-:W-:-:S03]  /*17e50*/  LEA R18, P1, R11, R7, 0x1 ;  /* 0x000000070b127211 */ /* 0x000fc600078208ff */
[----:B------:R-:W-:Y:S04]  /*17e60*/  STL [R1+0x8b8], R22 ;  /* 0x0008b81601007387 */ /* 0x000fe80000100800 */
[----:B------:R0:W-:Y:S04]  /*17e70*/  STL [R1+0x8f4], R18 ;  /* 0x0008f41201007387 */ /* 0x0001e80000100800 */
[----:B0-----:R-:W4:Y:S01]  /*17e80*/  LDL.LU R18, [R1+0xac] ;  /* 0x0000ac0001127983 */ /* 0x001f220000300800 */
[----:B------:R-:W-:Y:S02]  /*17e90*/  LEA.HI.X.SX32 R22, R27, R2, 0x1, P2 ;  /* 0x000000021b167211 */ /* 0x000fe400010f0eff */
[----:B------:R-:W-:-:S03]  /*17ea0*/  LEA R23, P2, R6, R7, 0x1 ;  /* 0x0000000706177211 */ /* 0x000fc600078408ff */
[----:B------:R0:W-:Y:S04]  /*17eb0*/  STL [R1+0x8c0], R22 ;  /* 0x0008c01601007387 */ /* 0x0001e80000100800 */
[----:B------:R1:W-:Y:S04]  /*17ec0*/  STL [R1+0x8fc], R23 ;  /* 0x0008fc1701007387 */ /* 0x0003e80000100800 */
[----:B------:R-:W4:Y:S01]  /*17ed0*/  LDL.LU R27, [R1+0xa8] ;  /* 0x0000a800011b7983 */ /* 0x000f220000300800 */
[----:B0-----:R-:W-:-:S05]  /*17ee0*/  LEA.HI.X.SX32 R22, R26, R2, 0x1, P3 ;  /* 0x000000021a167211 */ /* 0x001fca00018f0eff */
[----:B------:R0:W-:Y:S04]  /*17ef0*/  STL [R1+0x8c8], R22 ;  /* 0x0008c81601007387 */ /* 0x0001e80000100800 */
[----:B------:R-:W4:Y:S01]  /*17f00*/  LDL.LU R26, [R1+0xa4] ;  /* 0x0000a400011a7983 */ /* 0x000f220000300800 */
[----:B-1----:R-:W-:Y:S02]  /*17f10*/  LEA R23, P3, R5, R7, 0x1 ;  /* 0x0000000705177211 */ /* 0x002fe400078608ff */
[----:B0-----:R-:W-:-:S03]  /*17f20*/  LEA.HI.X.SX32 R22, R28, R2, 0x1, P4 ;  /* 0x000000021c167211 */ /* 0x001fc600020f0eff */
        /* <DEDUP_REMOVED lines=9> */
[----:B------:R-:W-:-:S05]  /*17fc0*/  LEA R23, P5, R3, R7, 0x1 ;  /* 0x0000000703177211 */ /* 0x000fca00078a08ff */
        /* <DEDUP_REMOVED lines=10> */
[----:B------:R-:W-:Y:S04]  /*18070*/  STL [R1+0x924], R23 ;  /* 0x0009241701007387 */ /* 0x000fe80000100800 */
[----:B------:R-:W4:Y:S04]  /*18080*/  LDL.LU R11, [R1+0x90] ;  /* 0x00009000010b7983 */ /* 0x000f280000300800 */
[----:B------:R0:W-:Y:S02]  /*18090*/  STL [R1+0x8f0], R22 ;  /* 0x0008f01601007387 */ /* 0x0001e40000100800 */
[----:B0-----:R-:W-:-:S02]  /*180a0*/  LEA.HI.X.SX32 R22, R6, R2, 0x1, P2 ;  /* 0x0000000206167211 */ /* 0x001fc400010f0eff */
[----:B------:R-:W4:Y:S01]  /*180b0*/  LDL.LU R6, [R1+0x8c] ;  /* 0x00008c0001067983 */ /* 0x000f220000300800 */
[----:B--2---:R-:W-:-:S05]  /*180c0*/  LEA R23, P1, R15, R7, 0x1 ;  /* 0x000000070f177211 */ /* 0x004fca00078208ff */
[----:B------:R-:W-:Y:S04]  /*180d0*/  STL [R1+0x92c], R23 ;  /* 0x00092c1701007387 */ /* 0x000fe80000100800 */
[----:B------:R0:W-:Y:S02]  /*180e0*/  STL [R1+0x8f8], R22 ;  /* 0x0008f81601007387 */ /* 0x0001e40000100800 */
[----:B0-----:R-:W-:Y:S02]  /*180f0*/  LEA.HI.X.SX32 R22, R5, R2, 0x1, P3 ;  /* 0x0000000205167211 */ /* 0x001fe400018f0eff */
[----:B------:R-:W2:Y:S01]  /*18100*/  LDL.LU R5, [R1+0x88] ;  /* 0x0000880001057983 */ /* 0x000ea20000300800 */
        /* <DEDUP_REMOVED lines=13> */
[----:B0-----:R-:W-:Y:S02]  /*181e0*/  LEA.HI.X.SX32 R23, R14, R2, 0x1, P6 ;  /* 0x000000020e177211 */ /* 0x001fe400030f0eff */
[----:B------:R-:W-:-:S05]  /*181f0*/  LEA R24, P5, R18, R7, 0x1 ;  /* 0x0000000712187211 */ /* 0x000fca00078a08ff */
[----:B------:R-:W-:Y:S04]  /*18200*/  STL [R1+0x94c], R24 ;  /* 0x00094c1801007387 */ /* 0x000fe80000100800 */
[----:B------:R-:W4:Y:S04]  /*18210*/  LDL.LU R14, [R1+0x7c] ;  /* 0x00007c00010e7983 */ /* 0x000f280000300800 */
[----:B------:R0:W-:Y:S01]  /*18220*/  STL [R1+0x918], R23 ;  /* 0x0009181701007387 */ /* 0x0001e20000100800 */
[----:B-1----:R-:W-:-:S05]  /*18230*/  LEA R22, P6, R27, R7, 0x1 ;  /* 0x000000071b167211 */ /* 0x002fca00078c08ff */
[----:B------:R1:W-:Y:S01]  /*18240*/  STL [R1+0x954], R22 ;  /* 0x0009541601007387 */ /* 0x0003e20000100800 */
[-C--:B0-----:R-:W-:Y:S02]  /*18250*/  LEA.HI.X.SX32 R23, R21, R2.reuse, 0x1, P0 ;  /* 0x0000000215177211 */ /* 0x081fe400000f0eff */
[----:B------:R-:W-:-:S03]  /*18260*/  LEA.HI.X.SX32 R21, R15, R2, 0x1, P1 ;  /* 0x000000020f157211 */ /* 0x000fc600008f0eff */
[----:B------:R0:W-:Y:S04]  /*18270*/  STL [R1+0x920], R23 ;  /* 0x0009201701007387 */ /* 0x0001e80000100800 */
[----:B------:R-:W4:Y:S01]  /*18280*/  LDL.LU R15, [R1+0x78] ;  /* 0x00007800010f7983 */ /* 0x000f220000300800 */
[----:B-1----:R-:W-:-:S05]  /*18290*/  LEA R22, P0, R26, R7, 0x1 ;  /* 0x000000071a167211 */ /* 0x002fca00078008ff */
[----:B------:R1:W-:Y:S01]  /*182a0*/  STL [R1+0x95c], R22 ;  /* 0x00095c1601007387 */ /* 0x0003e20000100800 */
[----:B0-----:R-:W-:-:S03]  /*182b0*/  LEA R23, P1, R28, R7, 0x1 ;  /* 0x000000071c177211 */ /* 0x001fc600078208ff */
[----:B------:R-:W-:Y:S01]  /*182c0*/  STL [R1+0x928], R21 ;  /* 0x0009281501007387 */ /* 0x000fe20000100800 */
[----:B-1----:R-:W-:-:S03]  /*182d0*/  LEA.HI.X.SX32 R22, R16, R2, 0x1, P2 ;  /* 0x0000000210167211 */ /* 0x002fc600010f0eff */
[----:B------:R-:W-:Y:S04]  /*182e0*/  STL [R1+0x964], R23 ;  /* 0x0009641701007387 */ /* 0x000fe80000100800 */
[----:B------:R-:W4:Y:S04]  /*182f0*/  LDL.LU R16, [R1+0x74] ;  /* 0x0000740001107983 */ /* 0x000f280000300800 */
[----:B------:R0:W-:Y:S02]  /*18300*/  STL [R1+0x930], R22 ;  /* 0x0009301601007387 */ /* 0x0001e40000100800 */
[----:B0-----:R-:W-:-:S02]  /*18310*/  LEA.HI.X.SX32 R22, R20, R2, 0x1, P3 ;  /* 0x0000000214167211 */ /* 0x001fc400018f0eff */
[----:B------:R-:W-:Y:S02]  /*18320*/  LEA R21, P2, R29, R7, 0x1 ;  /* 0x000000071d157211 */ /* 0x000fe400078408ff */
[----:B------:R-:W-:-:S03]  /*18330*/  LEA.HI.X.SX32 R20, R17, R2, 0x1, P4 ;  /* 0x0000000211147211 */ /* 0x000fc600020f0eff */
[----:B------:R0:W-:Y:S04]  /*18340*/  STL [R1+0x96c], R21 ;  /* 0x00096c1501007387 */ /* 0x0001e80000100800 */
[----:B------:R-:W-:Y:S04]  /*18350*/  STL [R1+0x938], R22 ;  /* 0x0009381601007387 */ /* 0x000fe80000100800 */
[----:B------:R-:W4:Y:S01]  /*18360*/  LDL.LU R17, [R1+0x70] ;  /* 0x0000700001117983 */ /* 0x000f220000300800 */
[----:B0-----:R-:W-:-:S05]  /*18370*/  LEA R21, P3, R0, R7, 0x1 ;  /* 0x0000000700157211 */ /* 0x001fca00078608ff */
[----:B------:R0:W-:Y:S04]  /*18380*/  STL [R1+0x974], R21 ;  /* 0x0009741501007387 */ /* 0x0001e80000100800 */
[----:B------:R-:W-:Y:S01]  /*18390*/  STL [R1+0x940], R20 ;  /* 0x0009401401007387 */ /* 0x000fe20000100800 */
[----:B0-----:R-:W-:Y:S02]  /*183a0*/  LEA.HI.X.SX32 R21, R18, R2, 0x1, P5 ;  /* 0x0000000212157211 */ /* 0x001fe400028f0eff */
[----:B------:R-:W-:-:S05]  /*183b0*/  LEA R22, P4, R19, R7, 0x1 ;  /* 0x0000000713167211 */ /* 0x000fca00078808ff */
[----:B------:R0:W-:Y:S04]  /*183c0*/  STL [R1+0x97c], R22 ;  /* 0x00097c1601007387 */ /* 0x0001e80000100800 */
[----:B------:R-:W4:Y:S01]  /*183d0*/  LDL.LU R18, [R1+0x6c] ;  /* 0x00006c0001127983 */ /* 0x000f220000300800 */
[-C--:B0-----:R-:W-:Y:S02]  /*183e0*/  LEA.HI.X.SX32 R22, R27, R2.reuse, 0x1, P6 ;  /* 0x000000021b167211 */ /* 0x081fe400030f0eff */
[----:B------:R-:W-:Y:S01]  /*183f0*/  LEA R20, P5, R11, R7, 0x1 ;  /* 0x000000070b147211 */ /* 0x000fe200078a08ff */
[----:B------:R0:W-:Y:S04]  /*18400*/  STL [R1+0x948], R21 ;  /* 0x0009481501007387 */ /* 0x0001e80000100800 */
[----:B------:R1:W-:Y:S04]  /*18410*/  STL [R1+0x984], R20 ;  /* 0x0009841401007387 */ /* 0x0003e80000100800 */
[----:B------:R-:W-:Y:S01]  /*18420*/  STL [R1+0x950], R22 ;  /* 0x0009501601007387 */ /* 0x000fe20000100800 */
[----:B0-----:R-:W-:-:S03]  /*18430*/  LEA.HI.X.SX32 R21, R26, R2, 0x1, P0 ;  /* 0x000000021a157211 */ /* 0x001fc600000f0eff */
[----:B------:R-:W4:Y:S01]  /*18440*/  LDL.LU R27, [R1+0x68] ;  /* 0x00006800011b7983 */ /* 0x000f220000300800 */
[----:B-1----:R-:W-:-:S05]  /*18450*/  LEA R20, P6, R6, R7, 0x1 ;  /* 0x0000000706147211 */ /* 0x002fca00078c08ff */
[----:B------:R-:W-:Y:S04]  /*18460*/  STL [R1+0x98c], R20 ;  /* 0x00098c1401007387 */ /* 0x000fe80000100800 */
[----:B------:R0:W-:Y:S04]  /*18470*/  STL [R1+0x958], R21 ;  /* 0x0009581501007387 */ /* 0x0001e80000100800 */
[----:B------:R-:W4:Y:S01]  /*18480*/  LDL.LU R26, [R1+0x64] ;  /* 0x00006400011a7983 */ /* 0x000f220000300800 */
[-C--:B0-----:R-:W-:Y:S02]  /*18490*/  LEA.HI.X.SX32 R21, R28, R2.reuse, 0x1, P1 ;  /* 0x000000021c157211 */ /* 0x081fe400008f0eff */
[----:B------:R-:W-:-:S02]  /*184a0*/  LEA.HI.X.SX32 R19, R19, R2, 0x1, P4 ;  /* 0x0000000213137211 */ /* 0x000fc400020f0eff */
[----:B--2---:R-:W-:-:S05]  /*184b0*/  LEA R20, P0, R5, R7, 0x1 ;  /* 0x0000000705147211 */ /* 0x004fca00078008ff */
[----:B------:R-:W-:Y:S04]  /*184c0*/  STL [R1+0x994], R20 ;  /* 0x0009941401007387 */ /* 0x000fe80000100800 */
[----:B------:R0:W-:Y:S04]  /*184d0*/  STL [R1+0x960], R21 ;  /* 0x0009601501007387 */ /* 0x0001e80000100800 */
[----:B------:R-:W2:Y:S01]  /*184e0*/  LDL.LU R28, [R1+0x60] ;  /* 0x00006000011c7983 */ /* 0x000ea20000300800 */
[----:B0-----:R-:W-:Y:S02]  /*184f0*/  LEA.HI.X.SX32 R21, R29, R2, 0x1, P2 ;  /* 0x000000021d157211 */ /* 0x001fe400010f0eff */
[----:B---3--:R-:W-:-:S05]  /*18500*/  LEA R20, P1, R4, R7, 0x1 ;  /* 0x0000000704147211 */ /* 0x008fca00078208ff */
[----:B------:R-:W-:Y:S04]  /*18510*/  STL [R1+0x99c], R20 ;  /* 0x00099c1401007387 */ /* 0x000fe80000100800 */
[----:B------:R0:W-:Y:S04]  /*18520*/  STL [R1+0x968], R21 ;  /* 0x0009681501007387 */ /* 0x0001e80000100800 */
[----:B------:R-:W3:Y:S01]  /*18530*/  LDL.LU R29, [R1+0x5c] ;  /* 0x00005c00011d7983 */ /* 0x000ee20000300800 */
[----:B0-----:R-:W-:Y:S02]  /*18540*/  LEA.HI.X.SX32 R21, R0, R2, 0x1, P3 ;  /* 0x0000000200157211 */ /* 0x001fe400018f0eff */
[----:B-----5:R-:W-:-:S05]  /*18550*/  LEA R20, P2, R3, R7, 0x1 ;  /* 0x0000000703147211 */ /* 0x020fca00078408ff */
[----:B------:R4:W-:Y:S04]  /*18560*/  STL [R1+0x9a4], R20 ;  /* 0x0009a41401007387 */ /* 0x0009e80000100800 */
[----:B------:R-:W5:Y:S04]  /*18570*/  LDL.LU R0, [R1+0x58] ;  /* 0x0000580001007983 */ /* 0x000f680000300800 */
[----:B------:R-:W-:Y:S04]  /*18580*/  STL [R1+0x970], R21 ;  /* 0x0009701501007387 */ /* 0x000fe80000100800 */
[----:B------:R-:W5:Y:S01]  /*18590*/  LDL.LU R25, [R1+0x54] ;  /* 0x0000540001197983 */ /* 0x000f620000300800 */
[----:B----4-:R-:W-:-:S05]  /*185a0*/  LEA R20, P3, R14, R7, 0x1 ;  /* 0x000000070e147211 */ /* 0x010fca00078608ff */
[----:B------:R0:W-:Y:S04]  /*185b0*/  STL [R1+0x9ac], R20 ;  /* 0x0009ac1401007387 */ /* 0x0001e80000100800 */
[----:B------:R-:W4:Y:S04]  /*185c0*/  LDL.LU R24, [R1+0x50] ;  /* 0x0000500001187983 */ /* 0x000f280000300800 */
[----:B------:R1:W-:Y:S04]  /*185d0*/  STL [R1+0x978], R19 ;  /* 0x0009781301007387 */ /* 0x0003e80000100800 */
[----:B------:R-:W4:Y:S01]  /*185e0*/  LDL.LU R23, [R1+0x4c] ;  /* 0x00004c0001177983 */ /* 0x000f220000300800 */
[----:B0-----:R-:W-:-:S02]  /*185f0*/  LEA R20, P4, R15, R7, 0x1 ;  /* 0x000000070f147211 */ /* 0x001fc400078808ff */
[----:B-1----:R-:W-:-:S03]  /*18600*/  LEA.HI.X.SX32 R19, R11, R2, 0x1, P5 ;  /* 0x000000020b137211 */ /* 0x002fc600028f0eff */
[----:B------:R0:W-:Y:S04]  /*18610*/  STL [R1+0x9b4], R20 ;  /* 0x0009b41401007387 */ /* 0x0001e80000100800 */
[----:B------:R-:W4:Y:S04]  /*18620*/  LDL.LU R22, [R1+0x48] ;  /* 0x0000480001167983 */ /* 0x000f280000300800 */
[----:B------:R1:W-:Y:S04]  /*18630*/  STL [R1+0x980], R19 ;  /* 0x0009801301007387 */ /* 0x0003e80000100800 */
[----:B------:R-:W4:Y:S01]  /*18640*/  LDL.LU R21, [R1+0x40] ;  /* 0x0000400001157983 */ /* 0x000f220000300800 */
[----:B------:R-:W-:-:S02]  /*18650*/  LEA R11, P5, R16, R7, 0x1 ;  /* 0x00000007100b7211 */ /* 0x000fc400078a08ff */
[----:B------:R-:W-:-:S03]  /*18660*/  LEA.HI.X.SX32 R6, R6, R2, 0x1, P6 ;  /* 0x0000000206067211 */ /* 0x000fc600030f0eff */
[----:B------:R-:W-:Y:S04]  /*18670*/  STL [R1+0x9bc], R11 ;  /* 0x0009bc0b01007387 */ /* 0x000fe80000100800 */
[----:B0-----:R-:W4:Y:S04]  /*18680*/  LDL.LU R20, [R1+0x38] ;  /* 0x0000380001147983 */ /* 0x001f280000300800 */
[----:B------:R0:W-:Y:S04]  /*18690*/  STL [R1+0x988], R6 ;  /* 0x0009880601007387 */ /* 0x0001e80000100800 */
[----:B-1----:R-:W4:Y:S01]  /*186a0*/  LDL.LU R19, [R1+0x30] ;  /* 0x0000300001137983 */ /* 0x002f220000300800 */
[----:B------:R-:W-:-:S02]  /*186b0*/  LEA.HI.X.SX32 R4, R4, R2, 0x1, P1 ;  /* 0x0000000204047211 */ /* 0x000fc400008f0eff */
[----:B0-----:R-:W-:Y:S02]  /*186c0*/  LEA.HI.X.SX32 R6, R5, R2, 0x1, P0 ;  /* 0x0000000205067211 */ /* 0x001fe400000f0eff */
[----:B------:R-:W-:-:S05]  /*186d0*/  LEA R11, P6, R17, R7, 0x1 ;  /* 0x00000007110b7211 */ /* 0x000fca00078c08ff */
[----:B------:R0:W-:Y:S01]  /*186e0*/  STL [R1+0x9c4], R11 ;  /* 0x0009c40b01007387 */ /* 0x0001e20000100800 */
[----:B------:R-:W-:-:S03]  /*186f0*/  LEA.HI.X.SX32 R3, R3, R2, 0x1, P2 ;  /* 0x0000000203037211 */ /* 0x000fc600010f0eff */
[----:B0-----:R-:W4:Y:S04]  /*18700*/  LDL.LU R11, [R1+0x28] ;  /* 0x00002800010b7983 */ /* 0x001f280000300800 */
[----:B------:R0:W-:Y:S04]  /*18710*/  STL [R1+0x990], R6 ;  /* 0x0009900601007387 */ /* 0x0001e80000100800 */
[----:B0-----:R-:W4:Y:S01]  /*18720*/  LDL.LU R6, [R1+0x20] ;  /* 0x0000200001067983 */ /* 0x001f220000300800 */
[----:B------:R-:W-:-:S05]  /*18730*/  LEA R5, P0, R18, R7, 0x1 ;  /* 0x0000000712057211 */ /* 0x000fca00078008ff */
[----:B------:R0:W-:Y:S04]  /*18740*/  STL [R1+0x9cc], R5 ;  /* 0x0009cc0501007387 */ /* 0x0001e80000100800 */
[----:B0-----:R-:W4:Y:S04]  /*18750*/  LDL.LU R5, [R1+0x18] ;  /* 0x0000180001057983 */ /* 0x001f280000300800 */
[----:B------:R0:W-:Y:S02]  /*18760*/  STL [R1+0x998], R4 ;  /* 0x0009980401007387 */ /* 0x0001e40000100800 */
[----:B0-----:R-:W-:-:S05]  /*18770*/  LEA R4, P1, R27, R7, 0x1 ;  /* 0x000000071b047211 */ /* 0x001fca00078208ff */
[----:B------:R0:W-:Y:S01]  /*18780*/  STL [R1+0x9d4], R4 ;  /* 0x0009d40401007387 */ /* 0x0001e20000100800 */
[----:B------:R-:W-:-:S03]  /*18790*/  LEA.HI.X.SX32 R14, R14, R2, 0x1, P3 ;  /* 0x000000020e0e7211 */ /* 0x000fc600018f0eff */
[----:B0-----:R-:W4:Y:S04]  /*187a0*/  LDL.LU R4, [R1+0xa48] ;  /* 0x000a480001047983 */ /* 0x001f280000300800 */
[----:B------:R0:W-:Y:S02]  /*187b0*/  STL [R1+0x9a0], R3 ;  /* 0x0009a00301007387 */ /* 0x0001e40000100800 */
[----:B0-----:R-:W-:-:S05]  /*187c0*/  LEA R3, P2, R26, R7, 0x1 ;  /* 0x000000071a037211 */ /* 0x001fca00078408ff */
[----:B------:R0:W-:Y:S01]  /*187d0*/  STL [R1+0x9dc], R3 ;  /* 0x0009dc0301007387 */ /* 0x0001e20000100800 */
[----:B------:R-:W-:-:S03]  /*187e0*/  LEA.HI.X.SX32 R15, R15, R2, 0x1, P4 ;  /* 0x000000020f0f7211 */ /* 0x000fc600020f0eff */
[----:B0-----:R-:W4:Y:S04]  /*187f0*/  LDL.LU R3, [R1+0x4] ;  /* 0x0000040001037983 */ /* 0x001f280000300800 */
[----:B------:R2:W-:Y:S01]  /*18800*/  STL [R1+0x9a8], R14 ;  /* 0x0009a80e01007387 */ /* 0x0005e20000100800 */
[-C--:B------:R-:W-:Y:S02]  /*18810*/  LEA.HI.X.SX32 R16, R16, R2.reuse, 0x1, P5 ;  /* 0x0000000210107211 */ /* 0x080fe400028f0eff */
[-C--:B------:R-:W-:Y:S02]  /*18820*/  LEA.HI.X.SX32 R17, R17, R2.reuse, 0x1, P6 ;  /* 0x0000000211117211 */ /* 0x080fe400030f0eff */
[-C--:B------:R-:W-:Y:S02]  /*18830*/  LEA.HI.X.SX32 R18, R18, R2.reuse, 0x1, P0 ;  /* 0x0000000212127211 */ /* 0x080fe400000f0eff */
[----:B------:R-:W-:-:S02]  /*18840*/  LEA.HI.X.SX32 R27, R27, R2, 0x1, P1 ;  /* 0x000000021b1b7211 */ /* 0x000fc400008f0eff */
[----:B--2---:R-:W-:-:S05]  /*18850*/  LEA R14, P3, R28, R7, 0x1 ;  /* 0x000000071c0e7211 */ /* 0x004fca00078608ff */
[----:B------:R0:W-:Y:S04]  /*18860*/  STL [R1+0x9e4], R14 ;  /* 0x0009e40e01007387 */ /* 0x0001e80000100800 */
[----:B0-----:R-:W2:Y:S04]  /*18870*/  LDL.LU R14, [R1+0xbd8] ;  /* 0x000bd800010e7983 */ /* 0x001ea80000300800 */
[----:B------:R3:W-:Y:S02]  /*18880*/  STL [R1+0x9b0], R15 ;  /* 0x0009b00f01007387 */ /* 0x0007e40000100800 */
[----:B---3--:R-:W-:-:S05]  /*18890*/  LEA R15, P4, R29, R7, 0x1 ;  /* 0x000000071d0f7211 */ /* 0x008fca00078808ff */
[----:B------:R0:W-:Y:S04]  /*188a0*/  STL [R1+0x9ec], R15 ;  /* 0x0009ec0f01007387 */ /* 0x0001e80000100800 */
[----:B0-----:R-:W3:Y:S04]  /*188b0*/  LDL.LU R15, [R1+0xbd4] ;  /* 0x000bd400010f7983 */ /* 0x001ee80000300800 */
[----:B------:R5:W-:Y:S02]  /*188c0*/  STL [R1+0x9b8], R16 ;  /* 0x0009b81001007387 */ /* 0x000be40000100800 */
[----:B-----5:R-:W-:-:S05]  /*188d0*/  LEA R16, P5, R0, R7, 0x1 ;  /* 0x0000000700107211 */ /* 0x020fca00078a08ff */
[----:B------:R0:W-:Y:S04]  /*188e0*/  STL [R1+0x9f4], R16 ;  /* 0x0009f41001007387 */ /* 0x0001e80000100800 */
[----:B0-----:R-:W5:Y:S04]  /*188f0*/  LDL.LU R16, [R1+0xbd0] ;  /* 0x000bd00001107983 */ /* 0x001f680000300800 */
[----:B------:R0:W-:Y:S02]  /*18900*/  STL [R1+0x9c0], R17 ;  /* 0x0009c01101007387 */ /* 0x0001e40000100800 */
[----:B0-----:R-:W-:-:S05]  /*18910*/  LEA R17, P6, R25, R7, 0x1 ;  /* 0x0000000719117211 */ /* 0x001fca00078c08ff */
[----:B------:R0:W-:Y:S04]  /*18920*/  STL [R1+0x9fc], R17 ;  /* 0x0009fc1101007387 */ /* 0x0001e80000100800 */
[----:B0-----:R-:W2:Y:S04]  /*18930*/  LDL.LU R17, [R1+0xbcc] ;  /* 0x000bcc0001117983 */ /* 0x001ea80000300800 */
[----:B------:R4:W-:Y:S02]  /*18940*/  STL [R1+0x9c8], R18 ;  /* 0x0009c81201007387 */ /* 0x0009e40000100800 */
[----:B----4-:R-:W-:-:S05]  /*18950*/  LEA R18, P0, R24, R7, 0x1 ;  /* 0x0000000718127211 */ /* 0x010fca00078008ff */
[----:B------:R0:W-:Y:S01]  /*18960*/  STL [R1+0xa04], R18 ;  /* 0x000a041201007387 */ /* 0x0001e20000100800 */
[----:B------:R-:W-:-:S03]  /*18970*/  LEA.HI.X.SX32 R26, R26, R2, 0x1, P2 ;  /* 0x000000021a1a7211 */ /* 0x000fc600010f0eff */
[----:B0-----:R-:W4:Y:S04]  /*18980*/  LDL.LU R18, [R1+0xbc8] ;  /* 0x000bc80001127983 */ /* 0x001f280000300800 */
[----:B------:R0:W-:Y:S02]  /*18990*/  STL [R1+0x9d0], R27 ;  /* 0x0009d01b01007387 */ /* 0x0001e40000100800 */
[----:B0-----:R-:W-:-:S05]  /*189a0*/  LEA R27, P1, R23, R7, 0x1 ;  /* 0x00000007171b7211 */ /* 0x001fca00078208ff */
[----:B------:R0:W-:Y:S01]  /*189b0*/  STL [R1+0xa0c], R27 ;  /* 0x000a0c1b01007387 */ /* 0x0001e20000100800 */
[----:B------:R-:W-:-:S03]  /*189c0*/  LEA.HI.X.SX32 R28, R28, R2, 0x1, P3 ;  /* 0x000000021c1c7211 */ /* 0x000fc600018f0eff */
[----:B0-----:R-:W3:Y:S04]  /*189d0*/  LDL.LU R27, [R1+0xbc4] ;  /* 0x000bc400011b7983 */ /* 0x001ee80000300800 */
[----:B------:R0:W-:Y:S02]  /*189e0*/  STL [R1+0x9d8], R26 ;  /* 0x0009d81a01007387 */ /* 0x0001e40000100800 */
[----:B0-----:R-:W-:-:S05]  /*189f0*/  LEA R26, P2, R22, R7, 0x1 ;  /* 0x00000007161a7211 */ /* 0x001fca00078408ff */
[----:B------:R0:W-:Y:S01]  /*18a00*/  STL [R1+0xa14], R26 ;  /* 0x000a141a01007387 */ /* 0x0001e20000100800 */
[----:B------:R-:W-:-:S03]  /*18a10*/  LEA.HI.X.SX32 R29, R29, R2, 0x1, P4 ;  /* 0x000000021d1d7211 */ /* 0x000fc600020f0eff */
[----:B0-----:R-:W5:Y:S04]  /*18a20*/  LDL.LU R26, [R1+0xbc0] ;  /* 0x000bc000011a7983 */ /* 0x001f680000300800 */
[----:B------:R0:W-:Y:S02]  /*18a30*/  STL [R1+0x9e0], R28 ;  /* 0x0009e01c01007387 */ /* 0x0001e40000100800 */
[----:B0-----:R-:W-:-:S05]  /*18a40*/  LEA R28, P3, R21, R7, 0x1 ;  /* 0x00000007151c7211 */ /* 0x001fca00078608ff */
[----:B------:R0:W-:Y:S01]  /*18a50*/  STL [R1+0xa1c], R28 ;  /* 0x000a1c1c01007387 */ /* 0x0001e20000100800 */
[----:B------:R-:W-:-:S03]  /*18a60*/  LEA.HI.X.SX32 R0, R0, R2, 0x1, P5 ;  /* 0x0000000200007211 */ /* 0x000fc600028f0eff */
[----:B0-----:R-:W2:Y:S04]  /*18a70*/  LDL.LU R28, [R1+0xbbc] ;  /* 0x000bbc00011c7983 */ /* 0x001ea80000300800 */
[----:B------:R0:W-:Y:S02]  /*18a80*/  STL [R1+0x9e8], R29 ;  /* 0x0009e81d01007387 */ /* 0x0001e40000100800 */
[----:B0-----:R-:W-:-:S05]  /*18a90*/  LEA R29, P4, R20, R7, 0x1 ;  /* 0x00000007141d7211 */ /* 0x001fca00078808ff */
[----:B------:R0:W-:Y:S04]  /*18aa0*/  STL [R1+0xa24], R29 ;  /* 0x000a241d01007387 */ /* 0x0001e80000100800 */
[----:B0-----:R-:W4:Y:S04]  /*18ab0*/  LDL.LU R29, [R1+0xbb8] ;  /* 0x000bb800011d7983 */ /* 0x001f280000300800 */
[----:B------:R0:W-:Y:S02]  /*18ac0*/  STL [R1+0x9f0], R0 ;  /* 0x0009f00001007387 */ /* 0x0001e40000100800 */
[----:B0-----:R-:W-:-:S05]  /*18ad0*/  LEA R0, P5, R19, R7, 0x1 ;  /* 0x0000000713007211 */ /* 0x001fca00078a08ff */
[----:B------:R0:W-:Y:S04]  /*18ae0*/  STL [R1+0xa2c], R0 ;  /* 0x000a2c0001007387 */ /* 0x0001e80000100800 */
[----:B0-----:R-:W3:Y:S01]  /*18af0*/  LDL.LU R0, [R1+0xbb4] ;  /* 0x000bb40001007983 */ /* 0x001ee20000300800 */
[-C--:B------:R-:W-:Y:S02]  /*18b00*/  LEA.HI.X.SX32 R25, R25, R2.reuse, 0x1, P6 ;  /* 0x0000000219197211 */ /* 0x080fe400030f0eff */
[----:B------:R-:W-:-:S03]  /*18b10*/  LEA.HI.X.SX32 R24, R24, R2, 0x1, P0 ;  /* 0x0000000218187211 */ /* 0x000fc600000f0eff */
[----:B------:R0:W-:Y:S01]  /*18b20*/  STL [R1+0x9f8], R25 ;  /* 0x0009f81901007387 */ /* 0x0001e20000100800 */
[----:B------:R-:W-:Y:S02]  /*18b30*/  LEA.HI.X.SX32 R22, R22, R2, 0x1, P2 ;  /* 0x0000000216167211 */ /* 0x000fe400010f0eff */
[----:B0-----:R-:W-:-:S05]  /*18b40*/  LEA R25, P6, R11, R7, 0x1 ;  /* 0x000000070b197211 */ /* 0x001fca00078c08ff */
[----:B------:R0:W-:Y:S04]  /*18b50*/  STL [R1+0xa34], R25 ;  /* 0x000a341901007387 */ /* 0x0001e80000100800 */
[----:B------:R1:W-:Y:S01]  /*18b60*/  STL [R1+0xa00], R24 ;  /* 0x000a001801007387 */ /* 0x0003e20000100800 */
[----:B------:R-:W-:Y:S01]  /*18b70*/  IMAD R8, R8, UR4, RZ ;  /* 0x0000000408087c24 */ /* 0x000fe2000f8e02ff */
[-C--:B0-----:R-:W-:Y:S02]  /*18b80*/  LEA R25, P0, R6, R7.reuse, 0x1 ;  /* 0x0000000706197211 */ /* 0x081fe400078008ff */
[----:B-1----:R-:W-:Y:S02]  /*18b90*/  LEA.HI.X.SX32 R24, R23, R2, 0x1, P1 ;  /* 0x0000000217187211 */ /* 0x002fe400008f0eff */
[-C--:B------:R-:W-:Y:S01]  /*18ba0*/  LEA R23, P1, R5, R7.reuse, 0x1 ;  /* 0x0000000705177211 */ /* 0x080fe200078208ff */
[----:B------:R-:W-:Y:S04]  /*18bb0*/  STL [R1+0xa3c], R25 ;  /* 0x000a3c1901007387 */ /* 0x000fe80000100800 */
[----:B------:R0:W-:Y:S04]  /*18bc0*/  STL [R1+0xa08], R24 ;  /* 0x000a081801007387 */ /* 0x0001e80000100800 */
[----:B------:R1:W-:Y:S04]  /*18bd0*/  STL [R1+0xa44], R23 ;  /* 0x000a441701007387 */ /* 0x0003e80000100800 */
[----:B------:R1:W-:Y:S01]  /*18be0*/  STL [R1+0xa10], R22 ;  /* 0x000a101601007387 */ /* 0x0003e20000100800 */
[----:B0-----:R-:W-:-:S02]  /*18bf0*/  LEA R24, P2, R4, R7, 0x1 ;  /* 0x0000000704187211 */ /* 0x001fc400078408ff */
[-C--:B-1----:R-:W-:Y:S02]  /*18c00*/  LEA.HI.X.SX32 R23, R21, R2.reuse, 0x1, P3 ;  /* 0x0000000215177211 */ /* 0x082fe400018f0eff */
[-C--:B------:R-:W-:Y:S02]  /*18c10*/  LEA.HI.X.SX32 R21, R20, R2.reuse, 0x1, P4 ;  /* 0x0000000214157211 */ /* 0x080fe400020f0eff */
[-C--:B------:R-:W-:Y:S01]  /*18c20*/  LEA R22, P3, R8, R7.reuse, 0x1 ;  /* 0x0000000708167211 */ /* 0x080fe200078608ff */
[----:B------:R-:W-:Y:S01]  /*18c30*/  STL [R1+0xaac], R24 ;  /* 0x000aac1801007387 */ /* 0x000fe20000100800 */
[----:B------:R-:W-:Y:S02]  /*18c40*/  LEA R20, P4, R3, R7, 0x1 ;  /* 0x0000000703147211 */ /* 0x000fe400078808ff */
[-C--:B------:R-:W-:Y:S01]  /*18c50*/  LEA.HI.X.SX32 R19, R19, R2.reuse, 0x1, P5 ;  /* 0x0000000213137211 */ /* 0x080fe200028f0eff */
[----:B------:R-:W-:Y:S04]  /*18c60*/  STL [R1+0xa18], R23 ;  /* 0x000a181701007387 */ /* 0x000fe80000100800 */
[----:B------:R-:W-:Y:S04]  /*18c70*/  STL [R1+0xa4c], R22 ;  /* 0x000a4c1601007387 */ /* 0x000fe80000100800 */
[----:B------:R-:W-:Y:S04]  /*18c80*/  STL [R1+0xa20], R21 ;  /* 0x000a201501007387 */ /* 0x000fe80000100800 */
[----:B------:R0:W-:Y:S04]  /*18c90*/  STL [R1+0xa54], R20 ;  /* 0x000a541401007387 */ /* 0x0001e80000100800 */
[----:B------:R4:W-:Y:S01]  /*18ca0*/  STL [R1+0xa28], R19 ;  /* 0x000a281301007387 */ /* 0x0009e20000100800 */
[----:B------:R-:W-:-:S02]  /*18cb0*/  LEA.HI.X.SX32 R5, R5, R2, 0x1, P1 ;  /* 0x0000000205057211 */ /* 0x000fc400008f0eff */
[-C--:B0-----:R-:W-:Y:S02]  /*18cc0*/  LEA.HI.X.SX32 R20, R11, R2.reuse, 0x1, P6 ;  /* 0x000000020b147211 */ /* 0x081fe400030f0eff */
[----:B------:R-:W-:Y:S01]  /*18cd0*/  LEA.HI.X.SX32 R11, R6, R2, 0x1, P0 ;  /* 0x00000002060b7211 */ /* 0x000fe200000f0eff */
[----:B------:R-:W-:Y:S02]  /*18ce0*/  IMAD R13, R13, UR4, RZ ;  /* 0x000000040d0d7c24 */ /* 0x000fe4000f8e02ff */
[----:B------:R-:W-:Y:S02]  /*18cf0*/  IMAD R12, R12, UR4, RZ ;  /* 0x000000040c0c7c24 */ /* 0x000fe4000f8e02ff */
[----:B------:R-:W-:Y:S01]  /*18d00*/  IMAD R10, R10, UR4, RZ ;  /* 0x000000040a0a7c24 */ /* 0x000fe2000f8e02ff */
[-C--:B--2---:R-:W-:Y:S02]  /*18d10*/  LEA R6, P0, R28, R7.reuse, 0x1 ;  /* 0x000000071c067211 */ /* 0x084fe400078008ff */
[----:B----4-:R-:W-:-:S02]  /*18d20*/  LEA R19, P6, R29, R7, 0x1 ;  /* 0x000000071d137211 */ /* 0x010fc400078c08ff */
[----:B---3--:R-:W-:-:S05]  /*18d30*/  LEA R21, P5, R0, R7, 0x1 ;  /* 0x0000000700157211 */ /* 0x008fca00078a08ff */
[----:B------:R-:W-:Y:S04]  /*18d40*/  STL [R1+0xa5c], R21 ;  /* 0x000a5c1501007387 */ /* 0x000fe80000100800 */
[----:B------:R-:W-:Y:S04]  /*18d50*/  STL [R1+0xa30], R20 ;  /* 0x000a301401007387 */ /* 0x000fe80000100800 */
[----:B------:R-:W-:Y:S04]  /*18d60*/  STL [R1+0xa64], R19 ;  /* 0x000a641301007387 */ /* 0x000fe80000100800 */
[----:B------:R5:W-:Y:S04]  /*18d70*/  STL [R1+0xa38], R11 ;  /* 0x000a380b01007387 */ /* 0x000be80000100800 */
[----:B------:R0:W-:Y:S04]  /*18d80*/  STL [R1+0xa6c], R6 ;  /* 0x000a6c0601007387 */ /* 0x0001e80000100800 */
[----:B------:R1:W-:Y:S01]  /*18d90*/  STL [R1+0xa40], R5 ;  /* 0x000a400501007387 */ /* 0x0003e20000100800 */
[----:B-----5:R-:W-:-:S02]  /*18da0*/  LEA R11, P1, R26, R7, 0x1 ;  /* 0x000000071a0b7211 */ /* 0x020fc400078208ff */
[----:B0-----:R-:W-:-:S03]  /*18db0*/  LEA.HI.X.SX32 R6, R4, R2, 0x1, P2 ;  /* 0x0000000204067211 */ /* 0x001fc600010f0eff */
[----:B------:R-:W-:Y:S01]  /*18dc0*/  STL [R1+0xa74], R11 ;  /* 0x000a740b01007387 */ /* 0x000fe20000100800 */
[----:B------:R-:W-:Y:S02]  /*18dd0*/  LEA.HI.X.SX32 R4, R8, R2, 0x1, P3 ;  /* 0x0000000208047211 */ /* 0x000fe400018f0eff */
[-C--:B-1----:R-:W-:Y:S01]  /*18de0*/  LEA R5, P2, R27, R7.reuse, 0x1 ;  /* 0x000000071b057211 */ /* 0x082fe200078408ff */
[----:B------:R0:W-:Y:S04]  /*18df0*/  STL [R1+0xaa8], R6 ;  /* 0x000aa80601007387 */ /* 0x0001e80000100800 */
[----:B------:R1:W-:Y:S04]  /*18e00*/  STL [R1+0xa7c], R5 ;  /* 0x000a7c0501007387 */ /* 0x0003e80000100800 */
[----:B------:R2:W-:Y:S01]  /*18e10*/  STL [R1+0xa48], R4 ;  /* 0x000a480401007387 */ /* 0x0005e20000100800 */
[----:B0-----:R-:W-:-:S02]  /*18e20*/  LEA R6, P3, R18, R7, 0x1 ;  /* 0x0000000712067211 */ /* 0x001fc400078608ff */
[----:B-1----:R-:W-:-:S03]  /*18e30*/  LEA.HI.X.SX32 R5, R3, R2, 0x1, P4 ;  /* 0x0000000203057211 */ /* 0x002fc600020f0eff */
[----:B------:R-:W-:Y:S01]  /*18e40*/  STL [R1+0xa84], R6 ;  /* 0x000a840601007387 */ /* 0x000fe20000100800 */
[----:B------:R-:W-:Y:S02]  /*18e50*/  LEA.HI.X.SX32 R3, R0, R2, 0x1, P5 ;  /* 0x0000000200037211 */ /* 0x000fe400028f0eff */
[-C--:B--2---:R-:W-:Y:S01]  /*18e60*/  LEA R4, P4, R17, R7.reuse, 0x1 ;  /* 0x0000000711047211 */ /* 0x084fe200078808ff */
[----:B------:R0:W-:Y:S04]  /*18e70*/  STL [R1+0xa50], R5 ;  /* 0x000a500501007387 */ /* 0x0001e80000100800 */
[----:B------:R-:W2:Y:S04]  /*18e80*/  LDL.LU R0, [R1+0xbb0] ;  /* 0x000bb00001007983 */ /* 0x000ea80000300800 */
[----:B------:R1:W-:Y:S01]  /*18e90*/  STL [R1+0xa8c], R4 ;  /* 0x000a8c0401007387 */ /* 0x0003e20000100800 */
[----:B0-----:R-:W-:-:S03]  /*18ea0*/  LEA R5, P5, R16, R7, 0x1 ;  /* 0x0000000710057211 */ /* 0x001fc600078a08ff */
[----:B------:R0:W-:Y:S01]  /*18eb0*/  STL [R1+0xa58], R3 ;  /* 0x000a580301007387 */ /* 0x0001e20000100800 */
[----:B-1----:R-:W-:-:S03]  /*18ec0*/  LEA.HI.X.SX32 R4, R29, R2, 0x1, P6 ;  /* 0x000000021d047211 */ /* 0x002fc600030f0eff */
[----:B------:R1:W-:Y:S01]  /*18ed0*/  STL [R1+0xa90], R5 ;  /* 0x000a900501007387 */ /* 0x0003e20000100800 */
[----:B0-----:R-:W-:-:S03]  /*18ee0*/  LEA R3, P6, R15, R7, 0x1 ;  /* 0x000000070f037211 */ /* 0x001fc600078c08ff */
[----:B------:R0:W-:Y:S01]  /*18ef0*/  STL [R1+0xa60], R4 ;  /* 0x000a600401007387 */ /* 0x0001e20000100800 */
[----:B-1----:R-:W-:-:S03]  /*18f00*/  LEA.HI.X.SX32 R5, R28, R2, 0x1, P0 ;  /* 0x000000021c057211 */ /* 0x002fc600000f0eff */
[----:B------:R1:W-:Y:S01]  /*18f10*/  STL [R1+0xa94], R3 ;  /* 0x000a940301007387 */ /* 0x0003e20000100800 */
[----:B0-----:R-:W-:-:S03]  /*18f20*/  LEA R4, P0, R14, R7, 0x1 ;  /* 0x000000070e047211 */ /* 0x001fc600078008ff */
[----:B------:R-:W-:Y:S04]  /*18f30*/  STL [R1+0xa68], R5 ;  /* 0x000a680501007387 */ /* 0x000fe80000100800 */
[----:B------:R-:W3:Y:S01]  /*18f40*/  LDL.LU R28, [R1+0xb8c] ;  /* 0x000b8c00011c7983 */ /* 0x000ee20000300800 */
[----:B-1----:R-:W-:-:S03]  /*18f50*/  LEA.HI.X.SX32 R3, R26, R2, 0x1, P1 ;  /* 0x000000021a037211 */ /* 0x002fc600008f0eff */
[----:B------:R0:W-:Y:S04]  /*18f60*/  STL [R1+0xa98], R4 ;  /* 0x000a980401007387 */ /* 0x0001e80000100800 */
[----:B------:R-:W4:Y:S04]  /*18f70*/  LDL.LU R29, [R1+0xb90] ;  /* 0x000b9000011d7983 */ /* 0x000f280000300800 */
[----:B------:R1:W-:Y:S01]  /*18f80*/  STL [R1+0xa70], R3 ;  /* 0x000a700301007387 */ /* 0x0003e20000100800 */
[----:B0-----:R-:W-:-:S03]  /*18f90*/  LEA R4, P1, R13, R7, 0x1 ;  /* 0x000000070d047211 */ /* 0x001fc600078208ff */
[----:B------:R-:W5:Y:S04]  /*18fa0*/  LDL.LU R8, [R1+0xb80] ;  /* 0x000b800001087983 */ /* 0x000f680000300800 */
[----:B------:R-:W5:Y:S01]  /*18fb0*/  LDL.LU R25, [R1+0xb7c] ;  /* 0x000b7c0001197983 */ /* 0x000f620000300800 */
[----:B-1----:R-:W-:-:S03]  /*18fc0*/  LEA.HI.X.SX32 R3, R27, R2, 0x1, P2 ;  /* 0x000000021b037211 */ /* 0x002fc600010f0eff */
[----:B------:R-:W5:Y:S04]  /*18fd0*/  LDL.LU R24, [R1+0xb2c] ;  /* 0x000b2c0001187983 */ /* 0x000f680000300800 */
[----:B------:R-:W5:Y:S04]  /*18fe0*/  LDL.LU R23, [R1+0xb78] ;  /* 0x000b780001177983 */ /* 0x000f680000300800 */
[----:B------:R0:W-:Y:S04]  /*18ff0*/  STL [R1+0xa9c], R4 ;  /* 0x000a9c0401007387 */ /* 0x0001e80000100800 */
[----:B------:R-:W3:Y:S04]  /*19000*/  LDL.LU R27, [R1+0xc] ;  /* 0x00000c00011b7983 */ /* 0x000ee80000300800 */
[----:B------:R-:W5:Y:S04]  /*19010*/  LDL.LU R22, [R1+0xb74] ;  /* 0x000b740001167983 */ /* 0x000f680000300800 */
[----:B------:R1:W-:Y:S01]  /*19020*/  STL [R1+0xa78], R3 ;  /* 0x000a780301007387 */ /* 0x0003e20000100800 */
[----:B0-----:R-:W-:-:S03]  /*19030*/  LEA.HI.X.SX32 R4, R18, R2, 0x1, P3 ;  /* 0x0000000212047211 */ /* 0x001fc600018f0eff */
[----:B------:R-:W5:Y:S01]  /*19040*/  LDL.LU R21, [R1+0xb54] ;  /* 0x000b540001157983 */ /* 0x000f620000300800 */
[----:B-1----:R-:W-:-:S05]  /*19050*/  LEA R3, P2, R12, R7, 0x1 ;  /* 0x000000070c037211 */ /* 0x002fca00078408ff */
[----:B------:R0:W-:Y:S04]  /*19060*/  STL [R1+0xaa0], R3 ;  /* 0x000aa00301007387 */ /* 0x0001e80000100800 */
[----:B------:R-:W5:Y:S04]  /*19070*/  LDL.LU R20, [R1+0xb30] ;  /* 0x000b300001147983 */ /* 0x000f680000300800 */
[----:B------:R1:W-:Y:S01]  /*19080*/  STL [R1+0xa80], R4 ;  /* 0x000a800401007387 */ /* 0x0003e20000100800 */
[----:B0-----:R-:W-:-:S03]  /*19090*/  LEA R3, P3, R10, R7, 0x1 ;  /* 0x000000070a037211 */ /* 0x001fc600078608ff */
[----:B------:R-:W5:Y:S01]  /*190a0*/  LDL.LU R19, [R1+0xb88] ;  /* 0x000b880001137983 */ /* 0x000f620000300800 */
[----:B-1----:R-:W-:-:S03]  /*190b0*/  LEA.HI.X.SX32 R4, R17, R2, 0x1, P4 ;  /* 0x0000000211047211 */ /* 0x002fc600020f0eff */
[----:B------:R-:W-:Y:S04]  /*190c0*/  STL [R1+0xaa4], R3 ;  /* 0x000aa40301007387 */ /* 0x000fe80000100800 */
[----:B------:R-:W5:Y:S04]  /*190d0*/  LDL.LU R11, [R1+0xb84] ;  /* 0x000b8400010b7983 */ /* 0x000f680000300800 */
[----:B------:R0:W-:Y:S04]  /*190e0*/  STL [R1+0xa88], R4 ;  /* 0x000a880401007387 */ /* 0x0001e80000100800 */
[----:B------:R-:W5:Y:S01]  /*190f0*/  LDL.LU R6, [R1+0xb24] ;  /* 0x000b240001067983 */ /* 0x000f620000300800 */
[----:B0-----:R-:W0:Y:S01]  /*19100*/  S2R R4, SR_TID.X ;  /* 0x0000000000047919 */ /* 0x001e220000002100 */
[----:B------:R-:W-:Y:S01]  /*19110*/  IMAD R9, R9, UR4, RZ ;  /* 0x0000000409097c24 */ /* 0x000fe2000f8e02ff */
[----:B------:R-:W-:-:S04]  /*19120*/  LEA.HI.X.SX32 R5, R16, R2, 0x1, P5 ;  /* 0x0000000210057211 */ /* 0x000fc800028f0eff */
[----:B------:R-:W-:-:S05]  /*19130*/  LEA R3, P4, R9, R7, 0x1 ;  /* 0x0000000709037211 */ /* 0x000fca00078808ff */
[----:B------:R-:W-:Y:S04]  /*19140*/  STL [R1+0x340], R3 ;  /* 0x0003400301007387 */ /* 0x000fe80000100800 */
[----:B------:R1:W-:Y:S02]  /*19150*/  STL [R1+0x328], R5 ;  /* 0x0003280501007387 */ /* 0x0003e40000100800 */
[----:B-1----:R-:W-:-:S05]  /*19160*/  LEA.HI.X.SX32 R5, R15, R2, 0x1, P6 ;  /* 0x000000020f057211 */ /* 0x002fca00030f0eff */
[----:B------:R0:W-:Y:S01]  /*19170*/  STL [R1+0x32c], R5 ;  /* 0x00032c0501007387 */ /* 0x0001e20000100800 */
[-C--:B------:R-:W-:Y:S02]  /*19180*/  LEA.HI.X.SX32 R14, R14, R2.reuse, 0x1, P0 ;  /* 0x000000020e0e7211 */ /* 0x080fe400000f0eff */
[----:B------:R-:W-:Y:S02]  /*19190*/  LEA.HI.X.SX32 R7, R13, R2, 0x1, P1 ;  /* 0x000000020d077211 */ /* 0x000fe400008f0eff */
[----:B0-----:R-:W-:-:S04]  /*191a0*/  SHF.R.U32.HI R5, RZ, 0x5, R4 ;  /* 0x00000005ff057819 */ /* 0x001fc80000011604 */
[----:B------:R-:W-:Y:S01]  /*191b0*/  SGXT.U32 R5, R5, 0x3 ;  /* 0x000000030505781a */ /* 0x000fe20000000000 */
[----:B------:R-:W-:Y:S03]  /*191c0*/  STL [R1+0x330], R14 ;  /* 0x0003300e01007387 */ /* 0x000fe60000100800 */
[----:B------:R-:W-:Y:S01]  /*191d0*/  LOP3.LUT R26, R5, 0x78, RZ, 0xfc, !PT ;  /* 0x00000078051a7812 */ /* 0x000fe200078efcff */
[----:B------:R0:W-:Y:S01]  /*191e0*/  STL [R1+0x334], R7 ;  /* 0x0003340701007387 */ /* 0x0001e20000100800 */
[----:B------:R-:W-:-:S03]  /*191f0*/  LEA.HI.X.SX32 R4, R10, R2, 0x1, P3 ;  /* 0x000000020a047211 */ /* 0x000fc600018f0eff */
[----:B------:R-:W-:Y:S01]  /*19200*/  IMAD R26, R26, UR6, RZ ;  /* 0x000000061a1a7c24 */ /* 0x000fe2000f8e02ff */
[-C--:B0-----:R-:W-:Y:S02]  /*19210*/  LEA.HI.X.SX32 R7, R12, R2.reuse, 0x1, P2 ;  /* 0x000000020c077211 */ /* 0x081fe400010f0eff */
[----:B------:R-:W-:-:S03]  /*19220*/  LEA.HI.X.SX32 R2, R9, R2, 0x1, P4 ;  /* 0x0000000209027211 */ /* 0x000fc600020f0eff */
[----:B------:R-:W-:Y:S04]  /*19230*/  STL [R1+0x338], R7 ;  /* 0x0003380701007387 */ /* 0x000fe80000100800 */
[----:B------:R0:W-:Y:S04]  /*19240*/  STL [R1+0x33c], R4 ;  /* 0x00033c0401007387 */ /* 0x0001e80000100800 */
[----:B------:R1:W-:Y:S01]  /*19250*/  STL [R1+0x2a4], R2 ;  /* 0x0002a40201007387 */ /* 0x0003e20000100800 */
[----:B0-----:R-:W-:Y:S02]  /*19260*/  IMAD R4, RZ, RZ, -UR6 ;  /* 0x80000006ff047e24 */ /* 0x001fe4000f8e02ff */
[----:B------:R-:W-:-:S02]  /*19270*/  IMAD R5, R5, UR6, RZ ;  /* 0x0000000605057c24 */ /* 0x000fc4000f8e02ff */
[----:B--2---:R-:W-:Y:S01]  /*19280*/  IMAD R4, R4, 0x8, R0 ;  /* 0x0000000804047824 */ /* 0x004fe200078e0200 */
[----:B---3--:R-:W-:-:S04]  /*19290*/  LEA R3, P5, R27, UR12, 0x1 ;  /* 0x0000000c1b037c11 */ /* 0x008fc8000f8a08ff */
[-C--:B------:R-:W-:Y:S02]  /*192a0*/  LEA R9, P2, R26, R3.reuse, 0x1 ;  /* 0x000000031a097211 */ /* 0x080fe400078408ff */
[-C--:B------:R-:W-:Y:S02]  /*192b0*/  LEA R7, P6, R28, R3.reuse, 0x1 ;  /* 0x000000031c077211 */ /* 0x080fe400078c08ff */
[----:B----4-:R-:W-:Y:S01]  /*192c0*/  LEA R10, P1, R29, R3, 0x1 ;  /* 0x000000031d0a7211 */ /* 0x010fe200078208ff */
[----:B------:R5:W-:Y:S01]  /*192d0*/  STL [R1+0x2ac], R9 ;  /* 0x0002ac0901007387 */ /* 0x000be20000100800 */
[----:B-1----:R-:W-:-:S03]  /*192e0*/  LEA.HI.X.SX32 R2, R27, UR13, 0x1, P5 ;  /* 0x0000000d1b027c11 */ /* 0x002fc6000a8f0eff */
[----:B------:R0:W-:Y:S01]  /*192f0*/  STL [R1+0x2b4], R7 ;  /* 0x0002b40701007387 */ /* 0x0001e20000100800 */
[----:B-----5:R-:W-:-:S03]  /*19300*/  LEA R9, P0, R8, R3, 0x1 ;  /* 0x0000000308097211 */ /* 0x020fc600078008ff */
[----:B------:R1:W-:Y:S01]  /*19310*/  STL [R1+0x2bc], R10 ;  /* 0x0002bc0a01007387 */ /* 0x0003e20000100800 */
[----:B0-----:R-:W-:-:S03]  /*19320*/  LEA R7, P5, R25, R3, 0x1 ;  /* 0x0000000319077211 */ /* 0x001fc600078a08ff */
[----:B------:R0:W-:Y:S04]  /*19330*/  STL [R1+0x2c4], R9 ;  /* 0x0002c40901007387 */ /* 0x0001e80000100800 */
[----:B------:R2:W-:Y:S01]  /*19340*/  STL [R1+0x2cc], R7 ;  /* 0x0002cc0701007387 */ /* 0x0005e20000100800 */
[----:B-1----:R-:W-:Y:S02]  /*19350*/  LEA R10, P4, R24, R3, 0x1 ;  /* 0x00000003180a7211 */ /* 0x002fe400078808ff */
[----:B0-----:R-:W-:-:S03]  /*19360*/  LEA.HI.X.SX32 R9, R26, R2, 0x1, P2 ;  /* 0x000000021a097211 */ /* 0x001fc600010f0eff */
[----:B------:R0:W-:Y:S01]  /*19370*/  STL [R1+0x2d4], R10 ;  /* 0x0002d40a01007387 */ /* 0x0001e20000100800 */
[----:B--2---:R-:W-:-:S03]  /*19380*/  LEA R7, P3, R23, R3, 0x1 ;  /* 0x0000000317077211 */ /* 0x004fc600078608ff */
[----:B------:R1:W-:Y:S04]  /*19390*/  STL [R1+0x2a8], R9 ;  /* 0x0002a80901007387 */ /* 0x0003e80000100800 */
[----:B------:R2:W-:Y:S01]  /*193a0*/  STL [R1+0x2dc], R7 ;  /* 0x0002dc0701007387 */ /* 0x0005e20000100800 */
[----:B0-----:R-:W-:Y:S02]  /*193b0*/  LEA.HI.X.SX32 R10, R28, R2, 0x1, P6 ;  /* 0x000000021c0a7211 */ /* 0x001fe400030f0eff */
[----:B-1----:R-:W-:-:S03]  /*193c0*/  LEA R9, P2, R22, R3, 0x1 ;  /* 0x0000000316097211 */ /* 0x002fc600078408ff */
[----:B------:R0:W-:Y:S01]  /*193d0*/  STL [R1+0x2b0], R10 ;  /* 0x0002b00a01007387 */ /* 0x0001e20000100800 */
[----:B--2---:R-:W-:-:S03]  /*193e0*/  LEA.HI.X.SX32 R7, R29, R2, 0x1, P1 ;  /* 0x000000021d077211 */ /* 0x004fc600008f0eff */
[----:B------:R1:W-:Y:S04]  /*193f0*/  STL [R1+0x2e4], R9 ;  /* 0x0002e40901007387 */ /* 0x0003e80000100800 */
[----:B------:R2:W-:Y:S01]  /*19400*/  STL [R1+0x2b8], R7 ;  /* 0x0002b80701007387 */ /* 0x0005e20000100800 */
[----:B0-----:R-:W-:Y:S02]  /*19410*/  LEA R10, P1, R21, R3, 0x1 ;  /* 0x00000003150a7211 */ /* 0x001fe400078208ff */
[----:B-1----:R-:W-:-:S03]  /*19420*/  LEA.HI.X.SX32 R9, R8, R2, 0x1, P0 ;  /* 0x0000000208097211 */ /* 0x002fc600000f0eff */
[----:B------:R-:W-:Y:S01]  /*19430*/  STL [R1+0x2ec], R10 ;  /* 0x0002ec0a01007387 */ /* 0x000fe20000100800 */
[----:B--2---:R-:W-:-:S03]  /*19440*/  LEA R7, P0, R20, R3, 0x1 ;  /* 0x0000000314077211 */ /* 0x004fc600078008ff */
[----:B------:R0:W-:Y:S01]  /*19450*/  STL [R1+0x2c0], R9 ;  /* 0x0002c00901007387 */ /* 0x0001e20000100800 */
[----:B------:R-:W-:-:S03]  /*19460*/  LEA.HI.X.SX32 R8, R25, R2, 0x1, P5 ;  /* 0x0000000219087211 */ /* 0x000fc600028f0eff */
[----:B------:R1:W-:Y:S01]  /*19470*/  STL [R1+0x2f4], R7 ;  /* 0x0002f40701007387 */ /* 0x0003e20000100800 */
[----:B0-----:R-:W-:-:S03]  /*19480*/  LEA R9, P5, R19, R3, 0x1 ;  /* 0x0000000313097211 */ /* 0x001fc600078a08ff */
[----:B------:R0:W-:Y:S01]  /*19490*/  STL [R1+0x2c8], R8 ;  /* 0x0002c80801007387 */ /* 0x0001e20000100800 */
[----:B-1----:R-:W-:-:S03]  /*194a0*/  LEA.HI.X.SX32 R7, R24, R2, 0x1, P4 ;  /* 0x0000000218077211 */ /* 0x002fc600020f0eff */
[----:B------:R1:W-:Y:S04]  /*194b0*/  STL [R1+0x2fc], R9 ;  /* 0x0002fc0901007387 */ /* 0x0003e80000100800 */
[----:B------:R2:W-:Y:S01]  /*194c0*/  STL [R1+0x2d0], R7 ;  /* 0x0002d00701007387 */ /* 0x0005e20000100800 */
[----:B0-----:R-:W-:Y:S02]  /*194d0*/  LEA R8, P4, R11, R3, 0x1 ;  /* 0x000000030b087211 */ /* 0x001fe400078808ff */
[----:B-1----:R-:W-:-:S03]  /*194e0*/  LEA.HI.X.SX32 R9, R23, R2, 0x1, P3 ;  /* 0x0000000217097211 */ /* 0x002fc600018f0eff */
        /* <DEDUP_REMOVED lines=14> */
[----:B------:R-:W-:Y:S04]  /*195d0*/  STL [R1+0x2f0], R9 ;  /* 0x0002f00901007387 */ /* 0x000fe80000100800 */
[----:B------:R0:W-:Y:S02]  /*195e0*/  STL [R1+0x314], R7 ;  /* 0x0003140701007387 */ /* 0x0001e40000100800 */
[-C--:B0-----:R-:W-:Y:S02]  /*195f0*/  LEA.HI.X.SX32 R7, R6, R2.reuse, 0x1, P3 ;  /* 0x0000000206077211 */ /* 0x081fe400018f0eff */
[----:B------:R-:W0:Y:S01]  /*19600*/  S2R R6, SR_TID.X ;  /* 0x0000000000067919 */ /* 0x000e220000002100 */
[-C--:B------:R-:W-:Y:S02]  /*19610*/  LEA.HI.X.SX32 R8, R19, R2.reuse, 0x1, P5 ;  /* 0x0000000213087211 */ /* 0x080fe400028f0eff */
[----:B------:R-:W-:-:S03]  /*19620*/  LEA.HI.X.SX32 R3, R11, R2, 0x1, P4 ;  /* 0x000000020b037211 */ /* 0x000fc600020f0eff */
[----:B------:R-:W-:Y:S01]  /*19630*/  STL [R1+0x2f8], R8 ;  /* 0x0002f80801007387 */ /* 0x000fe20000100800 */
[----:B------:R-:W-:-:S03]  /*19640*/  LEA.HI.X.SX32 R4, R4, R2, 0x1, P1 ;  /* 0x0000000204047211 */ /* 0x000fc600008f0eff */
[----:B------:R1:W-:Y:S04]  /*19650*/  STL [R1+0x300], R3 ;  /* 0x0003000301007387 */ /* 0x0003e80000100800 */
[----:B------:R-:W-:Y:S01]  /*19660*/  STL [R1+0x308], R7 ;  /* 0x0003080701007387 */ /* 0x000fe20000100800 */
[-C--:B-1----:R-:W-:Y:S02]  /*19670*/  LEA.HI.X.SX32 R3, R0, R2.reuse, 0x1, P2 ;  /* 0x0000000200037211 */ /* 0x082fe400010f0eff */
[----:B------:R-:W-:Y:S01]  /*19680*/  LEA.HI.X.SX32 R2, R5, R2, 0x1, P0 ;  /* 0x0000000205027211 */ /* 0x000fe200000f0eff */
[----:B------:R-:W2:Y:S04]  /*19690*/  LDL.LU R0, [R1+0xbac] ;  /* 0x000bac0001007983 */ /* 0x000ea80000300800 */
[----:B------:R0:W-:Y:S04]  /*196a0*/  STL [R1+0x30c], R3 ;  /* 0x00030c0301007387 */ /* 0x0001e80000100800 */
[----:B------:R1:W-:Y:S04]  /*196b0*/  STL [R1+0x310], R4 ;  /* 0x0003100401007387 */ /* 0x0003e80000100800 */
[----:B------:R3:W-:Y:S01]  /*196c0*/  STL [R1+0x304], R2 ;  /* 0x0003040201007387 */ /* 0x0007e20000100800 */
[----:B0-----:R-:W-:-:S03]  /*196d0*/  IMAD.SHL.U32 R3, R6, 0x20, RZ ;  /* 0x0000002006037824 */ /* 0x001fc600078e00ff */
[----:B------:R-:W-:Y:S04]  /*196e0*/  STL [R1+0x290], RZ ;  /* 0x000290ff01007387 */ /* 0x000fe80000100800 */
[----:B------:R-:W-:Y:S04]  /*196f0*/  STL [R1+0x294], RZ ;  /* 0x000294ff01007387 */ /* 0x000fe80000100800 */
[----:B------:R0:W-:Y:S04]  /*19700*/  STL [R1+0xb74], R3 ;  /* 0x000b740301007387 */ /* 0x0001e80000100800 */
[----:B------:R-:W-:Y:S04]  /*19710*/  STL [R1+0x298], RZ ;  /* 0x000298ff01007387 */ /* 0x000fe80000100800 */
        /* <DEDUP_REMOVED lines=27> */
[----:B------:R-:W-:Y:S01]  /*198d0*/  STL [R1+0x228], RZ ;  /* 0x000228ff01007387 */ /* 0x000fe20000100800 */
[----:B------:R-:W-:-:S02]  /*198e0*/  USHF.L.U32 UR6, UR6, 0x7, URZ ;  /* 0x0000000706067899 */ /* 0x000fc4000800063f */
[----:B------:R-:W-:Y:S01]  /*198f0*/  USHF.L.U32 UR7, UR7, 0x7, URZ ;  /* 0x0000000707077899 */ /* 0x000fe2000800063f */
[----:B------:R-:W-:Y:S01]  /*19900*/  UMOV UR4, URZ ;  /* 0x0000003f00047c82 */ /* 0x000fe20008000000 */
[----:B------:R-:W-:Y:S02]  /*19910*/  USHF.R.S32.HI UR8, URZ, 0x1f, UR6 ;  /* 0x0000001f3f087899 */ /* 0x000fe40008011406 */
[----:B------:R-:W-:Y:S02]  /*19920*/  USHF.R.S32.HI UR9, URZ, 0x1f, UR7 ;  /* 0x0000001f3f097899 */ /* 0x000fe40008011407 */
[----:B------:R-:W-:Y:S02]  /*19930*/  USHF.L.U32 UR13, UR6, 0x1, URZ ;  /* 0x00000001060d7899 */ /* 0x000fe4000800063f */
[----:B------:R-:W-:Y:S01]  /*19940*/  USHF.L.U32 UR12, UR7, 0x1, URZ ;  /* 0x00000001070c7899 */ /* 0x000fe2000800063f */
[----:B------:R-:W1:Y:S04]  /*19950*/  LDL.LU R11, [R1+0xba8] ;  /* 0x000ba800010b7983 */ /* 0x000e680000300800 */
[----:B------:R-:W3:Y:S01]  /*19960*/  LDL.LU R6, [R1+0xba4] ;  /* 0x000ba40001067983 */ /* 0x000ee20000300800 */
[----:B------:R-:W-:Y:S01]  /*19970*/  USHF.L.U64.HI UR9, UR7, 0x1, UR9 ;  /* 0x0000000107097899 */ /* 0x000fe20008010209 */
[----:B--2---:R-:W-:Y:S01]  /*19980*/  LOP3.LUT R5, R0, 0x40, RZ, 0x3c, !PT ;  /* 0x0000004000057812 */ /* 0x004fe200078e3cff */
[----:B------:R-:W-:Y:S01]  /*19990*/  USHF.L.U64.HI UR8, UR6, 0x1, UR8 ;  /* 0x0000000106087899 */ /* 0x000fe20008010208 */
[----:B------:R-:W-:Y:S01]  /*199a0*/  ULDC UR7, c[0x0][0x230] ;  /* 0x00008c0000077ab9 */ /* 0x000fe20000000800 */
[----:B-1----:R-:W-:-:S02]  /*199b0*/  SHF.R.S32.HI R4, RZ, 0x7, R11 ;  /* 0x00000007ff047819 */ /* 0x002fc4000001140b */
[----:B---3--:R-:W-:-:S03]  /*199c0*/  LOP3.LUT R2, R6, 0x200, R3, 0xf8, !PT ;  /* 0x0000020006027812 */ /* 0x008fc600078ef803 */
[----:B------:R1:W-:Y:S04]  /*199d0*/  STL [R1+0xb30], R4 ;  /* 0x000b300401007387 */ /* 0x0003e80000100800 */
[----:B------:R-:W-:Y:S04]  /*199e0*/  STL [R1+0x22c], RZ ;  /* 0x00022cff01007387 */ /* 0x000fe80000100800 */
[----:B------:R-:W-:Y:S04]  /*199f0*/  STL [R1+0x210], RZ ;  /* 0x000210ff01007387 */ /* 0x000fe80000100800 */
[----:B------:R-:W-:Y:S04]  /*19a00*/  STL [R1+0x214], RZ ;  /* 0x000214ff01007387 */ /* 0x000fe80000100800 */
[----:B------:R2:W-:Y:S04]  /*19a10*/  STL [R1+0x198], R2 ;  /* 0x0001980201007387 */ /* 0x0005e80000100800 */
[----:B------:R-:W-:Y:S04]  /*19a20*/  STL [R1+0x218], RZ ;  /* 0x000218ff01007387 */ /* 0x000fe80000100800 */
[----:B------:R-:W-:Y:S04]  /*19a30*/  STL [R1+0x21c], RZ ;  /* 0x00021cff01007387 */ /* 0x000fe80000100800 */
[----:B------:R-:W3:Y:S01]  /*19a40*/  LDL R6, [R1+0x150] ;  /* 0x0001500001067983 */ /* 0x000ee20000100800 */
[----:B0-----:R-:W-:-:S02]  /*19a50*/  LOP3.LUT R3, R0, 0x20, RZ, 0x3c, !PT ;  /* 0x0000002000037812 */ /* 0x001fc400078e3cff */
[----:B-1----:R-:W-:Y:S01]  /*19a60*/  LOP3.LUT R4, R0, 0x60, RZ, 0x3c, !PT ;  /* 0x0000006000047812 */ /* 0x002fe200078e3cff */
[----:B------:R-:W-:Y:S01]  /*19a70*/  STL [R1+0x200], RZ ;  /* 0x000200ff01007387 */ /* 0x000fe20000100800 */
[----:B--2---:R-:W-:-:S03]  /*19a80*/  LOP3.LUT R2, R2, 0x20, RZ, 0x3c, !PT ;  /* 0x0000002002027812 */ /* 0x004fc600078e3cff */
        /* <DEDUP_REMOVED lines=27> */
[----:B------:R3:W-:Y:S04]  /*19c40*/  STL [R1+0xb2c], R3 ;  /* 0x000b2c0301007387 */ /* 0x0007e80000100800 */
[----:B------:R0:W-:Y:S04]  /*19c50*/  STL [R1+0xb28], R5 ;  /* 0x000b280501007387 */ /* 0x0001e80000100800 */
[----:B------:R0:W-:Y:S01]  /*19c60*/  STL [R1+0xb24], R4 ;  /* 0x000b240401007387 */ /* 0x0001e20000100800 */
[----:B---3--:R-:W-:-:S05]  /*19c70*/  LOP3.LUT R3, R6, 0x40, RZ, 0x3c, !PT ;  /* 0x0000004006037812 */ /* 0x008fca00078e3cff */
[----:B------:R0:W-:Y:S04]  /*19c80*/  STL [R1+0xb54], R3 ;  /* 0x000b540301007387 */ /* 0x0001e80000100800 */
[----:B------:R0:W-:Y:S02]  /*19c90*/  STL [R1+0x19c], R2 ;  /* 0x00019c0201007387 */ /* 0x0001e40000100800 */
.L_x_2:
[----:B0----5:R-:W0:Y:S01]  /*19ca0*/  S2R R4, SR_TID.X ;  /* 0x0000000000047919 */ /* 0x021e220000002100 */
[----:B------:R-:W2:Y:S04]  /*19cb0*/  LDL R3, [R1+0x310] ;  /* 0x0003100001037983 */ /* 0x000ea80000100800 */
[----:B------:R-:W2:Y:S01]  /*19cc0*/  LDL R2, [R1+0x324] ;  /* 0x0003240001027983 */ /* 0x000ea20000100800 */
[----:B------:R-:W-:Y:S01]  /*19cd0*/  UIMAD UR6, UR4, -0x80, UR7 ;  /* 0xffffff80040678a4 */ /* 0x000fe2000f8e0207 */
[----:B------:R-:W-:Y:S02]  /*19ce0*/  PRMT R17, RZ, 0x7610, R17 ;  /* 0x00007610ff117816 */ /* 0x000fe40000000011 */
[----:B------:R0:W-:Y:S01]  /*19cf0*/  STL [R1+0x18ec], R25 ;  /* 0x0018ec1901007387 */ /* 0x0001e20000100800 */
[----:B------:R-:W-:-:S03]  /*19d00*/  PRMT R18, RZ, 0x7610, R18 ;  /* 0x00007610ff127816 */ /* 0x000fc60000000012 */
[----:B-1----:R1:W-:Y:S04]  /*19d10*/  STL [R1+0x18e8], R26 ;  /* 0x0018e81a01007387 */ /* 0x0023e80000100800 */
[----:B------:R-:W-:Y:S04]  /*19d20*/  STL [R1+0x18dc], R16 ;  /* 0x0018dc1001007387 */ /* 0x000fe80000100800 */
[----:B------:R-:W-:Y:S04]  /*19d30*/  STL [R1+0x18b4], R9 ;  /* 0x0018b40901007387 */ /* 0x000fe80000100800 */
[----:B------:R-:W-:Y:S04]  /*19d40*/  STL [R1+0x18bc], R9 ;  /* 0x0018bc0901007387 */ /* 0x000fe80000100800 */
[----:B------:R-:W-:Y:S01]  /*19d50*/  STL [R1+0x18c4], R9 ;  /* 0x0018c40901007387 */ /* 0x000fe20000100800 */
[----:B0-----:R-:W-:-:S02]  /*19d60*/  SHF.R.U32.HI R25, RZ, 0x5, R4 ;  /* 0x00000005ff197819 */ /* 0x001fc40000011604 */
[----:B------:R-:W-:Y:S01]  /*19d70*/  SHF.R.U32.HI R4, RZ, 0x5, R4 ;  /* 0x00000005ff047819 */ /* 0x000fe20000011604 */
[----:B------:R-:W-:Y:S01]  /*19d80*/  STL [R1+0x18cc], R9 ;  /* 0x0018cc0901007387 */ /* 0x000fe20000100800 */
[----:B------:R-:W-:Y:S02]  /*19d90*/  SGXT.U32 R25, R25, 0x3 ;  /* 0x000000031919781a */ /* 0x000fe40000000000 */
[----:B------:R-:W-:Y:S01]  /*19da0*/  SGXT.U32 R4, R4, 0x3 ;  /* 0x000000030404781a */ /* 0x000fe20000000000 */
[----:B------:R-:W-:Y:S01]  /*19db0*/  STL [R1+0x18d8], R9 ;  /* 0x0018d80901007387 */ /* 0x000fe20000100800 */
[C---:B------:R-:W-:Y:S02]  /*19dc0*/  LOP3.LUT R5, R25.reuse, 0x8, RZ, 0xfc, !PT ;  /* 0x0000000819057812 */ /* 0x040fe400078efcff */
[----:B------:R-:W-:Y:S01]  /*19dd0*/  LOP3.LUT R25, R25, 0x10, RZ, 0xfc, !PT ;  /* 0x0000001019197812 */ /* 0x000fe200078efcff */
[----:B------:R-:W-:Y:S01]  /*19de0*/  STL [R1+0x18e4], R9 ;  /* 0x0018e40901007387 */ /* 0x000fe20000100800 */
[----:B------:R-:W-:-:S02]  /*19df0*/  ISETP.GE.AND P0, PT, R5, UR6, PT ;  /* 0x0000000605007c0c */ /* 0x000fc4000bf06270 */
[C---:B------:R-:W-:Y:S01]  /*19e00*/  LOP3.LUT R5, R4.reuse, 0x18, RZ, 0xfc, !PT ;  /* 0x0000001804057812 */ /* 0x040fe200078efcff */
[----:B------:R-:W-:Y:S01]  /*19e10*/  STL [R1+0x18b0], R14 ;  /* 0x0018b00e01007387 */ /* 0x000fe20000100800 */
[----:B------:R-:W-:Y:S02]  /*19e20*/  ISETP.GE.AND P1, PT, R25, UR6, PT ;  /* 0x0000000619007c0c */ /* 0x000fe4000bf26270 */
[----:B------:R-:W-:Y:S01]  /*19e30*/  ISETP.GE.AND P2, PT, R5, UR6, PT ;  /* 0x0000000605007c0c */ /* 0x000fe2000bf46270 */
[----:B------:R-:W-:Y:S01]  /*19e40*/  STL [R1+0x18b8], R14 ;  /* 0x0018b80e01007387 */ /* 0x000fe20000100800 */
[----:B------:R-:W-:Y:S02]  /*19e50*/  PRMT R19, RZ, 0x7610, R19 ;  /* 0x00007610ff137816 */ /* 0x000fe40000000013 */
[----:B------:R-:W-:Y:S01]  /*19e60*/  LOP3.LUT R4, R4, 0x20, RZ, 0xfc, !PT ;  /* 0x0000002004047812 */ /* 0x000fe200078efcff */
[----:B------:R-:W-:Y:S03]  /*19e70*/  STL [R1+0x18c0], R14 ;  /* 0x0018c00e01007387 */ /* 0x000fe60000100800 */
[----:B------:R-:W-:Y:S01]  /*19e80*/  ISETP.GE.AND P3, PT, R4, UR6, PT ;  /* 0x0000000604007c0c */ /* 0x000fe2000bf66270 */
[----:B------:R-:W-:Y:S04]  /*19e90*/  STL [R1+0x18c8], R14 ;  /* 0x0018c80e01007387 */ /* 0x000fe80000100800 */
[----:B------:R-:W-:Y:S04]  /*19ea0*/  STL [R1+0x18d0], R14 ;  /* 0x0018d00e01007387 */ /* 0x000fe80000100800 */
[----:B------:R0:W-:Y:S04]  /*19eb0*/  STL [R1+0x18e0], R14 ;  /* 0x0018e00e01007387 */ /* 0x0001e80000100800 */
[----:B------:R-:W-:Y:S04]  /*19ec0*/  STL [R1+0x18ac], R7 ;  /* 0x0018ac0701007387 */ /* 0x000fe80000100800 */
        /* <DEDUP_REMOVED lines=12> */
[----:B------:R-:W3:Y:S04]  /*19f90*/  LDL R25, [R1+0x30c] ;  /* 0x00030c0001197983 */ /* 0x000ee80000100800 */
[----:B------:R-:W4:Y:S04]  /*19fa0*/  LDL R5, [R1+0x320] ;  /* 0x0003200001057983 */ /* 0x000f280000100800 */
[----:B-1----:R-:W4:Y:S04]  /*19fb0*/  LDL R26, [R1+0x308] ;  /* 0x00030800011a7983 */ /* 0x002f280000100800 */
[----:B0-----:R-:W4:Y:S04]  /*19fc0*/  LDL R14, [R1+0x31c] ;  /* 0x00031c00010e7983 */ /* 0x001f280000100800 */
[----:B--2---:R3:W2:Y:S01]  /*19fd0*/  @!P0 LDG.E.U16 R17, desc[UR10][R2.64] ;  /* 0x0000000a02118981 */ /* 0x0046a2000c1e1500 */
[----:B------:R-:W0:Y:S01]  /*19fe0*/  S2R R4, SR_TID.X ;  /* 0x0000000000047919 */ /* 0x000e220000002100 */
[----:B---3--:R-:W-:-:S02]  /*19ff0*/  @!P1 IMAD.MOV.U32 R3, RZ, RZ, R25 ;  /* 0x000000ffff039224 */ /* 0x008fc400078e0019 */
[----:B----4-:R-:W-:Y:S01]  /*1a000*/  @!P1 IMAD.MOV.U32 R2, RZ, RZ, R5 ;  /* 0x000000ffff029224 */ /* 0x010fe200078e0005 */
[----:B------:R-:W1:Y:S01]  /*1a010*/  S2R R25, SR_TID.X ;  /* 0x0000000000197919 */ /* 0x000e620000002100 */
[----:B0-----:R-:W-:-:S03]  /*1a020*/  SHF.R.U32.HI R5, RZ, 0x5, R4 ;  /* 0x00000005ff057819 */ /* 0x001fc60000011604 */
[----:B------:R0:W3:Y:S01]  /*1a030*/  @!P1 LDG.E.U16 R18, desc[UR10][R2.64] ;  /* 0x0000000a02129981 */ /* 0x0000e2000c1e1500 */
[----:B------:R-:W-:Y:S01]  /*1a040*/  SGXT.U32 R5, R5, 0x3 ;  /* 0x000000030505781a */ /* 0x000fe20000000000 */
[----:B0-----:R-:W-:Y:S01]  /*1a050*/  @!P2 IMAD.MOV.U32 R2, RZ, RZ, R14 ;  /* 0x000000ffff02a224 */ /* 0x001fe200078e000e */
[----:B-1----:R-:W-:-:S04]  /*1a060*/  SHF.R.U32.HI R3, RZ, 0x5, R25 ;  /* 0x00000005ff037819 */ /* 0x002fc80000011619 */
[----:B------:R-:W-:-:S04]  /*1a070*/  SGXT.U32 R3, R3, 0x3 ;  /* 0x000000030303781a */ /* 0x000fc80000000000 */
[----:B------:R-:W-:-:S04]  /*1a080*/  LOP3.LUT R3, R3, 0x30, RZ, 0xfc, !PT ;  /* 0x0000003003037812 */ /* 0x000fc800078efcff */
[----:B------:R-:W-:Y:S01]  /*1a090*/  ISETP.GE.AND P1, PT, R3, UR6, PT ;  /* 0x0000000603007c0c */ /* 0x000fe2000bf26270 */
[----:B------:R-:W-:-:S05]  /*1a0a0*/  @!P2 IMAD.MOV.U32 R3, RZ, RZ, R26 ;  /* 0x000000ffff03a224 */ /* 0x000fca00078e001a */
[----:B------:R0:W4:Y:S02]  /*1a0b0*/  @!P2 LDG.E.U16 R19, desc[UR10][R2.64] ;  /* 0x0000000a0213a981 */ /* 0x000124000c1e1500 */
[----:B0-----:R-:W0:Y:S02]  /*1a0c0*/  S2R R3, SR_TID.X ;  /* 0x0000000000037919 */ /* 0x001e240000002100 */
[----:B0-----:R-:W-:-:S04]  /*1a0d0*/  SHF.R.U32.HI R3, RZ, 0x5, R3 ;  /* 0x00000005ff037819 */ /* 0x001fc80000011603 */
[----:B------:R-:W-:-:S04]  /*1a0e0*/  SGXT.U32 R3, R3, 0x3 ;  /* 0x000000030303781a */ /* 0x000fc80000000000 */
[----:B------:R-:W-:Y:S02]  /*1a0f0*/  LOP3.LUT R2, R3, 0x38, RZ, 0xfc, !PT ;  /* 0x0000003803027812 */ /* 0x000fe400078efcff */
[----:B------:R-:W-:-:S04]  /*1a100*/  LOP3.LUT R5, R5, 0x28, RZ, 0xfc, !PT ;  /* 0x0000002805057812 */ /* 0x000fc800078efcff */
[----:B------:R-:W-:Y:S01]  /*1a110*/  ISETP.GE.AND P0, PT, R5, UR6, PT ;  /* 0x0000000605007c0c */ /* 0x000fe2000bf06270 */
[----:B--2---:R-:W-:Y:S04]  /*1a120*/  STL [R1+0x1830], R17 ;  /* 0x0018301101007387 */ /* 0x004fe80000100800 */
        /* <DEDUP_REMOVED lines=21> */
[----:B------:R-:W2:Y:S04]  /*1a280*/  LDL R4, [R1+0x318] ;  /* 0x0003180001047983 */ /* 0x000ea80000100800 */
[----:B---3--:R-:W-:Y:S04]  /*1a290*/  STL [R1+0x182c], R18 ;  /* 0x00182c1201007387 */ /* 0x008fe80000100800 */
[----:B------:R-:W3:Y:S04]  /*1a2a0*/  LDL R3, [R1+0x300] ;  /* 0x0003000001037983 */ /* 0x000ee80000100800 */
[----:B------:R-:W4:Y:S04]  /*1a2b0*/  LDL R25, [R1+0x2f8] ;  /* 0x0002f80001197983 */ /* 0x000f280000100800 */
[----:B------:R-:W4:Y:S01]  /*1a2c0*/  LDL R5, [R1+0x2fc] ;  /* 0x0002fc0001057983 */ /* 0x000f220000100800 */
[----:B------:R-:W-:-:S02]  /*1a2d0*/  PRMT R20, RZ, 0x7610, R20 ;  /* 0x00007610ff147816 */ /* 0x000fc40000000014 */
[----:B------:R-:W-:Y:S01]  /*1a2e0*/  ISETP.GE.AND P2, PT, R2, UR6, PT ;  /* 0x0000000602007c0c */ /* 0x000fe2000bf46270 */
[----:B------:R-:W4:Y:S01]  /*1a2f0*/  LDL R26, [R1+0x2f0] ;  /* 0x0002f000011a7983 */ /* 0x000f220000100800 */
[----:B------:R-:W-:-:S03]  /*1a300*/  PRMT R21, RZ, 0x7610, R21 ;  /* 0x00007610ff157816 */ /* 0x000fc60000000015 */
[----:B------:R-:W4:Y:S01]  /*1a310*/  LDL R14, [R1+0x2f4] ;  /* 0x0002f400010e7983 */ /* 0x000f220000100800 */
[----:B--2---:R-:W-:-:S05]  /*1a320*/  @!P3 IMAD.MOV.U32 R2, RZ, RZ, R4 ;  /* 0x000000ffff02b224 */ /* 0x004fca00078e0004 */
[----:B---3--:R0:W2:Y:S02]  /*1a330*/  @!P3 LDG.E.U16 R20, desc[UR10][R2.64] ;  /* 0x0000000a0214b981 */ /* 0x0080a4000c1e1500 */
[----:B0-----:R-:W0:Y:S01]  /*1a340*/  S2R R3, SR_TID.X ;  /* 0x0000000000037919 */ /* 0x001e220000002100 */
[----:B----4-:R-:W-:Y:S01]  /*1a350*/  @!P0 IMAD.MOV.U32 R2, RZ, RZ, R5 ;  /* 0x000000ffff028224 */ /* 0x010fe200078e0005 */
[----:B0-----:R-:W-:-:S04]  /*1a360*/  SHF.R.U32.HI R3, RZ, 0x5, R3 ;  /* 0x00000005ff037819 */ /* 0x001fc80000011603 */
[----:B------:R-:W-:-:S04]  /*1a370*/  SGXT.U32 R3, R3, 0x3 ;  /* 0x000000030303781a */ /* 0x000fc80000000000 */
[----:B------:R-:W-:-:S04]  /*1a380*/  LOP3.LUT R3, R3, 0x40, RZ, 0xfc, !PT ;  /* 0x0000004003037812 */ /* 0x000fc800078efcff */
[----:B------:R-:W-:Y:S01]  /*1a390*/  ISETP.GE.AND P3, PT, R3, UR6, PT ;  /* 0x0000000603007c0c */ /* 0x000fe2000bf66270 */
[----:B------:R-:W-:-:S05]  /*1a3a0*/  @!P0 IMAD.MOV.U32 R3, RZ, RZ, R25 ;  /* 0x000000ffff038224 */ /* 0x000fca00078e0019 */
[----:B------:R0:W3:Y:S01]  /*1a3b0*/  @!P0 LDG.E.U16 R21, desc[UR10][R2.64] ;  /* 0x0000000a02158981 */ /* 0x0000e2000c1e1500 */
[----:B------:R-:W1:Y:S01]  /*1a3c0*/  S2R R4, SR_TID.X ;  /* 0x0000000000047919 */ /* 0x000e620000002100 */
[----:B------:R-:W-:Y:S01]  /*1a3d0*/  PRMT R22, RZ, 0x7610, R22 ;  /* 0x00007610ff167816 */ /* 0x000fe20000000016 */
[----:B0-----:R-:W-:Y:S02]  /*1a3e0*/  @!P1 IMAD.MOV.U32 R2, RZ, RZ, R14 ;  /* 0x000000ffff029224 */ /* 0x001fe400078e000e */
[----:B------:R-:W-:Y:S01]  /*1a3f0*/  @!P1 IMAD.MOV.U32 R3, RZ, RZ, R26 ;  /* 0x000000ffff039224 */ /* 0x000fe200078e001a */
[----:B------:R-:W-:Y:S04]  /*1a400*/  STL [R1+0x1828], R19 ;  /* 0x0018281301007387 */ /* 0x000fe80000100800 */
[----:B------:R-:W4:Y:S04]  /*1a410*/  LDL R5, [R1+0x2d8] ;  /* 0x0002d80001057983 */ /* 0x000f280000100800 */
[----:B------:R0:W2:Y:S01]  /*1a420*/  @!P1 LDG.E.U16 R22, desc[UR10][R2.64] ;  /* 0x0000000a02169981 */ /* 0x0000a2000c1e1500 */
[----:B-1----:R-:W-:-:S04]  /*1a430*/  SHF.R.U32.HI R4, RZ, 0x5, R4 ;  /* 0x00000005ff047819 */ /* 0x002fc80000011604 */
[----:B------:R-:W-:-:S04]  /*1a440*/  SGXT.U32 R4, R4, 0x3 ;  /* 0x000000030404781a */ /* 0x000fc80000000000 */
[----:B------:R-:W-:Y:S02]  /*1a450*/  LOP3.LUT R25, R4, 0x48, RZ, 0xfc, !PT ;  /* 0x0000004804197812 */ /* 0x000fe400078efcff */
[----:B------:R-:W4:Y:S04]  /*1a460*/  LDL R4, [R1+0x2dc] ;  /* 0x0002dc0001047983 */ /* 0x000f280000100800 */
[----:B---3--:R-:W-:Y:S04]  /*1a470*/  STL [R1+0x1824], R21 ;  /* 0x0018241501007387 */ /* 0x008fe80000100800 */
[----:B------:R-:W0:Y:S04]  /*1a480*/  LDL R2, [R1+0x2e8] ;  /* 0x0002e80001027983 */ /* 0x000e280000100800 */
[----:B------:R-:W0:Y:S01]  /*1a490*/  LDL R3, [R1+0x2ec] ;  /* 0x0002ec0001037983 */ /* 0x000e220000100800 */
[----:B------:R-:W-:-:S02]  /*1a4a0*/  ISETP.GE.AND P0, PT, R25, UR6, PT ;  /* 0x0000000619007c0c */ /* 0x000fc4000bf06270 */
[----:B------:R-:W1:Y:S01]  /*1a4b0*/  S2R R25, SR_TID.X ;  /* 0x0000000000197919 */ /* 0x000e620000002100 */
[----:B------:R-:W-:Y:S01]  /*1a4c0*/  PRMT R23, RZ, 0x7610, R23 ;  /* 0x00007610ff177816 */ /* 0x000fe20000000017 */
[----:B------:R-:W3:Y:S01]  /*1a4d0*/  LDL R14, [R1+0x2d4] ;  /* 0x0002d400010e7983 */ /* 0x000ee20000100800 */
[----:B-1----:R-:W-:-:S04]  /*1a4e0*/  SHF.R.U32.HI R25, RZ, 0x5, R25 ;  /* 0x00000005ff197819 */ /* 0x002fc80000011619 */
[----:B------:R-:W-:-:S04]  /*1a4f0*/  SGXT.U32 R25, R25, 0x3 ;  /* 0x000000031919781a */ /* 0x000fc80000000000 */
[----:B------:R-:W-:-:S04]  /*1a500*/  LOP3.LUT R25, R25, 0x50, RZ, 0xfc, !PT ;  /* 0x0000005019197812 */ /* 0x000fc800078efcff */
[----:B------:R-:W-:Y:S02]  /*1a510*/  ISETP.GE.AND P1, PT, R25, UR6, PT ;  /* 0x0000000619007c0c */ /* 0x000fe4000bf26270 */
[----:B------:R-:W2:Y:S01]  /*1a520*/  LDL.LU R25, [R1+0x18ec] ;  /* 0x0018ec0001197983 */ /* 0x000ea20000300800 */
[----:B0-----:R-:W-:-:S04]  /*1a530*/  @!P2 LOP3.LUT R3, R3, R2, RZ, 0x3c, !PT ;  /* 0x000000020303a212 */ /* 0x001fc800078e3cff */
[----:B------:R-:W-:-:S04]  /*1a540*/  @!P2 LOP3.LUT R2, R3, R2, RZ, 0x3c, !PT ;  /* 0x000000020302a212 */ /* 0x000fc800078e3cff */
[----:B------:R-:W-:-:S05]  /*1a550*/  @!P2 LOP3.LUT R3, R3, R2, RZ, 0x3c, !PT ;  /* 0x000000020303a212 */ /* 0x000fca00078e3cff */
[----:B------:R0:W3:Y:S04]  /*1a560*/  @!P2 LDG.E.U16 R23, desc[UR10][R2.64] ;  /* 0x0000000a0217a981 */ /* 0x0000e8000c1e1500 */
[----:B------:R-:W0:Y:S04]  /*1a570*/  LDL R2, [R1+0x2e0] ;  /* 0x0002e00001027983 */ /* 0x000e280000100800 */
[----:B------:R-:W0:Y:S01]  /*1a580*/  LDL R3, [R1+0x2e4] ;  /* 0x0002e40001037983 */ /* 0x000e220000100800 */
[----:B------:R-:W1:Y:S01]  /*1a590*/  S2R R26, SR_TID.X ;  /* 0x00000000001a7919 */ /* 0x000e620000002100 */
[----:B------:R-:W-:-:S02]  /*1a5a0*/  PRMT R24, RZ, 0x7610, R24 ;  /* 0x00007610ff187816 */ /* 0x000fc40000000018 */
[----:B-1----:R-:W-:-:S04]  /*1a5b0*/  SHF.R.U32.HI R26, RZ, 0x5, R26 ;  /* 0x00000005ff1a7819 */ /* 0x002fc8000001161a */
[----:B------:R-:W-:-:S04]  /*1a5c0*/  SGXT.U32 R26, R26, 0x3 ;  /* 0x000000031a1a781a */ /* 0x000fc80000000000 */
[----:B------:R-:W-:Y:S02]  /*1a5d0*/  LOP3.LUT R26, R26, 0x58, RZ, 0xfc, !PT ;  /* 0x000000581a1a7812 */ /* 0x000fe400078efcff */
[----:B--2---:R-:W-:Y:S02]  /*1a5e0*/  PRMT R25, RZ, 0x7610, R25 ;  /* 0x00007610ff197816 */ /* 0x004fe40000000019 */
[----:B------:R-:W-:Y:S02]  /*1a5f0*/  ISETP.GE.AND P2, PT, R26, UR6, PT ;  /* 0x000000061a007c0c */ /* 0x000fe4000bf46270 */
[----:B------:R-:W2:Y:S04]  /*1a600*/  LDL.LU R26, [R1+0x18e8] ;  /* 0x0018e800011a7983 */ /* 0x000ea80000300800 */
[----:B----4-:R1:W4:Y:S01]  /*1a610*/  @!P0 LDG.E.U16 R25, desc[UR10][R4.64] ;  /* 0x0000000a04198981 */ /* 0x010322000c1e1500 */
[----:B0-----:R-:W-:-:S04]  /*1a620*/  @!P3 LOP3.LUT R3, R3, R2, RZ, 0x3c, !PT ;  /* 0x000000020303b212 */ /* 0x001fc800078e3cff */
[----:B------:R-:W-:-:S04]  /*1a630*/  @!P3 LOP3.LUT R2, R3, R2, RZ, 0x3c, !PT ;  /* 0x000000020302b212 */ /* 0x000fc800078e3cff */
[----:B------:R-:W-:-:S05]  /*1a640*/  @!P3 LOP3.LUT R3, R3, R2, RZ, 0x3c, !PT ;  /* 0x000000020303b212 */ /* 0x000fca00078e3cff */
[----:B------:R0:W2:Y:S04]  /*1a650*/  @!P3 LDG.E.U16 R24, desc[UR10][R2.64] ;  /* 0x0000000a0218b981 */ /* 0x0000a8000c1e1500 */
[----:B------:R-:W4:Y:S01]  /*1a660*/  LDL R3, [R1+0x2d0] ;  /* 0x0002d00001037983 */ /* 0x000f220000100800 */
[----:B-1----:R-:W1:Y:S01]  /*1a670*/  S2R R5, SR_TID.X ;  /* 0x0000000000057919 */ /* 0x002e620000002100 */
[----:B0-----:R-:W-:Y:S01]  /*1a680*/  PRMT R2, RZ, 0x7610, R2 ;  /* 0x00007610ff027816 */ /* 0x001fe20000000002 */
[----:B---3--:R-:W-:Y:S01]  /*1a690*/  @!P1 IMAD.MOV.U32 R4, RZ, RZ, R14 ;  /* 0x000000ffff049224 */ /* 0x008fe200078e000e */
[----:B-1----:R-:W-:-:S04]  /*1a6a0*/  SHF.R.U32.HI R5, RZ, 0x5, R5 ;  /* 0x00000005ff057819 */ /* 0x002fc80000011605 */
[----:B------:R-:W-:-:S04]  /*1a6b0*/  SGXT.U32 R5, R5, 0x3 ;  /* 0x000000030505781a */ /* 0x000fc80000000000 */
[----:B------:R-:W-:-:S04]  /*1a6c0*/  LOP3.LUT R5, R5, 0x60, RZ, 0xfc, !PT ;  /* 0x0000006005057812 */ /* 0x000fc800078efcff */
[----:B------:R-:W-:Y:S01]  /*1a6d0*/  ISETP.GE.AND P3, PT, R5, UR6, PT ;  /* 0x0000000605007c0c */ /* 0x000fe2000bf66270 */
[----:B--2---:R-:W-:Y:S04]  /*1a6e0*/  STL [R1+0x1820], R24 ;  /* 0x0018201801007387 */ /* 0x004fe80000100800 */
[----:B----4-:R-:W-:Y:S01]  /*1a6f0*/  STL [R1+0x181c], R25 ;  /* 0x00181c1901007387 */ /* 0x010fe20000100800 */
[----:B------:R-:W-:-:S05]  /*1a700*/  @!P1 IMAD.MOV.U32 R5, RZ, RZ, R3 ;  /* 0x000000ffff059224 */ /* 0x000fca00078e0003 */
[----:B------:R0:W2:Y:S04]  /*1a710*/  @!P1 LDG.E.U16 R2, desc[UR10][R4.64] ;  /* 0x0000000a04029981 */ /* 0x0000a8000c1e1500 */
[----:B------:R-:W0:Y:S04]  /*1a720*/  LDL R4, [R1+0x2c8] ;  /* 0x0002c80001047983 */ /* 0x000e280000100800 */
[----:B------:R-:W0:Y:S01]  /*1a730*/  LDL R5, [R1+0x2cc] ;  /* 0x0002cc0001057983 */ /* 0x000e220000100800 */
[----:B------:R-:W-:Y:S02]  /*1a740*/  PRMT R26, RZ, 0x7610, R26 ;  /* 0x00007610ff1a7816 */ /* 0x000fe4000000001a */
[----:B0-----:R-:W-:-:S04]  /*1a750*/  @!P2 LOP3.LUT R5, R5, R4, RZ, 0x3c, !PT ;  /* 0x000000040505a212 */ /* 0x001fc800078e3cff */
[----:B------:R-:W-:-:S04]  /*1a760*/  @!P2 LOP3.LUT R4, R5, R4, RZ, 0x3c, !PT ;  /* 0x000000040504a212 */ /* 0x000fc800078e3cff */
[----:B------:R-:W-:-:S05]  /*1a770*/  @!P2 LOP3.LUT R5, R5, R4, RZ, 0x3c, !PT ;  /* 0x000000040505a212 */ /* 0x000fca00078e3cff */
[----:B------:R0:W3:Y:S04]  /*1a780*/  @!P2 LDG.E.U16 R26, desc[UR10][R4.64] ;  /* 0x0000000a041aa981 */ /* 0x0000e8000c1e1500 */
[----:B------:R-:W0:Y:S04]  /*1a790*/  LDL R4, [R1+0x2c0] ;  /* 0x0002c00001047983 */ /* 0x000e280000100800 */
[----:B------:R-:W0:Y:S01]  /*1a7a0*/  LDL R5, [R1+0x2c4] ;  /* 0x0002c40001057983 */ /* 0x000e220000100800 */
[----:B------:R-:W-:Y:S02]  /*1a7b0*/  PRMT R9, RZ, 0x7610, R9 ;  /* 0x00007610ff097816 */ /* 0x000fe40000000009 */
[----:B0-----:R-:W-:-:S04]  /*1a7c0*/  @!P3 LOP3.LUT R5, R5, R4, RZ, 0x3c, !PT ;  /* 0x000000040505b212 */ /* 0x001fc800078e3cff */
[----:B------:R-:W-:-:S04]  /*1a7d0*/  @!P3 LOP3.LUT R4, R5, R4, RZ, 0x3c, !PT ;  /* 0x000000040504b212 */ /* 0x000fc800078e3cff */
[----:B------:R-:W-:-:S05]  /*1a7e0*/  @!P3 LOP3.LUT R5, R5, R4, RZ, 0x3c, !PT ;  /* 0x000000040505b212 */ /* 0x000fca00078e3cff */
[----:B------:R-:W4:Y:S01]  /*1a7f0*/  @!P3 LDG.E.U16 R9, desc[UR10][R4.64] ;  /* 0x0000000a0409b981 */ /* 0x000f22000c1e1500 */
[----:B------:R-:W0:Y:S03]  /*1a800*/  S2R R3, SR_TID.X ;  /* 0x0000000000037919 */ /* 0x000e260000002100 */
[----:B----4-:R1:W-:Y:S04]  /*1a810*/  STL [R1+0x6c], R9 ;  /* 0x00006c0901007387 */ /* 0x0103e80000100800 */
[----:B-1----:R-:W4:Y:S04]  /*1a820*/  LDL.LU R9, [R1+0x18e4] ;  /* 0x0018e40001097983 */ /* 0x002f280000300800 */
[----:B------:R-:W2:Y:S04]  /*1a830*/  LDL R4, [R1+0x2b8] ;  /* 0x0002b80001047983 */ /* 0x000ea80000100800 */
[----:B------:R-:W2:Y:S01]  /*1a840*/  LDL R5, [R1+0x2bc] ;  /* 0x0002bc0001057983 */ /* 0x000ea20000100800 */
[----:B0-----:R-:W-:-:S04]  /*1a850*/  SHF.R.U32.HI R3, RZ, 0x5, R3 ;  /* 0x00000005ff037819 */ /* 0x001fc80000011603 */
[----:B------:R-:W-:-:S04]  /*1a860*/  SGXT.U32 R3, R3, 0x3 ;  /* 0x000000030303781a */ /* 0x000fc80000000000 */
[----:B------:R-:W-:-:S04]  /*1a870*/  LOP3.LUT R3, R3, 0x68, RZ, 0xfc, !PT ;  /* 0x0000006803037812 */ /* 0x000fc800078efcff */
[----:B------:R-:W-:Y:S02]  /*1a880*/  ISETP.GE.AND P1, PT, R3, UR6, PT ;  /* 0x0000000603007c0c */ /* 0x000fe4000bf26270 */
[----:B------:R-:W-:Y:S01]  /*1a890*/  PRMT R16, RZ, 0x7610, R16 ;  /* 0x00007610ff107816 */ /* 0x000fe20000000010 */
[----:B------:R-:W0:Y:S10]  /*1a8a0*/  S2R R14, SR_TID.X ;  /* 0x00000000000e7919 */ /* 0x000e340000002100 */
[----:B--2---:R-:W-:-:S04]  /*1a8b0*/  @!P1 LOP3.LUT R5, R5, R4, RZ, 0x3c, !PT ;  /* 0x0000000405059212 */ /* 0x004fc800078e3cff */
[----:B------:R-:W-:-:S04]  /*1a8c0*/  @!P1 LOP3.LUT R4, R5, R4, RZ, 0x3c, !PT ;  /* 0x0000000405049212 */ /* 0x000fc800078e3cff */
[----:B------:R-:W-:-:S05]  /*1a8d0*/  @!P1 LOP3.LUT R5, R5, R4, RZ, 0x3c, !PT ;  /* 0x0000000405059212 */ /* 0x000fca00078e3cff */
[----:B------:R-:W2:Y:S01]  /*1a8e0*/  @!P1 LDG.E.U16 R16, desc[UR10][R4.64] ;  /* 0x0000000a04109981 */ /* 0x000ea2000c1e1500 */
[----:B0-----:R-:W-:-:S04]  /*1a8f0*/  SHF.R.U32.HI R14, RZ, 0x5, R14 ;  /* 0x00000005ff0e7819 */ /* 0x001fc8000001160e */
[----:B------:R-:W-:-:S04]  /*1a900*/  SGXT.U32 R14, R14, 0x3 ;  /* 0x000000030e0e781a */ /* 0x000fc80000000000 */
[C---:B------:R-:W-:Y:S02]  /*1a910*/  LOP3.LUT R3, R14.reuse, 0x70, RZ, 0xfc, !PT ;  /* 0x000000700e037812 */ /* 0x040fe400078efcff */
[----:B------:R-:W-:-:S04]  /*1a920*/  LOP3.LUT R14, R14, 0x78, RZ, 0xfc, !PT ;  /* 0x000000780e0e7812 */ /* 0x000fc800078efcff */
[----:B------:R-:W-:Y:S02]  /*1a930*/  ISETP.GE.AND P4, PT, R14, UR6, PT ;  /* 0x000000060e007c0c */ /* 0x000fe4000bf86270 */
[----:B------:R-:W0:Y:S02]  /*1a940*/  S2R R14, SR_TID.X ;  /* 0x00000000000e7919 */ /* 0x000e240000002100 */
[----:B0-----:R-:W-:-:S04]  /*1a950*/  LOP3.LUT R14, R14, 0x7f, RZ, 0xc0, !PT ;  /* 0x0000007f0e0e7812 */ /* 0x001fc800078ec0ff */
[----:B------:R-:W-:Y:S02]  /*1a960*/  ISETP.GE.AND P3, PT, R14, UR6, PT ;  /* 0x000000060e007c0c */ /* 0x000fe4000bf66270 */
[----:B------:R-:W3:Y:S04]  /*1a970*/  LDL.LU R14, [R1+0x18e0] ;  /* 0x0018e000010e7983 */ /* 0x000ee80000300800 */
[----:B--2---:R0:W-:Y:S04]  /*1a980*/  STL [R1+0x7c], R16 ;  /* 0x00007c1001007387 */ /* 0x0041e80000100800 */
[----:B0-----:R-:W2:Y:S04]  /*1a990*/  LDL.LU R16, [R1+0x18dc] ;  /* 0x0018dc0001107983 */ /* 0x001ea80000300800 */
[----:B------:R-:W3:Y:S04]  /*1a9a0*/  LDL R4, [R1+0x2b0] ;  /* 0x0002b00001047983 */ /* 0x000ee80000100800 */
[----:B------:R-:W3:Y:S01]  /*1a9b0*/  LDL R5, [R1+0x2b4] ;  /* 0x0002b40001057983 */ /* 0x000ee20000100800 */
[----:B------:R-:W-:-:S02]  /*1a9c0*/  ISETP.GE.AND P2, PT, R3, UR6, PT ;  /* 0x0000000603007c0c */ /* 0x000fc4000bf46270 */
[----:B----4-:R-:W-:-:S11]  /*1a9d0*/  PRMT R9, RZ, 0x7610, R9 ;  /* 0x00007610ff097816 */ /* 0x010fd60000000009 */
[----:B---3--:R-:W-:-:S04]  /*1a9e0*/  @!P2 LOP3.LUT R5, R5, R4, RZ, 0x3c, !PT ;  /* 0x000000040505a212 */ /* 0x008fc800078e3cff */
[----:B------:R-:W-:-:S04]  /*1a9f0*/  @!P2 LOP3.LUT R4, R5, R4, RZ, 0x3c, !PT ;  /* 0x000000040504a212 */ /* 0x000fc800078e3cff */
[----:B------:R-:W-:-:S05]  /*1aa00*/  @!P2 LOP3.LUT R5, R5, R4, RZ, 0x3c, !PT ;  /* 0x000000040505a212 */ /* 0x000fca00078e3cff */
[----:B------:R-:W3:Y:S04]  /*1aa10*/  @!P2 LDG.E.U16 R9, desc[UR10][R4.64] ;  /* 0x0000000a0409a981 */ /* 0x000ee8000c1e1500 */
[----:B---3--:R0:W-:Y:S04]  /*1aa20*/  STL [R1+0x78], R9 ;  /* 0x0000780901007387 */ /* 0x0081e80000100800 */
[----:B0-----:R-:W3:Y:S04]  /*1aa30*/  LDL.LU R9, [R1+0x18d8] ;  /* 0x0018d80001097983 */ /* 0x001ee80000300800 */
[----:B------:R-:W4:Y:S04]  /*1aa40*/  LDL R4, [R1+0x2a8] ;  /* 0x0002a80001047983 */ /* 0x000f280000100800 */
[----:B------:R-:W4:Y:S01]  /*1aa50*/  LDL R5, [R1+0x2ac] ;  /* 0x0002ac0001057983 */ /* 0x000f220000100800 */
[----:B------:R-:W-:Y:S01]  /*1aa60*/  PRMT R0, RZ, 0x7610, R0 ;  /* 0x00007610ff007816 */ /* 0x000fe20000000000 */
[----:B------:R-:W0:Y:S01]  /*1aa70*/  S2R R3, SR_TID.X ;  /* 0x0000000000037919 */ /* 0x000e220000002100 */
[----:B----4-:R-:W-:-:S04]  /*1aa80*/  @!P4 LOP3.LUT R5, R5, R4, RZ, 0x3c, !PT ;  /* 0x000000040505c212 */ /* 0x010fc800078e3cff */
[----:B------:R-:W-:-:S04]  /*1aa90*/  @!P4 LOP3.LUT R4, R5, R4, RZ, 0x3c, !PT ;  /* 0x000000040504c212 */ /* 0x000fc800078e3cff */
[----:B------:R-:W-:-:S05]  /*1aaa0*/  @!P4 LOP3.LUT R5, R5, R4, RZ, 0x3c, !PT ;  /* 0x000000040505c212 */ /* 0x000fca00078e3cff */
[----:B------:R-:W4:Y:S04]  /*1aab0*/  @!P4 LDG.E.U16 R0, desc[UR10][R4.64] ;  /* 0x0000000a0400c981 */ /* 0x000f28000c1e1500 */
[----:B------:R-:W3:Y:S04]  /*1aac0*/  LDL R4, [R1+0x304] ;  /* 0x0003040001047983 */ /* 0x000ee80000100800 */
[----:B------:R-:W3:Y:S01]  /*1aad0*/  LDL R5, [R1+0x314] ;  /* 0x0003140001057983 */ /* 0x000ee20000100800 */
[----:B0-----:R-:W-:-:S04]  /*1aae0*/  SHF.R.U32.HI R3, RZ, 0x5, R3 ;  /* 0x00000005ff037819 */ /* 0x001fc80000011603 */
[----:B------:R-:W-:-:S04]  /*1aaf0*/  SGXT.U32 R3, R3, 0x3 ;  /* 0x000000030303781a */ /* 0x000fc80000000000 */
[----:B------:R-:W-:Y:S02]  /*1ab00*/  ISETP.GE.AND P0, PT, R3, UR6, PT ;  /* 0x0000000603007c0c */ /* 0x000fe4000bf06270 */
[----:B--2---:R-:W-:Y:S01]  /*1ab10*/  PRMT R16, RZ, 0x7610, R16 ;  /* 0x00007610ff107816 */ /* 0x004fe20000000010 */
[----:B----4-:R-:W-:Y:S10]  /*1ab20*/  STL [R1+0x1810], R0 ;  /* 0x0018100001007387 */ /* 0x010ff40000100800 */
[----:B---3--:R-:W-:-:S04]  /*1ab30*/  @!P0 LOP3.LUT R5, R5, R4, RZ, 0x3c, !PT ;  /* 0x0000000405058212 */ /* 0x008fc800078e3cff */
[----:B------:R-:W-:-:S04]  /*1ab40*/  @!P0 LOP3.LUT R4, R5, R4, RZ, 0x3c, !PT ;  /* 0x0000000405048212 */ /* 0x000fc800078e3cff */
[----:B------:R-:W-:Y:S01]  /*1ab50*/  @!P0 LOP3.LUT R5, R5, R4, RZ, 0x3c, !PT ;  /* 0x0000000405058212 */ /* 0x000fe200078e3cff */
[----:B------:R-:W-:Y:S04]  /*1ab60*/  STL [R1+0x1814], R0 ;  /* 0x0018140001007387 */ /* 0x000fe80000100800 */
[----:B------:R-:W-:Y:S04]  /*1ab70*/  STL [R1+0x1818], R0 ;  /* 0x0018180001007387 */ /* 0x000fe80000100800 */
[----:B------:R0:W2:Y:S04]  /*1ab80*/  @!P0 LDG.E.U16 R16, desc[UR10][R4.64] ;  /* 0x0000000a04108981 */ /* 0x0000a8000c1e1500 */
[----:B------:R-:W0:Y:S04]  /*1ab90*/  LDL R4, [R1+0xaa8] ;  /* 0x000aa80001047983 */ /* 0x000e280000100800 */
[----:B------:R-:W0:Y:S01]  /*1aba0*/  LDL R5, [R1+0xaac] ;  /* 0x000aac0001057983 */ /* 0x000e220000100800 */
[----:B------:R-:W-:Y:S01]  /*1abb0*/  PRMT R7, RZ, 0x7610, R7 ;  /* 0x00007610ff077816 */ /* 0x000fe20000000007 */
[----:B------:R-:W-:Y:S01]  /*1abc0*/  BAR.SYNC.DEFER_BLOCKING 0x0 ;  /* 0x0000000000007b1d */ /* 0x000fe20000010000 */
[----:B0-----:R-:W-:-:S04]  /*1abd0*/  @!P3 LOP3.LUT R5, R5, R4, RZ, 0x3c, !PT ;  /* 0x000000040505b212 */ /* 0x001fc800078e3cff */
[----:B------:R-:W-:-:S04]  /*1abe0*/  @!P3 LOP3.LUT R4, R5, R4, RZ, 0x3c, !PT ;  /* 0x000000040504b212 */ /* 0x000fc800078e3cff */
[----:B------:R-:W-:-:S05]  /*1abf0*/  @!P3 LOP3.LUT R5, R5, R4, RZ, 0x3c, !PT ;  /* 0x000000040505b212 */ /* 0x000fca00078e3cff */
[----:B------:R-:W3:Y:S04]  /*1ac00*/  @!P3 LDG.E.U16 R7, desc[UR10][R4.64] ;  /* 0x0000000a0407b981 */ /* 0x000ee8000c1e1500 */
[----:B---3--:R0:W-:Y:S04]  /*1ac10*/  STL [R1+0x20], R7 ;  /* 0x0000200701007387 */ /* 0x0081e80000100800 */
[----:B0-----:R-:W3:Y:S04]  /*1ac20*/  LDL.LU R7, [R1+0x18d4] ;  /* 0x0018d40001077983 */ /* 0x001ee80000300800 */
[----:B------:R-:W4:Y:S04]  /*1ac30*/  LDL R4, [R1+0x334] ;  /* 0x0003340001047983 */ /* 0x000f280000100800 */
[----:B------:R-:W4:Y:S01]  /*1ac40*/  LDL R5, [R1+0xa9c] ;  /* 0x000a9c0001057983 */ /* 0x000f220000100800 */
[----:B------:R-:W-:-:S02]  /*1ac50*/  PRMT R14, RZ, 0x7610, R14 ;  /* 0x00007610ff0e7816 */ /* 0x000fc4000000000e */
[----:B----4-:R-:W-:-:S04]  /*1ac60*/  @!P3 LOP3.LUT R5, R5, R4, RZ, 0x3c, !PT ;  /* 0x000000040505b212 */ /* 0x010fc800078e3cff */
[----:B------:R-:W-:-:S04]  /*1ac70*/  @!P3 LOP3.LUT R4, R5, R4, RZ, 0x3c, !PT ;  /* 0x000000040504b212 */ /* 0x000fc800078e3cff */
[----:B------:R-:W-:-:S05]  /*1ac80*/  @!P3 LOP3.LUT R5, R5, R4, RZ, 0x3c, !PT ;  /* 0x000000040505b212 */ /* 0x000fca00078e3cff */
[----:B------:R-:W4:Y:S04]  /*1ac90*/  @!P3 LDG.E.U16 R14, desc[UR10][R4.64] ;  /* 0x0000000a040eb981 */ /* 0x000f28000c1e1500 */
[----:B----4-:R0:W-:Y:S04]  /*1aca0*/  STL [R1+0x68], R14 ;  /* 0x0000680e01007387 */ /* 0x0101e80000100800 */
[----:B0-----:R-:W4:Y:S04]  /*1acb0*/  LDL.LU R14, [R1+0x18d0] ;  /* 0x0018d000010e7983 */ /* 0x001f280000300800 */
[----:B------:R-:W2:Y:S04]  /*1acc0*/  LDL R4, [R1+0xa88] ;  /* 0x000a880001047983 */ /* 0x000ea80000100800 */
[----:B------:R-:W2:Y:S01]  /*1acd0*/  LDL R5, [R1+0xa8c] ;  /* 0x000a8c0001057983 */ /* 0x000ea20000100800 */
[----:B------:R-:W-:-:S02]  /*1ace0*/  PRMT R9, RZ, 0x7610, R9 ;  /* 0x00007610ff097816 */ /* 0x000fc40000000009 */
[----:B--2---:R-:W-:-:S04]  /*1acf0*/  @!P3 LOP3.LUT R5, R5, R4, RZ, 0x3c, !PT ;  /* 0x000000040505b212 */ /* 0x004fc800078e3cff */
[----:B------:R-:W-:-:S04]  /*1ad00*/  @!P3 LOP3.LUT R4, R5, R4, RZ, 0x3c, !PT ;  /* 0x000000040504b212 */ /* 0x000fc800078e3cff */
[----:B------:R-:W-:-:S05]  /*1ad10*/  @!P3 LOP3.LUT R5, R5, R4, RZ, 0x3c, !PT ;  /* 0x000000040505b212 */ /* 0x000fca00078e3cff */
[----:B------:R-:W2:Y:S04]  /*1ad20*/  @!P3 LDG.E.U16 R9, desc[UR10][R4.64] ;  /* 0x0000000a0409b981 */ /* 0x000ea8000c1e1500 */
[----:B--2---:R0:W-:Y:S04]  /*1ad30*/  STL [R1+0x70], R9 ;  /* 0x0000700901007387 */ /* 0x0041e80000100800 */
[----:B0-----:R-:W2:Y:S04]  /*1ad40*/  LDL.LU R9, [R1+0x18cc] ;  /* 0x0018cc0001097983 */ /* 0x001ea80000300800 */
[----:B------:R-:W3:Y:S04]  /*1ad50*/  LDL R4, [R1+0xa68] ;  /* 0x000a680001047983 */ /* 0x000ee80000100800 */
[----:B------:R-:W3:Y:S01]  /*1ad60*/  LDL R5, [R1+0xa6c] ;  /* 0x000a6c0001057983 */ /* 0x000ee20000100800 */
[----:B----4-:R-:W-:-:S02]  /*1ad70*/  PRMT R14, RZ, 0x7610, R14 ;  /* 0x00007610ff0e7816 */ /* 0x010fc4000000000e */
        /* <DEDUP_REMOVED lines=8> */
[----:B--2---:R-:W-:-:S02]  /*1ae00*/  PRMT R9, RZ, 0x7610, R9 ;  /* 0x00007610ff097816 */ /* 0x004fc40000000009 */
[----:B----4-:R-:W-:-:S04]  /*1ae10*/  @!P3 LOP3.LUT R5, R5, R4, RZ, 0x3c, !PT ;  /* 0x000000040505b212 */ /* 0x010fc800078e3cff */
[----:B------:R-:W-:-:S04]  /*1ae20*/  @!P3 LOP3.LUT R4, R5, R4, RZ, 0x3c, !PT ;  /* 0x000000040504b212 */ /* 0x000fc800078e3cff */
[----:B------:R-:W-:-:S05]  /*1ae30*/  @!P3 LOP3.LUT R5, R5, R4, RZ, 0x3c, !PT ;  /* 0x000000040505b212 */ /* 0x000fca00078e3cff */
[----:B------:R-:W2:Y:S04]  /*1ae40*/  @!P3 LDG.E.U16 R9, desc[UR10][R4.64] ;  /* 0x0000000a0409b981 */ /* 0x000ea8000c1e1500 */
[----:B--2---:R0:W-:Y:S04]  /*1ae50*/  STL [R1+0x60], R9 ;  /* 0x0000600901007387 */ /* 0x0041e80000100800 */
[----:B0-----:R-:W2:Y:S04]  /*1ae60*/  LDL.LU R9, [R1+0x18c4] ;  /* 0x0018c40001097983 */ /* 0x001ea80000300800 */
[----:B------:R-:W4:Y:S04]  /*1ae70*/  LDL R4, [R1+0xa28] ;  /* 0x000a280001047983 */ /* 0x000f280000100800 */
[----:B------:R-:W4:Y:S01]  /*1ae80*/  LDL R5, [R1+0xa2c] ;  /* 0x000a2c0001057983 */ /* 0x000f220000100800 */
[----:B---3--:R-:W-:-:S02]  /*1ae90*/  PRMT R14, RZ, 0x7610, R14 ;  /* 0x00007610ff0e7816 */ /* 0x008fc4000000000e */
[----:B----4-:R-:W-:-:S04]  /*1aea0*/  @!P3 LOP3.LUT R5, R5, R4, RZ, 0x3c, !PT ;  /* 0x000000040505b212 */ /* 0x010fc800078e3cff */
        /* <DEDUP_REMOVED lines=61> */
[----:B------:R-:W-:-:S02]  /*1b280*/  PRMT R9, RZ, 0x7610, R9 ;  /* 0x00007610ff097816 */ /* 0x000fc40000000009 */
[----:B---3--:R-:W-:-:S04]  /*1b290*/  @!P3 LOP3.LUT R5, R5, R4, RZ, 0x3c, !PT ;  /* 0x000000040505b212 */ /* 0x008fc800078e3cff */
        /* <DEDUP_REMOVED lines=9> */
[----:B------:R-:W4:Y:S04]  /*1b330*/  @!P3 LDG.E.U16 R8, desc[UR10][R4.64] ;  /* 0x0000000a0408b981 */ /* 0x000f28000c1e1500 */
[----:B---3--:R0:W-:Y:S04]  /*1b340*/  STL [R1+0x40], R9 ;  /* 0x0000400901007387 */ /* 0x0081e80000100800 */
[----:B0-----:R-:W3:Y:S04]  /*1b350*/  LDL R9, [R1+0x88c] ;  /* 0x00088c0001097983 */ /* 0x001ee80000100800 */
        /* <DEDUP_REMOVED lines=26> */
[----:B------:R0:W4:Y:S04]  /*1b500*/  @!P3 LDG.E.U16 R14, desc[UR10][R4.64] ;  /* 0x0000000a040eb981 */ /* 0x000128000c1e1500 */
[----:B------:R-:W0:Y:S04]  /*1b510*/  LDL R4, [R1+0x8a8] ;  /* 0x0008a80001047983 */ /* 0x000e280000100800 */
[----:B------:R-:W0:Y:S01]  /*1b520*/  LDL R5, [R1+0x8ac] ;  /* 0x0008ac0001057983 */ /* 0x000e220000100800 */
[----:B------:R-:W-:Y:S02]  /*1b530*/  PRMT R29, RZ, 0x7610, R29 ;  /* 0x00007610ff1d7816 */ /* 0x000fe4000000001d */
[----:B0-----:R-:W-:-:S04]  /*1b540*/  @!P3 LOP3.LUT R5, R5, R4, RZ, 0x3c, !PT ;  /* 0x000000040505b212 */ /* 0x001fc800078e3cff */
[----:B------:R-:W-:-:S04]  /*1b550*/  @!P3 LOP3.LUT R4, R5, R4, RZ, 0x3c, !PT ;  /* 0x000000040504b212 */ /* 0x000fc800078e3cff */
[----:B------:R-:W-:-:S05]  /*1b560*/  @!P3 LOP3.LUT R5, R5, R4, RZ, 0x3c, !PT ;  /* 0x000000040505b212 */ /* 0x000fca00078e3cff */
[----:B------:R-:W2:Y:S04]  /*1b570*/  @!P3 LDG.E.U16 R29, desc[UR10][R4.64] ;  /* 0x0000000a041db981 */ /* 0x000ea8000c1e1500 */
[----:B----4-:R0:W-:Y:S04]  /*1b580*/  STL [R1+0x30], R14 ;  /* 0x0000300e01007387 */ /* 0x0101e80000100800 */
[----:B0-----:R-:W4:Y:S04]  /*1b590*/  LDL R14, [R1+0x80c] ;  /* 0x00080c00010e7983 */ /* 0x001f280000100800 */
[----:B--2---:R0:W-:Y:S04]  /*1b5a0*/  STL [R1+0x2c], R29 ;  /* 0x00002c1d01007387 */ /* 0x0041e80000100800 */
[----:B0-----:R-:W2:Y:S04]  /*1b5b0*/  LDL.LU R29, [R1+0x1898] ;  /* 0x00189800011d7983 */ /* 0x001ea80000300800 */
[----:B------:R-:W3:Y:S01]  /*1b5c0*/  LDL R5, [R1+0x888] ;  /* 0x0008880001057983 */ /* 0x000ee20000100800 */
[----:B------:R-:W-:Y:S01]  /*1b5d0*/  PRMT R28, RZ, 0x7610, R28 ;  /* 0x00007610ff1c7816 */ /* 0x000fe2000000001c */
[----:B------:R-:W-:-:S02]  /*1b5e0*/  @!P3 IMAD.MOV.U32 R4, RZ, RZ, R9 ;  /* 0x000000ffff04b224 */ /* 0x000fc400078e0009 */
[----:B------:R-:W2:Y:S04]  /*1b5f0*/  LDL R9, [R1+0x7ec] ;  /* 0x0007ec0001097983 */ /* 0x000ea80000100800 */
[----:B---3--:R-:W3:Y:S04]  /*1b600*/  @!P3 LDG.E.U16 R28, desc[UR10][R4.64] ;  /* 0x0000000a041cb981 */ /* 0x008ee8000c1e1500 */
        /* <DEDUP_REMOVED lines=17> */
[----:B------:R0:W2:Y:S04]  /*1b720*/  @!P3 LDG.E.U16 R7, desc[UR10][R4.64] ;  /* 0x0000000a0407b981 */ /* 0x0000a8000c1e1500 */
[----:B------:R-:W0:Y:S04]  /*1b730*/  LDL R4, [R1+0x828] ;  /* 0x0008280001047983 */ /* 0x000e280000100800 */
[----:B------:R-:W0:Y:S01]  /*1b740*/  LDL R5, [R1+0x82c] ;  /* 0x00082c0001057983 */ /* 0x000e220000100800 */
[----:B------:R-:W-:Y:S02]  /*1b750*/  PRMT R13, RZ, 0x7610, R13 ;  /* 0x00007610ff0d7816 */ /* 0x000fe4000000000d */
[----:B0-----:R-:W-:-:S04]  /*1b760*/  @!P3 LOP3.LUT R5, R5, R4, RZ, 0x3c, !PT ;  /* 0x000000040505b212 */ /* 0x001fc800078e3cff */
[----:B------:R-:W-:-:S04]  /*1b770*/  @!P3 LOP3.LUT R4, R5, R4, RZ, 0x3c, !PT ;  /* 0x000000040504b212 */ /* 0x000fc800078e3cff */
[----:B------:R-:W-:-:S05]  /*1b780*/  @!P3 LOP3.LUT R5, R5, R4, RZ, 0x3c, !PT ;  /* 0x000000040505b212 */ /* 0x000fca00078e3cff */
[----:B------:R-:W3:Y:S04]  /*1b790*/  @!P3 LDG.E.U16 R13, desc[UR10][R4.64] ;  /* 0x0000000a040db981 */ /* 0x000ee8000c1e1500 */
[----:B--2---:R0:W-:Y:S04]  /*1b7a0*/  STL [R1+0x1c], R7 ;  /* 0x00001c0701007387 */ /* 0x0041e80000100800 */
[----:B0-----:R-:W2:Y:S04]  /*1b7b0*/  LDL R7, [R1+0x7ac] ;  /* 0x0007ac0001077983 */ /* 0x001ea80000100800 */
[----:B---3--:R0:W-:Y:S04]  /*1b7c0*/  STL [R1+0x18], R13 ;  /* 0x0000180d01007387 */ /* 0x0081e80000100800 */
[----:B0-----:R-:W3:Y:S04]  /*1b7d0*/  LDL.LU R13, [R1+0x188c] ;  /* 0x00188c00010d7983 */ /* 0x001ee80000300800 */
[----:B------:R-:W4:Y:S01]  /*1b7e0*/  LDL R5, [R1+0x808] ;  /* 0x0008080001057983 */ /* 0x000f220000100800 */
[----:B------:R-:W-:Y:S01]  /*1b7f0*/  PRMT R11, RZ, 0x7610, R11 ;  /* 0x00007610ff0b7816 */ /* 0x000fe2000000000b */
[----:B------:R-:W-:Y:S01]  /*1b800*/  @!P3 IMAD.MOV.U32 R4, RZ, RZ, R14 ;  /* 0x000000ffff04b224 */ /* 0x000fe200078e000e */
[----:B------:R-:W-:Y:S01]  /*1b810*/  PRMT R8, RZ, 0x7610, R8 ;  /* 0x00007610ff087816 */ /* 0x000fe20000000008 */
[----:B------:R-:W3:Y:S04]  /*1b820*/  LDL R14, [R1+0x768] ;  /* 0x00076800010e7983 */ /* 0x000ee80000100800 */
[----:B----4-:R0:W4:Y:S04]  /*1b830*/  @!P3 LDG.E.U16 R11, desc[UR10][R4.64] ;  /* 0x0000000a040bb981 */ /* 0x010128000c1e1500 */
[----:B------:R-:W2:Y:S01]  /*1b840*/  LDL R5, [R1+0x7e8] ;  /* 0x0007e80001057983 */ /* 0x000ea20000100800 */
[----:B0-----:R-:W-:-:S03]  /*1b850*/  @!P3 IMAD.MOV.U32 R4, RZ, RZ, R9 ;  /* 0x000000ffff04b224 */ /* 0x001fc600078e0009 */
[----:B----4-:R0:W-:Y:S01]  /*1b860*/  STL [R1+0x14], R11 ;  /* 0x0000140b01007387 */ /* 0x0101e20000100800 */
[----:B------:R-:W-:-:S03]  /*1b870*/  PRMT R12, RZ, 0x7610, R12 ;  /* 0x00007610ff0c7816 */ /* 0x000fc6000000000c */
[----:B------:R-:W4:Y:S04]  /*1b880*/  LDL R9, [R1+0x748] ;  /* 0x0007480001097983 */ /* 0x000f280000100800 */
[----:B--2---:R1:W2:Y:S04]  /*1b890*/  @!P3 LDG.E.U16 R8, desc[UR10][R4.64] ;  /* 0x0000000a0408b981 */ /* 0x0042a8000c1e1500 */
[----:B0-----:R-:W3:Y:S04]  /*1b8a0*/  LDL R11, [R1+0x76c] ;  /* 0x00076c00010b7983 */ /* 0x001ee80000100800 */
[----:B------:R-:W1:Y:S04]  /*1b8b0*/  LDL R4, [R1+0x7c8] ;  /* 0x0007c80001047983 */ /* 0x000e680000100800 */
[----:B------:R-:W1:Y:S02]  /*1b8c0*/  LDL R5, [R1+0x7cc] ;  /* 0x0007cc0001057983 */ /* 0x000e640000100800 */
[----:B-1----:R-:W-:-:S04]  /*1b8d0*/  @!P3 LOP3.LUT R5, R5, R4, RZ, 0x3c, !PT ;  /* 0x000000040505b212 */ /* 0x002fc800078e3cff */
[----:B------:R-:W-:-:S04]  /*1b8e0*/  @!P3 LOP3.LUT R4, R5, R4, RZ, 0x3c, !PT ;  /* 0x000000040504b212 */ /* 0x000fc800078e3cff */
[----:B------:R-:W-:-:S05]  /*1b8f0*/  @!P3 LOP3.LUT R5, R5, R4, RZ, 0x3c, !PT ;  /* 0x000000040505b212 */ /* 0x000fca00078e3cff */
[----:B------:R-:W4:Y:S04]  /*1b900*/  @!P3 LDG.E.U16 R12, desc[UR10][R4.64] ;  /* 0x0000000a040cb981 */ /* 0x000f28000c1e1500 */
[----:B--2---:R0:W-:Y:S04]  /*1b910*/  STL [R1+0x10], R8 ;  /* 0x0000100801007387 */ /* 0x0041e80000100800 */
[----:B0-----:R-:W2:Y:S04]  /*1b920*/  LDL R8, [R1+0x74c] ;  /* 0x00074c0001087983 */ /* 0x001ea80000100800 */
[----:B----4-:R0:W-:Y:S04]  /*1b930*/  STL [R1+0xc], R12 ;  /* 0x00000c0c01007387 */ /* 0x0101e80000100800 */
[----:B0-----:R-:W4:Y:S04]  /*1b940*/  LDL.LU R12, [R1+0x1888] ;  /* 0x00188800010c7983 */ /* 0x001f280000300800 */
[----:B------:R-:W3:Y:S01]  /*1b950*/  LDL R5, [R1+0x7a8] ;  /* 0x0007a80001057983 */ /* 0x000ee20000100800 */
[----:B------:R-:W-:Y:S01]  /*1b960*/  PRMT R6, RZ, 0x7610, R6 ;  /* 0x00007610ff067816 */ /* 0x000fe20000000006 */
[----:B------:R-:W-:Y:S01]  /*1b970*/  @!P3 IMAD.MOV.U32 R4, RZ, RZ, R7 ;  /* 0x000000ffff04b224 */ /* 0x000fe200078e0007 */
[----:B------:R-:W-:Y:S01]  /*1b980*/  PRMT R15, RZ, 0x7610, R15 ;  /* 0x00007610ff0f7816 */ /* 0x000fe2000000000f */
[----:B------:R-:W4:Y:S04]  /*1b990*/  LDL R7, [R1+0x728] ;  /* 0x0007280001077983 */ /* 0x000f280000100800 */
[----:B---3--:R0:W3:Y:S04]  /*1b9a0*/  @!P3 LDG.E.U16 R6, desc[UR10][R4.64] ;  /* 0x0000000a0406b981 */ /* 0x0080e8000c1e1500 */
[----:B------:R-:W0:Y:S04]  /*1b9b0*/  LDL R4, [R1+0x788] ;  /* 0x0007880001047983 */ /* 0x000e280000100800 */
[----:B------:R-:W0:Y:S01]  /*1b9c0*/  LDL R5, [R1+0x78c] ;  /* 0x00078c0001057983 */ /* 0x000e220000100800 */
[----:B------:R-:W-:-:S02]  /*1b9d0*/  PRMT R10, RZ, 0x7610, R10 ;  /* 0x00007610ff0a7816 */ /* 0x000fc4000000000a */
[----:B0-----:R-:W-:-:S04]  /*1b9e0*/  @!P3 LOP3.LUT R5, R5, R4, RZ, 0x3c, !PT ;  /* 0x000000040505b212 */ /* 0x001fc800078e3cff */
[----:B------:R-:W-:-:S04]  /*1b9f0*/  @!P3 LOP3.LUT R4, R5, R4, RZ, 0x3c, !PT ;  /* 0x000000040504b212 */ /* 0x000fc800078e3cff */
[----:B------:R-:W-:-:S05]  /*1ba00*/  @!P3 LOP3.LUT R5, R5, R4, RZ, 0x3c, !PT ;  /* 0x000000040505b212 */ /* 0x000fca00078e3cff */
[----:B------:R0:W4:Y:S02]  /*1ba10*/  @!P3 LDG.E.U16 R15, desc[UR10][R4.64] ;  /* 0x0000000a040fb981 */ /* 0x000124000c1e1500 */
[----:B0-----:R-:W-:Y:S02]  /*1ba20*/  @!P3 IMAD.MOV.U32 R4, RZ, RZ, R11 ;  /* 0x000000ffff04b224 */ /* 0x001fe400078e000b */
[----:B------:R-:W-:-:S05]  /*1ba30*/  @!P3 IMAD.MOV.U32 R5, RZ, RZ, R14 ;  /* 0x000000ffff05b224 */ /* 0x000fca00078e000e */
[----:B------:R2:W4:Y:S04]  /*1ba40*/  @!P3 LDG.E.U16 R10, desc[UR10][R4.64] ;  /* 0x0000000a040ab981 */ /* 0x000528000c1e1500 */
[----:B---3--:R0:W-:Y:S04]  /*1ba50*/  STL [R1+0x8], R6 ;  /* 0x0000080601007387 */ /* 0x0081e80000100800 */
[----:B------:R-:W3:Y:S04]  /*1ba60*/  LDL R11, [R1+0x708] ;  /* 0x00070800010b7983 */ /* 0x000ee80000100800 */
[----:B0-----:R-:W3:Y:S01]  /*1ba70*/  LDL R6, [R1+0x72c] ;  /* 0x00072c0001067983 */ /* 0x001ee20000100800 */
[----:B--2---:R-:W-:-:S02]  /*1ba80*/  @!P3 IMAD.MOV.U32 R4, RZ, RZ, R8 ;  /* 0x000000ffff04b224 */ /* 0x004fc400078e0008 */
[----:B------:R-:W-:Y:S01]  /*1ba90*/  @!P3 IMAD.MOV.U32 R5, RZ, RZ, R9 ;  /* 0x000000ffff05b224 */ /* 0x000fe200078e0009 */
[----:B------:R-:W-:-:S06]  /*1baa0*/  PRMT R29, RZ, 0x7610, R29 ;  /* 0x00007610ff1d7816 */ /* 0x000fcc000000001d */
[----:B------:R3:W2:Y:S04]  /*1bab0*/  @!P3 LDG.E.U16 R29, desc[UR10][R4.64] ;  /* 0x0000000a041db981 */ /* 0x0006a8000c1e1500 */
[----:B----4-:R0:W-:Y:S04]  /*1bac0*/  STL [R1], R10 ;  /* 0x0000000a01007387 */ /* 0x0101e80000100800 */
[----:B------:R-:W4:Y:S04]  /*1bad0*/  LDL R9, [R1+0x6e8] ;  /* 0x0006e80001097983 */ /* 0x000f280000100800 */
[----:B------:R-:W4:Y:S04]  /*1bae0*/  LDL R8, [R1+0x6ec] ;  /* 0x0006ec0001087983 */ /* 0x000f280000100800 */
[----:B0-----:R-:W4:Y:S01]  /*1baf0*/  LDL R10, [R1+0x70c] ;  /* 0x00070c00010a7983 */ /* 0x001f220000100800 */
[----:B------:R-:W-:Y:S01]  /*1bb00*/  PRMT R28, RZ, 0x7610, R28 ;  /* 0x00007610ff1c7816 */ /* 0x000fe2000000001c */
[----:B---3--:R-:W-:-:S02]  /*1bb10*/  @!P3 IMAD.MOV.U32 R4, RZ, RZ, R6 ;  /* 0x000000ffff04b224 */ /* 0x008fc400078e0006 */
[----:B------:R-:W-:Y:S01]  /*1bb20*/  @!P3 IMAD.MOV.U32 R5, RZ, RZ, R7 ;  /* 0x000000ffff05b224 */ /* 0x000fe200078e0007 */
[----:B------:R-:W-:-:S04]  /*1bb30*/  PRMT R27, RZ, 0x7610, R27 ;  /* 0x00007610ff1b7816 */ /* 0x000fc8000000001b */
[----:B------:R0:W3:Y:S02]  /*1bb40*/  @!P3 LDG.E.U16 R28, desc[UR10][R4.64] ;  /* 0x0000000a041cb981 */ /* 0x0000e4000c1e1500 */
[----:B0-----:R-:W-:Y:S01]  /*1bb50*/  @!P3 IMAD.MOV.U32 R5, RZ, RZ, R11 ;  /* 0x000000ffff05b224 */ /* 0x001fe200078e000b */
[----:B------:R-:W-:Y:S01]  /*1bb60*/  PRMT R3, RZ, 0x7610, R3 ;  /* 0x00007610ff037816 */ /* 0x000fe20000000003 */
[----:B--2---:R-:W-:Y:S04]  /*1bb70*/  STL [R1+0x17b0], R29 ;  /* 0x0017b01d01007387 */ /* 0x004fe80000100800 */
[----:B------:R-:W-:Y:S04]  /*1bb80*/  STL [R1+0x17b4], R29 ;  /* 0x0017b41d01007387 */ /* 0x000fe80000100800 */
[----:B------:R-:W2:Y:S04]  /*1bb90*/  LDL R7, [R1+0x6c8] ;  /* 0x0006c80001077983 */ /* 0x000ea80000100800 */
[----:B------:R-:W2:Y:S01]  /*1bba0*/  LDL R6, [R1+0x6cc] ;  /* 0x0006cc0001067983 */ /* 0x000ea20000100800 */
[----:B----4-:R-:W-:-:S05]  /*1bbb0*/  @!P3 IMAD.MOV.U32 R4, RZ, RZ, R10 ;  /* 0x000000ffff04b224 */ /* 0x010fca00078e000a */
[----:B------:R0:W4:Y:S02]  /*1bbc0*/  @!P3 LDG.E.U16 R27, desc[UR10][R4.64] ;  /* 0x0000000a041bb981 */ /* 0x000124000c1e1500 */
[----:B0-----:R-:W-:Y:S02]  /*1bbd0*/  @!P3 IMAD.MOV.U32 R4, RZ, RZ, R8 ;  /* 0x000000ffff04b224 */ /* 0x001fe400078e0008 */
[----:B------:R-:W-:-:S05]  /*1bbe0*/  @!P3 IMAD.MOV.U32 R5, RZ, RZ, R9 ;  /* 0x000000ffff05b224 */ /* 0x000fca00078e0009 */
[----:B------:R0:W4:Y:S04]  /*1bbf0*/  @!P3 LDG.E.U16 R3, desc[UR10][R4.64] ;  /* 0x0000000a0403b981 */ /* 0x000128000c1e1500 */
[----:B---3--:R-:W-:Y:S04]  /*1bc00*/  STL [R1+0x17ac], R28 ;  /* 0x0017ac1c01007387 */ /* 0x008fe80000100800 */
[----:B------:R-:W-:Y:S04]  /*1bc10*/  STL [R1+0x17b8], R28 ;  /* 0x0017b81c01007387 */ /* 0x000fe80000100800 */
[----:B------:R-:W-:Y:S01]  /*1bc20*/  STL [R1+0x17bc], R28 ;  /* 0x0017bc1c01007387 */ /* 0x000fe20000100800 */
[----:B0-----:R-:W-:-:S06]  /*1bc30*/  PRMT R4, RZ, 0x7610, R4 ;  /* 0x00007610ff047816 */ /* 0x001fcc0000000004 */
[----:B--2---:R-:W2:Y:S04]  /*1bc40*/  @!P3 LDG.E.U16 R4, desc[UR10][R6.64] ;  /* 0x0000000a0604b981 */ /* 0x004ea8000c1e1500 */
[----:B----4-:R-:W-:Y:S04]  /*1bc50*/  STL [R1+0x17a8], R27 ;  /* 0x0017a81b01007387 */ /* 0x010fe80000100800 */
[----:B------:R-:W-:Y:S04]  /*1bc60*/  STL [R1+0x17c0], R27 ;  /* 0x0017c01b01007387 */ /* 0x000fe80000100800 */
[----:B------:R-:W-:Y:S04]  /*1bc70*/  STL [R1+0x17c4], R27 ;  /* 0x0017c41b01007387 */ /* 0x000fe80000100800 */
[----:B------:R-:W3:Y:S04]  /*1bc80*/  LDL R11, [R1+0x6a8] ;  /* 0x0006a800010b7983 */ /* 0x000ee80000100800 */
[----:B------:R-:W4:Y:S04]  /*1bc90*/  LDL R10, [R1+0x6ac] ;  /* 0x0006ac00010a7983 */ /* 0x000f280000100800 */
[----:B------:R0:W-:Y:S04]  /*1bca0*/  STL [R1+0x4], R15 ;  /* 0x0000040f01007387 */ /* 0x0001e80000100800 */
[----:B------:R-:W-:Y:S04]  /*1bcb0*/  STL [R1+0x17a4], R3 ;  /* 0x0017a40301007387 */ /* 0x000fe80000100800 */
[----:B------:R-:W-:Y:S04]  /*1bcc0*/  STL [R1+0x17c8], R3 ;  /* 0x0017c80301007387 */ /* 0x000fe80000100800 */
[----:B------:R-:W-:Y:S04]  /*1bcd0*/  STL [R1+0x17cc], R3 ;  /* 0x0017cc0301007387 */ /* 0x000fe80000100800 */
[----:B------:R-:W4:Y:S04]  /*1bce0*/  LDL R9, [R1+0x688] ;  /* 0x0006880001097983 */ /* 0x000f280000100800 */
[----:B------:R-:W4:Y:S04]  /*1bcf0*/  LDL R8, [R1+0x68c] ;  /* 0x00068c0001087983 */ /* 0x000f280000100800 */
[----:B0-----:R-:W4:Y:S04]  /*1bd00*/  LDL R15, [R1+0x668] ;  /* 0x00066800010f7983 */ /* 0x001f280000100800 */
[----:B------:R-:W4:Y:S01]  /*1bd10*/  LDL R14, [R1+0x66c] ;  /* 0x00066c00010e7983 */ /* 0x000f220000100800 */
[----:B------:R-:W-:-:S03]  /*1bd20*/  PRMT R5, RZ, 0x7610, R5 ;  /* 0x00007610ff057816 */ /* 0x000fc60000000005 */
[----:B--2---:R-:W-:Y:S04]  /*1bd30*/  STL [R1+0x17a0], R4 ;  /* 0x0017a00401007387 */ /* 0x004fe80000100800 */
[----:B------:R-:W-:Y:S04]  /*1bd40*/  STL [R1+0x17d0], R4 ;  /* 0x0017d00401007387 */ /* 0x000fe80000100800 */
[----:B------:R-:W-:Y:S04]  /*1bd50*/  STL [R1+0x17d4], R4 ;  /* 0x0017d40401007387 */ /* 0x000fe80000100800 */
[----:B------:R-:W-:Y:S04]  /*1bd60*/  STL [R1+0x1800], R4 ;  /* 0x0018000401007387 */ /* 0x000fe80000100800 */
[----:B------:R-:W-:Y:S01]  /*1bd70*/  STL [R1+0x180c], R4 ;  /* 0x00180c0401007387 */ /* 0x000fe20000100800 */
[----:B---3--:R-:W-:-:S03]  /*1bd80*/  @!P3 IMAD.MOV.U32 R7, RZ, RZ, R11 ;  /* 0x000000ffff07b224 */ /* 0x008fc600078e000b */
[----:B------:R-:W2:Y:S01]  /*1bd90*/  LDL R11, [R1+0x648] ;  /* 0x00064800010b7983 */ /* 0x000ea20000100800 */
[----:B----4-:R-:W-:-:S03]  /*1bda0*/  @!P3 IMAD.MOV.U32 R6, RZ, RZ, R10 ;  /* 0x000000ffff06b224 */ /* 0x010fc600078e000a */
[----:B------:R-:W2:Y:S04]  /*1bdb0*/  LDL R10, [R1+0x64c] ;  /* 0x00064c00010a7983 */ /* 0x000ea80000100800 */
[----:B------:R0:W3:Y:S02]  /*1bdc0*/  @!P3 LDG.E.U16 R5, desc[UR10][R6.64] ;  /* 0x0000000a0605b981 */ /* 0x0000e4000c1e1500 */
[----:B0-----:R-:W-:Y:S02]  /*1bdd0*/  PRMT R6, RZ, 0x7610, R6 ;  /* 0x00007610ff067816 */ /* 0x001fe40000000006 */
[----:B------:R-:W-:-:S04]  /*1bde0*/  PRMT R7, RZ, 0x7610, R7 ;  /* 0x00007610ff077816 */ /* 0x000fc80000000007 */
[----:B------:R0:W4:Y:S02]  /*1bdf0*/  @!P3 LDG.E.U16 R6, desc[UR10][R8.64] ;  /* 0x0000000a0806b981 */ /* 0x000124000c1e1500 */
[----:B0-----:R-:W-:Y:S02]  /*1be00*/  @!P3 IMAD.MOV.U32 R8, RZ, RZ, R14 ;  /* 0x000000ffff08b224 */ /* 0x001fe400078e000e */
[----:B------:R-:W-:-:S05]  /*1be10*/  @!P3 IMAD.MOV.U32 R9, RZ, RZ, R15 ;  /* 0x000000ffff09b224 */ /* 0x000fca00078e000f */
[----:B------:R0:W4:Y:S02]  /*1be20*/  @!P3 LDG.E.U16 R7, desc[UR10][R8.64] ;  /* 0x0000000a0807b981 */ /* 0x000124000c1e1500 */
[----:B0-----:R-:W-:-:S06]  /*1be30*/  PRMT R8, RZ, 0x7610, R8 ;  /* 0x00007610ff087816 */ /* 0x001fcc0000000008 */
[----:B--2---:R-:W2:Y:S04]  /*1be40*/  @!P3 LDG.E.U16 R8, desc[UR10][R10.64] ;  /* 0x0000000a0a08b981 */ /* 0x004ea8000c1e1500 */
[----:B---3--:R-:W-:Y:S04]  /*1be50*/  STL [R1+0x179c], R5 ;  /* 0x00179c0501007387 */ /* 0x008fe80000100800 */
[----:B------:R-:W-:Y:S04]  /*1be60*/  STL [R1+0x17d8], R5 ;  /* 0x0017d80501007387 */ /* 0x000fe80000100800 */
[----:B------:R-:W-:Y:S04]  /*1be70*/  STL [R1+0x17dc], R5 ;  /* 0x0017dc0501007387 */ /* 0x000fe80000100800 */
[----:B----4-:R-:W-:Y:S04]  /*1be80*/  STL [R1+0x1798], R6 ;  /* 0x0017980601007387 */ /* 0x010fe80000100800 */
[----:B------:R-:W-:Y:S04]  /*1be90*/  STL [R1+0x17e0], R6 ;  /* 0x0017e00601007387 */ /* 0x000fe80000100800 */
[----:B------:R-:W3:Y:S04]  /*1bea0*/  LDL R15, [R1+0x5c8] ;  /* 0x0005c800010f7983 */ /* 0x000ee80000100800 */
[----:B------:R-:W3:Y:S04]  /*1beb0*/  LDL R14, [R1+0x5cc] ;  /* 0x0005cc00010e7983 */ /* 0x000ee80000100800 */
[----:B------:R-:W-:Y:S04]  /*1bec0*/  STL [R1+0x17e4], R7 ;  /* 0x0017e40701007387 */ /* 0x000fe80000100800 */
[----:B------:R-:W-:Y:S04]  /*1bed0*/  STL [R1+0x17e8], R7 ;  /* 0x0017e80701007387 */ /* 0x000fe80000100800 */
[----:B------:R-:W-:Y:S04]  /*1bee0*/  STL [R1+0x17ec], R7 ;  /* 0x0017ec0701007387 */ /* 0x000fe80000100800 */
[----:B------:R-:W-:Y:S04]  /*1bef0*/  STL [R1+0x17f0], R7 ;  /* 0x0017f00701007387 */ /* 0x000fe80000100800 */
[----:B------:R-:W-:Y:S04]  /*1bf00*/  STL [R1+0x17f4], R7 ;  /* 0x0017f40701007387 */ /* 0x000fe80000100800 */
[----:B------:R-:W-:Y:S04]  /*1bf10*/  STL [R1+0x17f8], R7 ;  /* 0x0017f80701007387 */ /* 0x000fe80000100800 */
[----:B------:R-:W4:Y:S04]  /*1bf20*/  LDL R10, [R1+0x628] ;  /* 0x00062800010a7983 */ /* 0x000f280000100800 */
[----:B------:R-:W4:Y:S01]  /*1bf30*/  LDL R11, [R1+0x62c] ;  /* 0x00062c00010b7983 */ /* 0x000f220000100800 */
[----:B------:R-:W-:-:S03]  /*1bf40*/  PRMT R9, RZ, 0x7610, R9 ;  /* 0x00007610ff097816 */ /* 0x000fc60000000009 */
[----:B--2---:R-:W-:Y:S01]  /*1bf50*/  STL [R1+0x17fc], R8 ;  /* 0x0017fc0801007387 */ /* 0x004fe20000100800 */
[----:B----4-:R-:W-:-:S04]  /*1bf60*/  @!P3 LOP3.LUT R11, R11, R10, RZ, 0x3c, !PT ;  /* 0x0000000a0b0bb212 */ /* 0x010fc800078e3cff */
        /* <DEDUP_REMOVED lines=16> */
[----:B------:R0:W2:Y:S04]  /*1c070*/  @!P3 LDG.E.U16 R12, desc[UR10][R10.64] ;  /* 0x0000000a0a0cb981 */ /* 0x0000a8000c1e1500 */
[----:B----4-:R-:W-:Y:S01]  /*1c080*/  STL [R1+0x1794], R13 ;  /* 0x0017940d01007387 */ /* 0x010fe20000100800 */
[----:B0-----:R-:W-:-:S06]  /*1c090*/  PRMT R11, RZ, 0x7610, R11 ;  /* 0x00007610ff0b7816 */ /* 0x001fcc000000000b */
[----:B---3--:R0:W3:Y:S04]  /*1c0a0*/  @!P3 LDG.E.U16 R11, desc[UR10][R14.64] ;  /* 0x0000000a0e0bb981 */ /* 0x0080e8000c1e1500 */
[----:B--2---:R-:W-:Y:S04]  /*1c0b0*/  STL [R1+0x1790], R12 ;  /* 0x0017900c01007387 */ /* 0x004fe80000100800 */
[----:B------:R-:W0:Y:S04]  /*1c0c0*/  LDL R14, [R1+0x5a8] ;  /* 0x0005a800010e7983 */ /* 0x000e280000100800 */
[----:B------:R-:W0:Y:S01]  /*1c0d0*/  LDL R15, [R1+0x5ac] ;  /* 0x0005ac00010f7983 */ /* 0x000e220000100800 */
[----:B------:R-:W-:-:S02]  /*1c0e0*/  PRMT R10, RZ, 0x7610, R10 ;  /* 0x00007610ff0a7816 */ /* 0x000fc4000000000a */
[----:B0-----:R-:W-:-:S04]  /*1c0f0*/  @!P3 LOP3.LUT R15, R15, R14, RZ, 0x3c, !PT ;  /* 0x0000000e0f0fb212 */ /* 0x001fc800078e3cff */
        /* <DEDUP_REMOVED lines=9> */
[----:B------:R-:W4:Y:S04]  /*1c190*/  @!P3 LDG.E.U16 R17, desc[UR10][R14.64] ;  /* 0x0000000a0e11b981 */ /* 0x000f28000c1e1500 */
[----:B----4-:R0:W-:Y:S04]  /*1c1a0*/  STL [R1+0x80], R17 ;  /* 0x0000801101007387 */ /* 0x0101e80000100800 */
[----:B0-----:R-:W4:Y:S04]  /*1c1b0*/  LDL.LU R17, [R1+0x1884] ;  /* 0x0018840001117983 */ /* 0x001f280000300800 */
        /* <DEDUP_REMOVED lines=144> */
[----:B---3--:R-:W-:Y:S02]  /*1cac0*/  PRMT R17, RZ, 0x7610, R17 ;  /* 0x00007610ff117816 */ /* 0x008fe40000000011 */
[----:B0-----:R-:W-:-:S04]  /*1cad0*/  @!P3 LOP3.LUT R15, R15, R14, RZ, 0x3c, !PT ;  /* 0x0000000e0f0fb212 */ /* 0x001fc800078e3cff */
[----:B------:R-:W-:-:S04]  /*1cae0*/  @!P3 LOP3.LUT R14, R15, R14, RZ, 0x3c, !PT ;  /* 0x0000000e0f0eb212 */ /* 0x000fc800078e3cff */
[----:B------:R-:W-:-:S05]  /*1caf0*/  @!P3 LOP3.LUT R15, R15, R14, RZ, 0x3c, !PT ;  /* 0x0000000e0f0fb212 */ /* 0x000fca00078e3cff */
[----:B------:R-:W3:Y:S04]  /*1cb00*/  @!P3 LDG.E.U16 R17, desc[UR10][R14.64] ;  /* 0x0000000a0e11b981 */ /* 0x000ee8000c1e1500 */
[----:B----4-:R0:W-:Y:S04]  /*1cb10*/  STL [R1+0x100], R4 ;  /* 0x0001000401007387 */ /* 0x0101e80000100800 */
[----:B0-----:R-:W4:Y:S04]  /*1cb20*/  LDL R4, [R1+0x154] ;  /* 0x0001540001047983 */ /* 0x001f280000100800 */
[----:B---3--:R0:W-:Y:S04]  /*1cb30*/  STL [R1+0x104], R17 ;  /* 0x0001041101007387 */ /* 0x0081e80000100800 */
[----:B0-----:R-:W3:Y:S04]  /*1cb40*/  LDL.LU R17, [R1+0x1844] ;  /* 0x0018440001117983 */ /* 0x001ee80000300800 */
[----:B------:R-:W2:Y:S04]  /*1cb50*/  LDL R14, [R1+0x354] ;  /* 0x00035400010e7983 */ /* 0x000ea80000100800 */
[----:B------:R-:W2:Y:S01]  /*1cb60*/  LDL R15, [R1+0xac4] ;  /* 0x000ac400010f7983 */ /* 0x000ea20000100800 */
[----:B---3--:R-:W-:-:S02]  /*1cb70*/  PRMT R17, RZ, 0x7610, R17 ;  /* 0x00007610ff117816 */ /* 0x008fc40000000011 */
        /* <DEDUP_REMOVED lines=8> */
[----:B--2---:R-:W-:-:S02]  /*1cc00*/  PRMT R17, RZ, 0x7610, R17 ;  /* 0x00007610ff117816 */ /* 0x004fc40000000011 */
[----:B---3--:R-:W-:-:S04]  /*1cc10*/  @!P3 LOP3.LUT R15, R15, R14, RZ, 0x3c, !PT ;  /* 0x0000000e0f0fb212 */ /* 0x008fc800078e3cff */
        /* <DEDUP_REMOVED lines=75> */
[----:B------:R-:W2:Y:S04]  /*1d0d0*/  LDL R14, [R1+0xa00] ;  /* 0x000a0000010e7983 */ /* 0x000ea80000100800 */
[----:B------:R-:W2:Y:S01]  /*1d0e0*/  LDL R15, [R1+0xa04] ;  /* 0x000a0400010f7983 */ /* 0x000ea20000100800 */
[----:B------:R-:W-:-:S03]  /*1d0f0*/  PRMT R3, RZ, 0x7610, R3 ;  /* 0x00007610ff037816 */ /* 0x000fc60000000003 */
[----:B----4-:R0:W-:Y:S04]  /*1d100*/  STL [R1+0x180], R0 ;  /* 0x0001800001007387 */ /* 0x0101e80000100800 */
[----:B0-----:R-:W4:Y:S01]  /*1d110*/  LDL.LU R0, [R1+0x6c] ;  /* 0x00006c0001007983 */ /* 0x001f220000300800 */
[----:B--2---:R-:W-:-:S04]  /*1d120*/  @!P3 LOP3.LUT R15, R15, R14, RZ, 0x3c, !PT ;  /* 0x0000000e0f0fb212 */ /* 0x004fc800078e3cff */
[----:B------:R-:W-:-:S04]  /*1d130*/  @!P3 LOP3.LUT R14, R15, R14, RZ, 0x3c, !PT ;  /* 0x0000000e0f0eb212 */ /* 0x000fc800078e3cff */
[----:B------:R-:W-:-:S05]  /*1d140*/  @!P3 LOP3.LUT R15, R15, R14, RZ, 0x3c, !PT ;  /* 0x0000000e0f0fb212 */ /* 0x000fca00078e3cff */
[----:B------:R0:W2:Y:S04]  /*1d150*/  @!P3 LDG.E.U16 R3, desc[UR10][R14.64] ;  /* 0x0000000a0e03b981 */ /* 0x0000a8000c1e1500 */
[----:B------:R-:W3:Y:S01]  /*1d160*/  LDL R15, [R1+0x9e0] ;  /* 0x0009e000010f7983 */ /* 0x000ee20000100800 */
[----:B------:R-:W-:Y:S01]  /*1d170*/  PRMT R24, RZ, 0x7610, R24 ;  /* 0x00007610ff187816 */ /* 0x000fe20000000018 */
[----:B0-----:R-:W-:-:S05]  /*1d180*/  @!P3 IMAD.MOV.U32 R14, RZ, RZ, R6 ;  /* 0x000000ffff0eb224 */ /* 0x001fca00078e0006 */
[----:B---3--:R-:W3:Y:S04]  /*1d190*/  @!P3 LDG.E.U16 R24, desc[UR10][R14.64] ;  /* 0x0000000a0e18b981 */ /* 0x008ee8000c1e1500 */
[----:B--2---:R0:W-:Y:S04]  /*1d1a0*/  STL [R1+0x17c], R3 ;  /* 0x00017c0301007387 */ /* 0x0041e80000100800 */
[----:B0-----:R-:W2:Y:S04]  /*1d1b0*/  LDL.LU R3, [R1+0x7c] ;  /* 0x00007c0001037983 */ /* 0x001ea80000300800 */
[----:B------:R-:W2:Y:S04]  /*1d1c0*/  LDL.LU R6, [R1+0x78] ;  /* 0x0000780001067983 */ /* 0x000ea80000300800 */
        /* <DEDUP_REMOVED lines=18> */
[----:B------:R-:W3:Y:S04]  /*1d2f0*/  LDL R14, [R1+0x980] ;  /* 0x00098000010e7983 */ /* 0x000ee80000100800 */
[----:B------:R-:W3:Y:S01]  /*1d300*/  LDL R15, [R1+0x984] ;  /* 0x00098400010f7983 */ /* 0x000ee20000100800 */
[----:B------:R-:W-:-:S03]  /*1d310*/  PRMT R7, RZ, 0x7610, R7 ;  /* 0x00007610ff077816 */ /* 0x000fc60000000007 */
[----:B--2---:R0:W-:Y:S04]  /*1d320*/  STL [R1+0x170], R28 ;  /* 0x0001701c01007387 */ /* 0x0041e80000100800 */
[----:B0-----:R-:W2:Y:S01]  /*1d330*/  LDL.LU R28, [R1+0x20] ;  /* 0x00002000011c7983 */ /* 0x001ea20000300800 */
        /* <DEDUP_REMOVED lines=10> */
[----:B------:R-:W2:Y:S04]  /*1d3e0*/  @!P3 LDG.E.U16 R29, desc[UR10][R14.64] ;  /* 0x0000000a0e1db981 */ /* 0x000ea8000c1e1500 */
[----:B------:R-:W-:Y:S04]  /*1d3f0*/  STS.U16 [R4+UR5+0x20000], R16 ;  /* 0x0200001004007988 */ /* 0x000fe80008000405 */
[----:B------:R-:W-:Y:S04]  /*1d400*/  STS.U16 [R4+UR5+0x20200], R17 ;  /* 0x0202001104007988 */ /* 0x000fe80008000405 */
[----:B------:R-:W-:Y:S04]  /*1d410*/  STS.U16 [R4+UR5+0x20400], R18 ;  /* 0x0204001204007988 */ /* 0x000fe80008000405 */
[----:B------:R-:W-:Y:S04]  /*1d420*/  STS.U16 [R4+UR5+0x20600], R19 ;  /* 0x0206001304007988 */ /* 0x000fe80008000405 */
[----:B------:R-:W-:Y:S04]  /*1d430*/  STS.U16 [R4+UR5+0x20800], R20 ;  /* 0x0208001404007988 */ /* 0x000fe80008000405 */
[----:B------:R-:W-:Y:S04]  /*1d440*/  STS.U16 [R4+UR5+0x20a00], R21 ;  /* 0x020a001504007988 */ /* 0x000fe80008000405 */
[----:B---3--:R0:W-:Y:S04]  /*1d450*/  STL [R1+0x16c], R7 ;  /* 0x00016c0701007387 */ /* 0x0081e80000100800 */
[----:B------:R-:W-:Y:S04]  /*1d460*/  STS.U16 [R4+UR5+0x20c00], R22 ;  /* 0x020c001604007988 */ /* 0x000fe80008000405 */
[----:B------:R-:W3:Y:S04]  /*1d470*/  LDL R14, [R1+0x940] ;  /* 0x00094000010e7983 */ /* 0x000ee80000100800 */
[----:B------:R-:W3:Y:S04]  /*1d480*/  LDL R15, [R1+0x944] ;  /* 0x00094400010f7983 */ /* 0x000ee80000100800 */
[----:B------:R-:W-:Y:S04]  /*1d490*/  STS.U16 [R4+UR5+0x20e00], R23 ;  /* 0x020e001704007988 */ /* 0x000fe80008000405 */
[----:B------:R-:W-:Y:S04]  /*1d4a0*/  STS.U16 [R4+UR5+0x21000], R24 ;  /* 0x0210001804007988 */ /* 0x000fe80008000405 */
[----:B----4-:R-:W-:Y:S04]  /*1d4b0*/  STS.U16 [R4+UR5+0x21200], R25 ;  /* 0x0212001904007988 */ /* 0x010fe80008000405 */
[----:B------:R-:W-:Y:S04]  /*1d4c0*/  STS.U16 [R4+UR5+0x21400], R2 ;  /* 0x0214000204007988 */ /* 0x000fe80008000405 */
[----:B0-----:R-:W4:Y:S04]  /*1d4d0*/  LDL R7, [R1+0x904] ;  /* 0x0009040001077983 */ /* 0x001f280000100800 */
[----:B------:R-:W-:Y:S04]  /*1d4e0*/  STS.U16 [R4+UR5+0x21600], R26 ;  /* 0x0216001a04007988 */ /* 0x000fe80008000405 */
[----:B------:R-:W-:Y:S04]  /*1d4f0*/  STS.U16 [R4+UR5+0x21800], R0 ;  /* 0x0218000004007988 */ /* 0x000fe80008000405 */
[----:B--2---:R0:W-:Y:S04]  /*1d500*/  STL [R1+0x168], R29 ;  /* 0x0001681d01007387 */ /* 0x0041e80000100800 */
[----:B0-----:R-:W2:Y:S04]  /*1d510*/  LDL.LU R29, [R1+0x70] ;  /* 0x00007000011d7983 */ /* 0x001ea80000300800 */
[----:B------:R-:W4:Y:S01]  /*1d520*/  LDL.LU R0, [R1+0x1818] ;  /* 0x0018180001007983 */ /* 0x000f220000300800 */
[----:B---3--:R-:W-:-:S04]  /*1d530*/  @!P3 LOP3.LUT R15, R15, R14, RZ, 0x3c, !PT ;  /* 0x0000000e0f0fb212 */ /* 0x008fc800078e3cff */
[----:B------:R-:W-:-:S04]  /*1d540*/  @!P3 LOP3.LUT R14, R15, R14, RZ, 0x3c, !PT ;  /* 0x0000000e0f0eb212 */ /* 0x000fc800078e3cff */
[----:B------:R-:W-:Y:S02]  /*1d550*/  @!P3 LOP3.LUT R15, R15, R14, RZ, 0x3c, !PT ;  /* 0x0000000e0f0fb212 */ /* 0x000fe400078e3cff */
[----:B----4-:R-:W-:-:S06]  /*1d560*/  PRMT R0, RZ, 0x7610, R0 ;  /* 0x00007610ff007816 */ /* 0x010fcc0000000000 */
        /* <DEDUP_REMOVED lines=10> */
[----:B------:R0:W-:Y:S04]  /*1d610*/  STS.U16 [R4+UR5+0x21a00], R3 ;  /* 0x021a000304007988 */ /* 0x0001e80008000405 */
[----:B0-----:R-:W4:Y:S04]  /*1d620*/  LDL.LU R3, [R1+0x64] ;  /* 0x0000640001037983 */ /* 0x001f280000300800 */
[----:B---3--:R0:W-:Y:S04]  /*1d630*/  STL [R1+0x160], R0 ;  /* 0x0001600001007387 */ /* 0x0081e80000100800 */
[----:B0-----:R-:W3:Y:S04]  /*1d640*/  LDL.LU R0, [R1+0x1810] ;  /* 0x0018100001007983 */ /* 0x001ee80000300800 */
[----:B------:R-:W2:Y:S01]  /*1d650*/  LDL R15, [R1+0x900] ;  /* 0x00090000010f7983 */ /* 0x000ea20000100800 */
[----:B------:R-:W-:Y:S01]  /*1d660*/  PRMT R27, RZ, 0x7610, R27 ;  /* 0x00007610ff1b7816 */ /* 0x000fe2000000001b */
[----:B------:R-:W-:-:S02]  /*1d670*/  @!P3 IMAD.MOV.U32 R14, RZ, RZ, R7 ;  /* 0x000000ffff0eb224 */ /* 0x000fc400078e0007 */
[----:B------:R0:W-:Y:S04]  /*1d680*/  STS.U16 [R4+UR5+0x21c00], R6 ;  /* 0x021c000604007988 */ /* 0x0001e80008000405 */
[----:B0-----:R-:W4:Y:S04]  /*1d690*/  LDL R6, [R1+0x8a4] ;  /* 0x0008a40001067983 */ /* 0x001f280000100800 */
[----:B------:R-:W4:Y:S04]  /*1d6a0*/  LDL.LU R7, [R1+0x60] ;  /* 0x0000600001077983 */ /* 0x000f280000300800 */
[----:B--2---:R-:W2:Y:S04]  /*1d6b0*/  @!P3 LDG.E.U16 R27, desc[UR10][R14.64] ;  /* 0x0000000a0e1bb981 */ /* 0x004ea8000c1e1500 */
[----:B---3--:R-:W-:Y:S04]  /*1d6c0*/  STS.U16 [R4+UR5+0x21e00], R0 ;  /* 0x021e000004007988 */ /* 0x008fe80008000405 */
[----:B------:R-:W3:Y:S04]  /*1d6d0*/  LDL R14, [R1+0x8e0] ;  /* 0x0008e000010e7983 */ /* 0x000ee80000100800 */
[----:B------:R-:W3:Y:S04]  /*1d6e0*/  LDL R15, [R1+0x8e4] ;  /* 0x0008e400010f7983 */ /* 0x000ee80000100800 */
[----:B--2---:R0:W-:Y:S04]  /*1d6f0*/  STL [R1+0x15c], R27 ;  /* 0x00015c1b01007387 */ /* 0x0041e80000100800 */
[----:B0-----:R-:W2:Y:S04]  /*1d700*/  LDL.LU R27, [R1+0x5c] ;  /* 0x00005c00011b7983 */ /* 0x001ea80000300800 */
[----:B------:R-:W4:Y:S04]  /*1d710*/  LDL.LU R4, [R1+0x180c] ;  /* 0x00180c0001047983 */ /* 0x000f280000300800 */
[----:B------:R-:W2:Y:S01]  /*1d720*/  LDL.LU R0, [R1+0x1808] ;  /* 0x0018080001007983 */ /* 0x000ea20000300800 */
[----:B---3--:R-:W-:-:S04]  /*1d730*/  @!P3 LOP3.LUT R15, R15, R14, RZ, 0x3c, !PT ;  /* 0x0000000e0f0fb212 */ /* 0x008fc800078e3cff */
[----:B------:R-:W-:-:S04]  /*1d740*/  @!P3 LOP3.LUT R14, R15, R14, RZ, 0x3c, !PT ;  /* 0x0000000e0f0eb212 */ /* 0x000fc800078e3cff */
[----:B------:R-:W-:Y:S02]  /*1d750*/  @!P3 LOP3.LUT R15, R15, R14, RZ, 0x3c, !PT ;  /* 0x0000000e0f0fb212 */ /* 0x000fe400078e3cff */
[----:B--2---:R-:W-:-:S06]  /*1d760*/  PRMT R0, RZ, 0x7610, R0 ;  /* 0x00007610ff007816 */ /* 0x004fcc0000000000 */
        /* <DEDUP_REMOVED lines=10> */
[----:B--2---:R0:W-:Y:S04]  /*1d810*/  STS.U16 [R0+UR5], R28 ;  /* 0x0000001c00007988 */ /* 0x0041e80008000405 */
[----:B0-----:R-:W2:Y:S04]  /*1d820*/  LDL.LU R28, [R1+0x58] ;  /* 0x00005800011c7983 */ /* 0x001ea80000300800 */
[----:B---3--:R0:W-:Y:S04]  /*1d830*/  STL [R1+0x14c], R4 ;  /* 0x00014c0401007387 */ /* 0x0081e80000100800 */
[----:B0-----:R-:W3:Y:S04]  /*1d840*/  LDL.LU R4, [R1+0x1800] ;  /* 0x0018000001047983 */ /* 0x001ee80000300800 */
[----:B------:R-:W4:Y:S04]  /*1d850*/  LDL.LU R14, [R1+0x68] ;  /* 0x00006800010e7983 */ /* 0x000f280000300800 */
[----:B------:R-:W2:Y:S01]  /*1d860*/  LDL R15, [R1+0x8a0] ;  /* 0x0008a000010f7983 */ /* 0x000ea20000100800 */
[----:B------:R-:W-:-:S03]  /*1d870*/  PRMT R5, RZ, 0x7610, R5 ;  /* 0x00007610ff057816 */ /* 0x000fc60000000005 */
[----:B----4-:R0:W-:Y:S02]  /*1d880*/  STS.U16 [R0+UR5+0x800], R14 ;  /* 0x0008000e00007988 */ /* 0x0101e40008000405 */
[----:B0-----:R-:W-:Y:S01]  /*1d890*/  @!P3 IMAD.MOV.U32 R14, RZ, RZ, R6 ;  /* 0x000000ffff0eb224 */ /* 0x001fe200078e0006 */
[----:B---3--:R-:W-:Y:S01]  /*1d8a0*/  PRMT R4, RZ, 0x7610, R4 ;  /* 0x00007610ff047816 */ /* 0x008fe20000000004 */
[----:B------:R-:W3:Y:S04]  /*1d8b0*/  LDL R6, [R1+0x820] ;  /* 0x0008200001067983 */ /* 0x000ee80000100800 */
[----:B--2---:R-:W2:Y:S04]  /*1d8c0*/  @!P3 LDG.E.U16 R5, desc[UR10][R14.64] ;  /* 0x0000000a0e05b981 */ /* 0x004ea8000c1e1500 */
[----:B------:R-:W4:Y:S04]  /*1d8d0*/  LDL R14, [R1+0x880] ;  /* 0x00088000010e7983 */ /* 0x000f280000100800 */
[----:B------:R-:W4:Y:S04]  /*1d8e0*/  LDL R15, [R1+0x884] ;  /* 0x00088400010f7983 */ /* 0x000f280000100800 */
[----:B------:R-:W-:Y:S04]  /*1d8f0*/  STS.U16 [R0+UR5+0x1000], R29 ;  /* 0x0010001d00007988 */ /* 0x000fe80008000405 */
[----:B--2---:R0:W-:Y:S04]  /*1d900*/  STL [R1+0x148], R5 ;  /* 0x0001480501007387 */ /* 0x0041e80000100800 */
[----:B0-----:R-:W2:Y:S01]  /*1d910*/  LDL R5, [R1+0x824] ;  /* 0x0008240001057983 */ /* 0x001ea20000100800 */
[----:B----4-:R-:W-:-:S03]  /*1d920*/  @!P3 LOP3.LUT R15, R15, R14, RZ, 0x3c, !PT ;  /* 0x0000000e0f0fb212 */ /* 0x010fc600078e3cff */
[----:B------:R-:W4:Y:S01]  /*1d930*/  LDL.LU R29, [R1+0x54] ;  /* 0x00005400011d7983 */ /* 0x000f220000300800 */
        /* <DEDUP_REMOVED lines=10> */
[----:B------:R0:W-:Y:S04]  /*1d9e0*/  STS.U16 [R0+UR5+0x1800], R3 ;  /* 0x0018000300007988 */ /* 0x0001e80008000405 */
[----:B---3--:R1:W-:Y:S04]  /*1d9f0*/  STL [R1+0x144], R4 ;  /* 0x0001440401007387 */ /* 0x0083e80000100800 */
[----:B0-----:R-:W3:Y:S04]  /*1da00*/  LDL R3, [R1+0x804] ;  /* 0x0008040001037983 */ /* 0x001ee80000100800 */
[----:B-1----:R-:W4:Y:S04]  /*1da10*/  LDL R4, [R1+0x800] ;  /* 0x0008000001047983 */ /* 0x002f280000100800 */
[----:B------:R-:W-:Y:S04]  /*1da20*/  STS.U16 [R0+UR5+0x2000], R7 ;  /* 0x0020000700007988 */ /* 0x000fe80008000405 */
[----:B--2---:R0:W-:Y:S04]  /*1da30*/  STL [R1+0x140], R8 ;  /* 0x0001400801007387 */ /* 0x0041e80000100800 */
[----:B0-----:R-:W2:Y:S04]  /*1da40*/  LDL.LU R8, [R1+0x17fc] ;  /* 0x0017fc0001087983 */ /* 0x001ea80000300800 */
[----:B------:R-:W3:Y:S04]  /*1da50*/  LDL R14, [R1+0x840] ;  /* 0x00084000010e7983 */ /* 0x000ee80000100800 */
[----:B------:R-:W3:Y:S04]  /*1da60*/  LDL R15, [R1+0x844] ;  /* 0x00084400010f7983 */ /* 0x000ee80000100800 */
[----:B------:R-:W4:Y:S01]  /*1da70*/  LDL.LU R7, [R1+0x17f8] ;  /* 0x0017f80001077983 */ /* 0x000f220000300800 */
[----:B---3--:R-:W-:-:S04]  /*1da80*/  @!P3 LOP3.LUT R15, R15, R14, RZ, 0x3c, !PT ;  /* 0x0000000e0f0fb212 */ /* 0x008fc800078e3cff */
[C---:B------:R-:W-:Y:S02]  /*1da90*/  @!P3 LOP3.LUT R14, R15.reuse, R14, RZ, 0x3c, !PT ;  /* 0x0000000e0f0eb212 */ /* 0x040fe400078e3cff */
[----:B----4-:R-:W-:Y:S02]  /*1daa0*/  PRMT R7, RZ, 0x7610, R7 ;  /* 0x00007610ff077816 */ /* 0x010fe40000000007 */
[----:B------:R-:W-:-:S05]  /*1dab0*/  @!P3 LOP3.LUT R15, R15, R14, RZ, 0x3c, !PT ;  /* 0x0000000e0f0fb212 */ /* 0x000fca00078e3cff */
[----:B------:R0:W3:Y:S01]  /*1dac0*/  @!P3 LDG.E.U16 R7, desc[UR10][R14.64] ;  /* 0x0000000a0e07b981 */ /* 0x0000e2000c1e1500 */
[----:B------:R-:W-:Y:S02]  /*1dad0*/  PRMT R26, RZ, 0x7610, R26 ;  /* 0x00007610ff1a7816 */ /* 0x000fe4000000001a */
[----:B------:R-:W-:Y:S01]  /*1dae0*/  PRMT R24, RZ, 0x7610, R24 ;  /* 0x00007610ff187816 */ /* 0x000fe20000000018 */
[----:B0-----:R-:W-:Y:S02]  /*1daf0*/  @!P3 IMAD.MOV.U32 R14, RZ, RZ, R5 ;  /* 0x000000ffff0eb224 */ /* 0x001fe400078e0005 */
[----:B------:R-:W-:-:S05]  /*1db00*/  @!P3 IMAD.MOV.U32 R15, RZ, RZ, R6 ;  /* 0x000000ffff0fb224 */ /* 0x000fca00078e0006 */
[----:B------:R0:W4:Y:S04]  /*1db10*/  @!P3 LDG.E.U16 R26, desc[UR10][R14.64] ;  /* 0x0000000a0e1ab981 */ /* 0x000128000c1e1500 */
[----:B------:R-:W-:Y:S01]  /*1db20*/  STS.U16 [R0+UR5+0x2800], R27 ;  /* 0x0028001b00007988 */ /* 0x000fe20008000405 */
[----:B0-----:R-:W-:Y:S02]  /*1db30*/  @!P3 IMAD.MOV.U32 R14, RZ, RZ, R3 ;  /* 0x000000ffff0eb224 */ /* 0x001fe400078e0003 */
[----:B------:R-:W-:-:S05]  /*1db40*/  @!P3 IMAD.MOV.U32 R15, RZ, RZ, R4 ;  /* 0x000000ffff0fb224 */ /* 0x000fca00078e0004 */
[----:B------:R-:W2:Y:S04]  /*1db50*/  @!P3 LDG.E.U16 R24, desc[UR10][R14.64] ;  /* 0x0000000a0e18b981 */ /* 0x000ea8000c1e1500 */
[----:B---3--:R0:W-:Y:S04]  /*1db60*/  STL [R1+0x13c], R7 ;  /* 0x00013c0701007387 */ /* 0x0081e80000100800 */
[----:B0-----:R-:W3:Y:S04]  /*1db70*/  LDL.LU R7, [R1+0x17f4] ;  /* 0x0017f40001077983 */ /* 0x001ee80000300800 */
[----:B------:R-:W3:Y:S04]  /*1db80*/  LDL.LU R27, [R1+0x50] ;  /* 0x00005000011b7983 */ /* 0x000ee80000300800 */
[----:B------:R-:W3:Y:S04]  /*1db90*/  LDL R6, [R1+0x7e0] ;  /* 0x0007e00001067983 */ /* 0x000ee80000100800 */
[----:B------:R-:W3:Y:S04]  /*1dba0*/  LDL R5, [R1+0x7e4] ;  /* 0x0007e40001057983 */ /* 0x000ee80000100800 */
[----:B----4-:R-:W-:Y:S04]  /*1dbb0*/  STL [R1+0x16fc], R26 ;  /* 0x0016fc1a01007387 */ /* 0x010fe80000100800 */
[----:B------:R0:W-:Y:S04]  /*1dbc0*/  STS.U16 [R0+UR5+0x3000], R28 ;  /* 0x0030001c00007988 */ /* 0x0001e80008000405 */
[----:B------:R-:W4:Y:S04]  /*1dbd0*/  LDL R4, [R1+0x7c0] ;  /* 0x0007c00001047983 */ /* 0x000f280000100800 */
[----:B------:R-:W4:Y:S01]  /*1dbe0*/  LDL R3, [R1+0x7c4] ;  /* 0x0007c40001037983 */ /* 0x000f220000100800 */
[----:B------:R-:W-:-:S03]  /*1dbf0*/  PRMT R22, RZ, 0x7610, R22 ;  /* 0x00007610ff167816 */ /* 0x000fc60000000016 */
[----:B0-----:R-:W4:Y:S04]  /*1dc00*/  LDL.LU R28, [R1+0x4c] ;  /* 0x00004c00011c7983 */ /* 0x001f280000300800 */
[----:B--2---:R-:W-:Y:S04]  /*1dc10*/  STL [R1+0x1700], R24 ;  /* 0x0017001801007387 */ /* 0x004fe80000100800 */
[----:B------:R-:W-:Y:S04]  /*1dc20*/  STL [R1+0x1704], R24 ;  /* 0x0017041801007387 */ /* 0x000fe80000100800 */
[----:B------:R-:W-:Y:S04]  /*1dc30*/  STL [R1+0x1708], R24 ;  /* 0x0017081801007387 */ /* 0x000fe80000100800 */
[----:B------:R-:W-:Y:S04]  /*1dc40*/  STL [R1+0x170c], R24 ;  /* 0x00170c1801007387 */ /* 0x000fe80000100800 */
[----:B------:R-:W-:Y:S04]  /*1dc50*/  STL [R1+0x1734], R24 ;  /* 0x0017341801007387 */ /* 0x000fe80000100800 */
[----:B------:R0:W-:Y:S04]  /*1dc60*/  STS.U16 [R0+UR5+0x3800], R29 ;  /* 0x0038001d00007988 */ /* 0x0001e80008000405 */
[----:B0-----:R-:W2:Y:S01]  /*1dc70*/  LDL.LU R29, [R1+0x48] ;  /* 0x00004800011d7983 */ /* 0x001ea20000300800 */
[----:B---3--:R-:W-:-:S03]  /*1dc80*/  @!P3 IMAD.MOV.U32 R15, RZ, RZ, R6 ;  /* 0x000000ffff0fb224 */ /* 0x008fc600078e0006 */
[----:B------:R-:W3:Y:S01]  /*1dc90*/  LDL R6, [R1+0x7a0] ;  /* 0x0007a00001067983 */ /* 0x000ee20000100800 */
[----:B------:R-:W-:-:S03]  /*1dca0*/  @!P3 IMAD.MOV.U32 R14, RZ, RZ, R5 ;  /* 0x000000ffff0eb224 */ /* 0x000fc600078e0005 */
[----:B------:R-:W2:Y:S04]  /*1dcb0*/  LDL R5, [R1+0x7a4] ;  /* 0x0007a40001057983 */ /* 0x000ea80000100800 */
[----:B------:R4:W2:Y:S01]  /*1dcc0*/  @!P3 LDG.E.U16 R22, desc[UR10][R14.64] ;  /* 0x0000000a0e16b981 */ /* 0x0008a2000c1e1500 */
[----:B------:R-:W-:Y:S02]  /*1dcd0*/  PRMT R20, RZ, 0x7610, R20 ;  /* 0x00007610ff147816 */ /* 0x000fe40000000014 */
[----:B------:R-:W-:Y:S01]  /*1dce0*/  PRMT R18, RZ, 0x7610, R18 ;  /* 0x00007610ff127816 */ /* 0x000fe20000000012 */
[----:B----4-:R-:W-:Y:S02]  /*1dcf0*/  @!P3 IMAD.MOV.U32 R14, RZ, RZ, R3 ;  /* 0x000000ffff0eb224 */ /* 0x010fe400078e0003 */
[----:B------:R-:W-:-:S05]  /*1dd00*/  @!P3 IMAD.MOV.U32 R15, RZ, RZ, R4 ;  /* 0x000000ffff0fb224 */ /* 0x000fca00078e0004 */
[----:B------:R3:W4:Y:S02]  /*1dd10*/  @!P3 LDG.E.U16 R20, desc[UR10][R14.64] ;  /* 0x0000000a0e14b981 */ /* 0x000724000c1e1500 */
[----:B---3--:R-:W-:Y:S02]  /*1dd20*/  @!P3 IMAD.MOV.U32 R15, RZ, RZ, R6 ;  /* 0x000000ffff0fb224 */ /* 0x008fe400078e0006 */
[----:B--2---:R-:W-:Y:S01]  /*1dd30*/  @!P3 IMAD.MOV.U32 R14, RZ, RZ, R5 ;  /* 0x000000ffff0eb224 */ /* 0x004fe200078e0005 */
[----:B------:R-:W-:Y:S04]  /*1dd40*/  STL [R1+0x1710], R22 ;  /* 0x0017101601007387 */ /* 0x000fe80000100800 */
[----:B------:R-:W-:Y:S04]  /*1dd50*/  STL [R1+0x1714], R22 ;  /* 0x0017141601007387 */ /* 0x000fe80000100800 */
[----:B------:R-:W-:Y:S04]  /*1dd60*/  STL [R1+0x1738], R22 ;  /* 0x0017381601007387 */ /* 0x000fe80000100800 */
[----:B------:R-:W-:Y:S04]  /*1dd70*/  STL [R1+0x173c], R22 ;  /* 0x00173c1601007387 */ /* 0x000fe80000100800 */
[----:B------:R-:W2:Y:S04]  /*1dd80*/  @!P3 LDG.E.U16 R18, desc[UR10][R14.64] ;  /* 0x0000000a0e12b981 */ /* 0x000ea8000c1e1500 */
[----:B------:R-:W-:Y:S04]  /*1dd90*/  STL [R1+0x1740], R22 ;  /* 0x0017401601007387 */ /* 0x000fe80000100800 */
[----:B------:R-:W-:Y:S04]  /*1dda0*/  STL [R1+0x1744], R22 ;  /* 0x0017441601007387 */ /* 0x000fe80000100800 */
[----:B------:R-:W-:Y:S04]  /*1ddb0*/  STL [R1+0x1748], R22 ;  /* 0x0017481601007387 */ /* 0x000fe80000100800 */
[----:B------:R-:W3:Y:S04]  /*1ddc0*/  LDL R4, [R1+0x780] ;  /* 0x0007800001047983 */ /* 0x000ee80000100800 */
[----:B------:R-:W3:Y:S04]  /*1ddd0*/  LDL R3, [R1+0x784] ;  /* 0x0007840001037983 */ /* 0x000ee80000100800 */
[----:B----4-:R-:W-:Y:S04]  /*1dde0*/  STL [R1+0x1718], R20 ;  /* 0x0017181401007387 */ /* 0x010fe80000100800 */
[----:B------:R-:W-:Y:S04]  /*1ddf0*/  STL [R1+0x171c], R20 ;  /* 0x00171c1401007387 */ /* 0x000fe80000100800 */
[----:B------:R-:W-:Y:S04]  /*1de00*/  STL [R1+0x1720], R20 ;  /* 0x0017201401007387 */ /* 0x000fe80000100800 */
[----:B------:R0:W-:Y:S04]  /*1de10*/  STS.U16 [R0+UR5+0x4000], R27 ;  /* 0x0040001b00007988 */ /* 0x0001e80008000405 */
[----:B------:R-:W-:Y:S01]  /*1de20*/  STL [R1+0x174c], R20 ;  /* 0x00174c1401007387 */ /* 0x000fe20000100800 */
[----:B------:R-:W-:-:S03]  /*1de30*/  PRMT R16, RZ, 0x7610, R16 ;  /* 0x00007610ff107816 */ /* 0x000fc60000000010 */
[----:B0-----:R-:W4:Y:S04]  /*1de40*/  LDL.LU R27, [R1+0x44] ;  /* 0x00004400011b7983 */ /* 0x001f280000300800 */
[----:B------:R0:W-:Y:S04]  /*1de50*/  STS.U16 [R0+UR5+0x4800], R28 ;  /* 0x0048001c00007988 */ /* 0x0001e80008000405 */
[----:B------:R1:W-:Y:S04]  /*1de60*/  STS.U16 [R0+UR5+0x5000], R29 ;  /* 0x0050001d00007988 */ /* 0x0003e80008000405 */
[----:B--2---:R-:W-:Y:S04]  /*1de70*/  STL [R1+0x1724], R18 ;  /* 0x0017241201007387 */ /* 0x004fe80000100800 */
[----:B------:R-:W-:Y:S04]  /*1de80*/  STL [R1+0x1728], R18 ;  /* 0x0017281201007387 */ /* 0x000fe80000100800 */
[----:B------:R-:W-:Y:S04]  /*1de90*/  STL [R1+0x172c], R18 ;  /* 0x00172c1201007387 */ /* 0x000fe80000100800 */
[----:B------:R-:W-:Y:S04]  /*1dea0*/  STL [R1+0x1750], R18 ;  /* 0x0017501201007387 */ /* 0x000fe80000100800 */
[----:B------:R-:W-:Y:S01]  /*1deb0*/  STL [R1+0x1754], R18 ;  /* 0x0017541201007387 */ /* 0x000fe20000100800 */
[----:B---3--:R-:W-:-:S02]  /*1dec0*/  @!P3 IMAD.MOV.U32 R15, RZ, RZ, R4 ;  /* 0x000000ffff0fb224 */ /* 0x008fc400078e0004 */
[----:B------:R-:W-:Y:S01]  /*1ded0*/  @!P3 IMAD.MOV.U32 R14, RZ, RZ, R3 ;  /* 0x000000ffff0eb224 */ /* 0x000fe200078e0003 */
[----:B0-----:R-:W2:Y:S04]  /*1dee0*/  LDL R28, [R1+0x744] ;  /* 0x00074400011c7983 */ /* 0x001ea80000100800 */
[----:B-1----:R-:W3:Y:S04]  /*1def0*/  LDL.LU R29, [R1+0x3c] ;  /* 0x00003c00011d7983 */ /* 0x002ee80000300800 */
[----:B------:R-:W3:Y:S04]  /*1df00*/  LDL R3, [R1+0x724] ;  /* 0x0007240001037983 */ /* 0x000ee80000100800 */
[----:B------:R-:W3:Y:S04]  /*1df10*/  LDL.LU R5, [R1+0x34] ;  /* 0x0000340001057983 */ /* 0x000ee80000300800 */
[----:B------:R-:W3:Y:S04]  /*1df20*/  LDL.LU R4, [R1+0x30] ;  /* 0x0000300001047983 */ /* 0x000ee80000300800 */
[----:B------:R0:W4:Y:S04]  /*1df30*/  @!P3 LDG.E.U16 R16, desc[UR10][R14.64] ;  /* 0x0000000a0e10b981 */ /* 0x000128000c1e1500 */
[----:B------:R-:W0:Y:S04]  /*1df40*/  LDL R14, [R1+0x760] ;  /* 0x00076000010e7983 */ /* 0x000e280000100800 */
[----:B------:R-:W0:Y:S01]  /*1df50*/  LDL R15, [R1+0x764] ;  /* 0x00076400010f7983 */ /* 0x000e220000100800 */
[----:B------:R-:W-:-:S02]  /*1df60*/  PRMT R7, RZ, 0x7610, R7 ;  /* 0x00007610ff077816 */ /* 0x000fc40000000007 */
[----:B0-----:R-:W-:-:S04]  /*1df70*/  @!P3 LOP3.LUT R15, R15, R14, RZ, 0x3c, !PT ;  /* 0x0000000e0f0fb212 */ /* 0x001fc800078e3cff */
[----:B------:R-:W-:-:S04]  /*1df80*/  @!P3 LOP3.LUT R14, R15, R14, RZ, 0x3c, !PT ;  /* 0x0000000e0f0eb212 */ /* 0x000fc800078e3cff */
[----:B------:R-:W-:-:S05]  /*1df90*/  @!P3 LOP3.LUT R15, R15, R14, RZ, 0x3c, !PT ;  /* 0x0000000e0f0fb212 */ /* 0x000fca00078e3cff */
[----:B------:R-:W2:Y:S04]  /*1dfa0*/  @!P3 LDG.E.U16 R7, desc[UR10][R14.64] ;  /* 0x0000000a0e07b981 */ /* 0x000ea8000c1e1500 */
[----:B----4-:R-:W-:Y:S04]  /*1dfb0*/  STL [R1+0x1730], R16 ;  /* 0x0017301001007387 */ /* 0x010fe80000100800 */
        /* <DEDUP_REMOVED lines=14> */
[----:B------:R0:W-:Y:S04]  /*1e0a0*/  STS.U16 [R0+UR5+0x5800], R27 ;  /* 0x0058001b00007988 */ /* 0x0001e80008000405 */
[----:B------:R-:W4:Y:S04]  /*1e0b0*/  LDL R6, [R1+0x704] ;  /* 0x0007040001067983 */ /* 0x000f280000100800 */
[----:B0-----:R-:W4:Y:S04]  /*1e0c0*/  LDL R27, [R1+0x700] ;  /* 0x00070000011b7983 */ /* 0x001f280000100800 */
[----:B--2---:R0:W-:Y:S04]  /*1e0d0*/  STL [R1+0x138], R7 ;  /* 0x0001380701007387 */ /* 0x0041e80000100800 */
[----:B0-----:R-:W2:Y:S04]  /*1e0e0*/  LDL.LU R7, [R1+0x17f0] ;  /* 0x0017f00001077983 */ /* 0x001ea80000300800 */
[----:B------:R-:W3:Y:S04]  /*1e0f0*/  LDL.LU R14, [R1+0x40] ;  /* 0x00004000010e7983 */ /* 0x000ee80000300800 */
[----:B------:R-:W4:Y:S01]  /*1e100*/  LDL R15, [R1+0x740] ;  /* 0x00074000010f7983 */ /* 0x000f220000100800 */
[----:B--2---:R-:W-:-:S03]  /*1e110*/  PRMT R7, RZ, 0x7610, R7 ;  /* 0x00007610ff077816 */ /* 0x004fc60000000007 */
[----:B---3--:R0:W-:Y:S02]  /*1e120*/  STS.U16 [R0+UR5+0x6000], R14 ;  /* 0x0060000e00007988 */ /* 0x0081e40008000405 */
[----:B0-----:R-:W-:Y:S02]  /*1e130*/  @!P3 IMAD.MOV.U32 R14, RZ, RZ, R28 ;  /* 0x000000ffff0eb224 */ /* 0x001fe400078e001c */
[----:B------:R-:W2:Y:S04]  /*1e140*/  LDL.LU R28, [R1+0x28] ;  /* 0x00002800011c7983 */ /* 0x000ea80000300800 */
[----:B----4-:R-:W3:Y:S04]  /*1e150*/  @!P3 LDG.E.U16 R7, desc[UR10][R14.64] ;  /* 0x0000000a0e07b981 */ /* 0x010ee8000c1e1500 */
[----:B---3--:R0:W-:Y:S04]  /*1e160*/  STL [R1+0x134], R7 ;  /* 0x0001340701007387 */ /* 0x0081e80000100800 */
[----:B0-----:R-:W3:Y:S04]  /*1e170*/  LDL.LU R7, [R1+0x17ec] ;  /* 0x0017ec0001077983 */ /* 0x001ee80000300800 */
[----:B------:R-:W4:Y:S01]  /*1e180*/  LDL R15, [R1+0x720] ;  /* 0x00072000010f7983 */ /* 0x000f220000100800 */
[----:B------:R-:W-:Y:S01]  /*1e190*/  @!P3 IMAD.MOV.U32 R14, RZ, RZ, R3 ;  /* 0x000000ffff0eb224 */ /* 0x000fe200078e0003 */
[----:B---3--:R-:W-:-:S06]  /*1e1a0*/  PRMT R7, RZ, 0x7610, R7 ;  /* 0x00007610ff077816 */ /* 0x008fcc0000000007 */
[----:B----4-:R-:W3:Y:S04]  /*1e1b0*/  @!P3 LDG.E.U16 R7, desc[UR10][R14.64] ;  /* 0x0000000a0e07b981 */ /* 0x010ee8000c1e1500 */
[----:B------:R0:W-:Y:S04]  /*1e1c0*/  STS.U16 [R0+UR5+0x6800], R29 ;  /* 0x0068001d00007988 */ /* 0x0001e80008000405 */
[----:B0-----:R-:W4:Y:S04]  /*1e1d0*/  LDL.LU R29, [R1+0x24] ;  /* 0x00002400011d7983 */ /* 0x001f280000300800 */
[----:B------:R-:W2:Y:S04]  /*1e1e0*/  LDL R3, [R1+0x6c4] ;  /* 0x0006c40001037983 */ /* 0x000ea80000100800 */
[----:B---3--:R0:W-:Y:S04]  /*1e1f0*/  STL [R1+0x130], R7 ;  /* 0x0001300701007387 */ /* 0x0081e80000100800 */
[----:B0-----:R-:W3:Y:S04]  /*1e200*/  LDL.LU R7, [R1+0x17e8] ;  /* 0x0017e80001077983 */ /* 0x001ee80000300800 */
[----:B------:R-:W4:Y:S01]  /*1e210*/  LDL.LU R15, [R1+0x38] ;  /* 0x00003800010f7983 */ /* 0x000f220000300800 */
[----:B------:R-:W-:Y:S01]  /*1e220*/  @!P3 IMAD.MOV.U32 R14, RZ, RZ, R6 ;  /* 0x000000ffff0eb224 */ /* 0x000fe200078e0006 */
[----:B---3--:R-:W-:-:S02]  /*1e230*/  PRMT R7, RZ, 0x7610, R7 ;  /* 0x00007610ff077816 */ /* 0x008fc40000000007 */
[----:B----4-:R0:W-:Y:S02]  /*1e240*/  STS.U16 [R0+UR5+0x7000], R15 ;  /* 0x0070000f00007988 */ /* 0x0101e40008000405 */
[----:B0-----:R-:W-:Y:S02]  /*1e250*/  @!P3 IMAD.MOV.U32 R15, RZ, RZ, R27 ;  /* 0x000000ffff0fb224 */ /* 0x001fe400078e001b */
[----:B------:R-:W3:Y:S04]  /*1e260*/  LDL R27, [R1+0x6a4] ;  /* 0x0006a400011b7983 */ /* 0x000ee80000100800 */
[----:B------:R-:W4:Y:S04]  /*1e270*/  @!P3 LDG.E.U16 R7, desc[UR10][R14.64] ;  /* 0x0000000a0e07b981 */ /* 0x000f28000c1e1500 */
[----:B------:R-:W3:Y:S04]  /*1e280*/  LDL.LU R6, [R1+0x1c] ;  /* 0x00001c0001067983 */ /* 0x000ee80000300800 */
[----:B----4-:R0:W-:Y:S04]  /*1e290*/  STL [R1+0x12c], R7 ;  /* 0x00012c0701007387 */ /* 0x0101e80000100800 */
[----:B0-----:R-:W4:Y:S04]  /*1e2a0*/  LDL.LU R7, [R1+0x17e4] ;  /* 0x0017e40001077983 */ /* 0x001f280000300800 */
[----:B------:R-:W2:Y:S04]  /*1e2b0*/  LDL R14, [R1+0x6e0] ;  /* 0x0006e000010e7983 */ /* 0x000ea80000100800 */
[----:B------:R-:W2:Y:S01]  /*1e2c0*/  LDL R15, [R1+0x6e4] ;  /* 0x0006e400010f7983 */ /* 0x000ea20000100800 */
[----:B------:R-:W-:-:S03]  /*1e2d0*/  PRMT R2, RZ, 0x7610, R2 ;  /* 0x00007610ff027816 */ /* 0x000fc60000000002 */
[----:B------:R0:W-:Y:S04]  /*1e2e0*/  STS.U16 [R0+UR5+0x7800], R5 ;  /* 0x0078000500007988 */ /* 0x0001e80008000405 */
[----:B0-----:R-:W4:Y:S01]  /*1e2f0*/  LDL.LU R5, [R1+0x18] ;  /* 0x0000180001057983 */ /* 0x001f220000300800 */
[----:B--2---:R-:W-:-:S04]  /*1e300*/  @!P3 LOP3.LUT R15, R15, R14, RZ, 0x3c, !PT ;  /* 0x0000000e0f0fb212 */ /* 0x004fc800078e3cff */
[----:B------:R-:W-:-:S04]  /*1e310*/  @!P3 LOP3.LUT R14, R15, R14, RZ, 0x3c, !PT ;  /* 0x0000000e0f0eb212 */ /* 0x000fc800078e3cff */
[----:B------:R-:W-:-:S05]  /*1e320*/  @!P3 LOP3.LUT R15, R15, R14, RZ, 0x3c, !PT ;  /* 0x0000000e0f0fb212 */ /* 0x000fca00078e3cff */
[----:B------:R0:W2:Y:S04]  /*1e330*/  @!P3 LDG.E.U16 R2, desc[UR10][R14.64] ;  /* 0x0000000a0e02b981 */ /* 0x0000a8000c1e1500 */
[----:B------:R-:W3:Y:S01]  /*1e340*/  LDL R15, [R1+0x6c0] ;  /* 0x0006c000010f7983 */ /* 0x000ee20000100800 */
[----:B------:R-:W-:Y:S01]  /*1e350*/  PRMT R17, RZ, 0x7610, R17 ;  /* 0x00007610ff117816 */ /* 0x000fe20000000011 */
[----:B0-----:R-:W-:Y:S02]  /*1e360*/  @!P3 IMAD.MOV.U32 R14, RZ, RZ, R3 ;  /* 0x000000ffff0eb224 */ /* 0x001fe400078e0003 */
[----:B------:R-:W-:Y:S04]  /*1e370*/  STS.U16 [R0+UR5+0x8000], R4 ;  /* 0x0080000400007988 */ /* 0x000fe80008000405 */
[----:B--2---:R0:W-:Y:S04]  /*1e380*/  STL [R1+0x128], R2 ;  /* 0x0001280201007387 */ /* 0x0041e80000100800 */
[----:B0-----:R-:W2:Y:S04]  /*1e390*/  LDL R2, [R1+0x664] ;  /* 0x0006640001027983 */ /* 0x001ea80000100800 */
[----:B------:R-:W4:Y:S04]  /*1e3a0*/  LDL.LU R4, [R1+0x14] ;  /* 0x0000140001047983 */ /* 0x000f280000300800 */
[----:B------:R-:W4:Y:S04]  /*1e3b0*/  LDL.LU R3, [R1+0x10] ;  /* 0x0000100001037983 */ /* 0x000f280000300800 */
[----:B---3--:R0:W3:Y:S04]  /*1e3c0*/  @!P3 LDG.E.U16 R17, desc[UR10][R14.64] ;  /* 0x0000000a0e11b981 */ /* 0x0080e8000c1e1500 */
[----:B------:R-:W2:Y:S04]  /*1e3d0*/  LDL.LU R14, [R1+0x2c] ;  /* 0x00002c00010e7983 */ /* 0x000ea80000300800 */
[----:B------:R-:W4:Y:S01]  /*1e3e0*/  LDL R15, [R1+0x6a0] ;  /* 0x0006a000010f7983 */ /* 0x000f220000100800 */
[----:B------:R-:W-:-:S03]  /*1e3f0*/  PRMT R19, RZ, 0x7610, R19 ;  /* 0x00007610ff137816 */ /* 0x000fc60000000013 */
[----:B--2---:R0:W-:Y:S02]  /*1e400*/  STS.U16 [R0+UR5+0x8800], R14 ;  /* 0x0088000e00007988 */ /* 0x0041e40008000405 */
[----:B0-----:R-:W-:Y:S02]  /*1e410*/  @!P3 IMAD.MOV.U32 R14, RZ, RZ, R27 ;  /* 0x000000ffff0eb224 */ /* 0x001fe400078e001b */
[----:B------:R-:W2:Y:S04]  /*1e420*/  LDL.LU R27, [R1+0xc] ;  /* 0x00000c00011b7983 */ /* 0x000ea80000300800 */
[----:B----4-:R0:W4:Y:S04]  /*1e430*/  @!P3 LDG.E.U16 R19, desc[UR10][R14.64] ;  /* 0x0000000a0e13b981 */ /* 0x010128000c1e1500 */
[----:B------:R-:W0:Y:S04]  /*1e440*/  LDL R14, [R1+0x680] ;  /* 0x00068000010e7983 */ /* 0x000e280000100800 */
[----:B------:R-:W0:Y:S01]  /*1e450*/  LDL R15, [R1+0x684] ;  /* 0x00068400010f7983 */ /* 0x000e220000100800 */
[----:B------:R-:W-:-:S03]  /*1e460*/  PRMT R21, RZ, 0x7610, R21 ;  /* 0x00007610ff157816 */ /* 0x000fc60000000015 */
[----:B------:R1:W-:Y:S04]  /*1e470*/  STS.U16 [R0+UR5+0x9000], R28 ;  /* 0x0090001c00007988 */ /* 0x0003e80008000405 */
[----:B-1----:R-:W3:Y:S01]  /*1e480*/  LDL.LU R28, [R1+0x8] ;  /* 0x00000800011c7983 */ /* 0x002ee20000300800 */
[----:B0-----:R-:W-:-:S04]  /*1e490*/  @!P3 LOP3.LUT R15, R15, R14, RZ, 0x3c, !PT ;  /* 0x0000000e0f0fb212 */ /* 0x001fc800078e3cff */
[----:B------:R-:W-:-:S04]  /*1e4a0*/  @!P3 LOP3.LUT R14, R15, R14, RZ, 0x3c, !PT ;  /* 0x0000000e0f0eb212 */ /* 0x000fc800078e3cff */
[----:B------:R-:W-:-:S05]  /*1e4b0*/  @!P3 LOP3.LUT R15, R15, R14, RZ, 0x3c, !PT ;  /* 0x0000000e0f0fb212 */ /* 0x000fca00078e3cff */
[----:B------:R0:W4:Y:S04]  /*1e4c0*/  @!P3 LDG.E.U16 R21, desc[UR10][R14.64] ;  /* 0x0000000a0e15b981 */ /* 0x000128000c1e1500 */
[----:B------:R-:W2:Y:S01]  /*1e4d0*/  LDL R15, [R1+0x660] ;  /* 0x00066000010f7983 */ /* 0x000ea20000100800 */
[----:B------:R-:W-:Y:S01]  /*1e4e0*/  PRMT R23, RZ, 0x7610, R23 ;  /* 0x00007610ff177816 */ /* 0x000fe20000000017 */
[----:B0-----:R-:W-:Y:S02]  /*1e4f0*/  @!P3 IMAD.MOV.U32 R14, RZ, RZ, R2 ;  /* 0x000000ffff0eb224 */ /* 0x001fe400078e0002 */
[----:B------:R0:W-:Y:S04]  /*1e500*/  STS.U16 [R0+UR5+0x9800], R29 ;  /* 0x0098001d00007988 */ /* 0x0001e80008000405 */
[----:B0-----:R-:W4:Y:S04]  /*1e510*/  LDL.LU R29, [R1+0x4] ;  /* 0x00000400011d7983 */ /* 0x001f280000300800 */
[----:B------:R-:W4:Y:S04]  /*1e520*/  LDL.LU R2, [R1] ;  /* 0x0000000001027983 */ /* 0x000f280000300800 */
[----:B--2---:R0:W2:Y:S04]  /*1e530*/  @!P3 LDG.E.U16 R23, desc[UR10][R14.64] ;  /* 0x0000000a0e17b981 */ /* 0x0040a8000c1e1500 */
[----:B------:R-:W0:Y:S04]  /*1e540*/  LDL R14, [R1+0x640] ;  /* 0x00064000010e7983 */ /* 0x000e280000100800 */
[----:B------:R-:W0:Y:S01]  /*1e550*/  LDL R15, [R1+0x644] ;  /* 0x00064400010f7983 */ /* 0x000e220000100800 */
[----:B------:R-:W-:-:S03]  /*1e560*/  PRMT R25, RZ, 0x7610, R25 ;  /* 0x00007610ff197816 */ /* 0x000fc60000000019 */
[----:B------:R1:W-:Y:S04]  /*1e570*/  STS.U16 [R0+UR5+0xa000], R6 ;  /* 0x00a0000600007988 */ /* 0x0003e80008000405 */
[----:B-1----:R-:W2:Y:S04]  /*1e580*/  LDL.LU R6, [R1+0x17e0] ;  /* 0x0017e00001067983 */ /* 0x002ea80000300800 */
[----:B------:R1:W-:Y:S01]  /*1e590*/  STS.U16 [R0+UR5+0xa800], R5 ;  /* 0x00a8000500007988 */ /* 0x0003e20008000405 */
[----:B0-----:R-:W-:-:S04]  /*1e5a0*/  @!P3 LOP3.LUT R15, R15, R14, RZ, 0x3c, !PT ;  /* 0x0000000e0f0fb212 */ /* 0x001fc800078e3cff */
[----:B------:R-:W-:-:S04]  /*1e5b0*/  @!P3 LOP3.LUT R14, R15, R14, RZ, 0x3c, !PT ;  /* 0x0000000e0f0eb212 */ /* 0x000fc800078e3cff */
[----:B------:R-:W-:-:S05]  /*1e5c0*/  @!P3 LOP3.LUT R15, R15, R14, RZ, 0x3c, !PT ;  /* 0x0000000e0f0fb212 */ /* 0x000fca00078e3cff */
[----:B------:R0:W2:Y:S04]  /*1e5d0*/  @!P3 LDG.E.U16 R25, desc[UR10][R14.64] ;  /* 0x0000000a0e19b981 */ /* 0x0000a8000c1e1500 */
[----:B------:R-:W0:Y:S04]  /*1e5e0*/  LDL R14, [R1+0x620] ;  /* 0x00062000010e7983 */ /* 0x000e280000100800 */
[----:B------:R-:W0:Y:S04]  /*1e5f0*/  LDL R15, [R1+0x624] ;  /* 0x00062400010f7983 */ /* 0x000e280000100800 */
[----:B-1----:R-:W3:Y:S01]  /*1e600*/  LDL.LU R5, [R1+0x17dc] ;  /* 0x0017dc0001057983 */ /* 0x002ee20000300800 */
[----:B0-----:R-:W-:-:S04]  /*1e610*/  @!P3 LOP3.LUT R15, R15, R14, RZ, 0x3c, !PT ;  /* 0x0000000e0f0fb212 */ /* 0x001fc800078e3cff */
[C---:B------:R-:W-:Y:S02]  /*1e620*/  @!P3 LOP3.LUT R14, R15.reuse, R14, RZ, 0x3c, !PT ;  /* 0x0000000e0f0eb212 */ /* 0x040fe400078e3cff */
[----:B---3--:R-:W-:Y:S02]  /*1e630*/  PRMT R5, RZ, 0x7610, R5 ;  /* 0x00007610ff057816 */ /* 0x008fe40000000005 */
[----:B------:R-:W-:-:S05]  /*1e640*/  @!P3 LOP3.LUT R15, R15, R14, RZ, 0x3c, !PT ;  /* 0x0000000e0f0fb212 */ /* 0x000fca00078e3cff */
[----:B------:R-:W3:Y:S04]  /*1e650*/  @!P3 LDG.E.U16 R5, desc[UR10][R14.64] ;  /* 0x0000000a0e05b981 */ /* 0x000ee8000c1e1500 */
[----:B------:R-:W-:Y:S04]  /*1e660*/  STS.U16 [R0+UR5+0xb000], R4 ;  /* 0x00b0000400007988 */ /* 0x000fe80008000405 */
[----:B---3--:R0:W-:Y:S04]  /*1e670*/  STL [R1+0x124], R5 ;  /* 0x0001240501007387 */ /* 0x0081e80000100800 */
[----:B0-----:R-:W3:Y:S04]  /*1e680*/  LDL.LU R5, [R1+0x17d8] ;  /* 0x0017d80001057983 */ /* 0x001ee80000300800 */
[----:B------:R-:W4:Y:S04]  /*1e690*/  LDL R14, [R1+0x600] ;  /* 0x00060000010e7983 */ /* 0x000f280000100800 */
[----:B------:R-:W4:Y:S04]  /*1e6a0*/  LDL R15, [R1+0x604] ;  /* 0x00060400010f7983 */ /* 0x000f280000100800 */
[----:B------:R-:W2:Y:S01]  /*1e6b0*/  LDL.LU R4, [R1+0x17d4] ;  /* 0x0017d40001047983 */ /* 0x000ea20000300800 */
[----:B----4-:R-:W-:-:S04]  /*1e6c0*/  @!P3 LOP3.LUT R15, R15, R14, RZ, 0x3c, !PT ;  /* 0x0000000e0f0fb212 */ /* 0x010fc800078e3cff */
[C---:B------:R-:W-:Y:S02]  /*1e6d0*/  @!P3 LOP3.LUT R14, R15.reuse, R14, RZ, 0x3c, !PT ;  /* 0x0000000e0f0eb212 */ /* 0x040fe400078e3cff */
[----:B--2---:R-:W-:Y:S02]  /*1e6e0*/  PRMT R4, RZ, 0x7610, R4 ;  /* 0x00007610ff047816 */ /* 0x004fe40000000004 */
[----:B------:R-:W-:-:S05]  /*1e6f0*/  @!P3 LOP3.LUT R15, R15, R14, RZ, 0x3c, !PT ;  /* 0x0000000e0f0fb212 */ /* 0x000fca00078e3cff */
[----:B------:R-:W2:Y:S04]  /*1e700*/  @!P3 LDG.E.U16 R4, desc[UR10][R14.64] ;  /* 0x0000000a0e04b981 */ /* 0x000ea8000c1e1500 */
[----:B------:R-:W-:Y:S04]  /*1e710*/  STS.U16 [R0+UR5+0xb800], R3 ;  /* 0x00b8000300007988 */ /* 0x000fe80008000405 */
[----:B--2---:R0:W-:Y:S04]  /*1e720*/  STL [R1+0x120], R4 ;  /* 0x0001200401007387 */ /* 0x0041e80000100800 */
[----:B0-----:R-:W2:Y:S04]  /*1e730*/  LDL.LU R4, [R1+0x17d0] ;  /* 0x0017d00001047983 */ /* 0x001ea80000300800 */
[----:B------:R-:W4:Y:S04]  /*1e740*/  LDL R14, [R1+0x5e0] ;  /* 0x0005e000010e7983 */ /* 0x000f280000100800 */
[----:B------:R-:W4:Y:S04]  /*1e750*/  LDL R15, [R1+0x5e4] ;  /* 0x0005e400010f7983 */ /* 0x000f280000100800 */
[----:B------:R-:W3:Y:S01]  /*1e760*/  LDL.LU R3, [R1+0x17cc] ;  /* 0x0017cc0001037983 */ /* 0x000ee20000300800 */
[----:B----4-:R-:W-:-:S04]  /*1e770*/  @!P3 LOP3.LUT R15, R15, R14, RZ, 0x3c, !PT ;  /* 0x0000000e0f0fb212 */ /* 0x010fc800078e3cff */
        /* <DEDUP_REMOVED lines=26> */
[----:B---3--:R0:W-:Y:S04]  /*1e920*/  STL [R1+0xfc], R28 ;  /* 0x0000fc1c01007387 */ /* 0x0081e80000100800 */
[----:B0-----:R-:W3:Y:S04]  /*1e930*/  LDL.LU R28, [R1+0x17b8] ;  /* 0x0017b800011c7983 */ /* 0x001ee80000300800 */
[----:B------:R-:W4:Y:S04]  /*1e940*/  LDL R14, [R1+0x580] ;  /* 0x00058000010e7983 */ /* 0x000f280000100800 */
[----:B------:R-:W4:Y:S01]  /*1e950*/  LDL R15, [R1+0x584] ;  /* 0x00058400010f7983 */ /* 0x000f220000100800 */
[----:B------:R-:W-:-:S03]  /*1e960*/  PRMT R24, RZ, 0x7610, R24 ;  /* 0x00007610ff187816 */ /* 0x000fc60000000018 */
[----:B------:R0:W-:Y:S04]  /*1e970*/  STS.U16 [R0+UR5+0xd000], R29 ;  /* 0x00d0001d00007988 */ /* 0x0001e80008000405 */
[----:B0-----:R-:W2:Y:S01]  /*1e980*/  LDL.LU R29, [R1+0x17b4] ;  /* 0x0017b400011d7983 */ /* 0x001ea20000300800 */
[----:B----4-:R-:W-:-:S04]  /*1e990*/  @!P3 LOP3.LUT R15, R15, R14, RZ, 0x3c, !PT ;  /* 0x0000000e0f0fb212 */ /* 0x010fc800078e3cff */
[----:B------:R-:W-:-:S04]  /*1e9a0*/  @!P3 LOP3.LUT R14, R15, R14, RZ, 0x3c, !PT ;  /* 0x0000000e0f0eb212 */ /* 0x000fc800078e3cff */
[----:B------:R-:W-:-:S05]  /*1e9b0*/  @!P3 LOP3.LUT R15, R15, R14, RZ, 0x3c, !PT ;  /* 0x0000000e0f0fb212 */ /* 0x000fca00078e3cff */
[----:B------:R0:W4:Y:S04]  /*1e9c0*/  @!P3 LDG.E.U16 R24, desc[UR10][R14.64] ;  /* 0x0000000a0e18b981 */ /* 0x000128000c1e1500 */
[----:B------:R-:W0:Y:S04]  /*1e9d0*/  LDL R14, [R1+0x560] ;  /* 0x00056000010e7983 */ /* 0x000e280000100800 */
[----:B------:R-:W0:Y:S01]  /*1e9e0*/  LDL R15, [R1+0x564] ;  /* 0x00056400010f7983 */ /* 0x000e220000100800 */
[----:B--2---:R-:W-:Y:S02]  /*1e9f0*/  PRMT R29, RZ, 0x7610, R29 ;  /* 0x00007610ff1d7816 */ /* 0x004fe4000000001d */
[----:B0-----:R-:W-:-:S04]  /*1ea00*/  @!P3 LOP3.LUT R15, R15, R14, RZ, 0x3c, !PT ;  /* 0x0000000e0f0fb212 */ /* 0x001fc800078e3cff */
[----:B------:R-:W-:-:S04]  /*1ea10*/  @!P3 LOP3.LUT R14, R15, R14, RZ, 0x3c, !PT ;  /* 0x0000000e0f0eb212 */ /* 0x000fc800078e3cff */
[----:B------:R-:W-:-:S05]  /*1ea20*/  @!P3 LOP3.LUT R15, R15, R14, RZ, 0x3c, !PT ;  /* 0x0000000e0f0fb212 */ /* 0x000fca00078e3cff */
[----:B------:R-:W2:Y:S04]  /*1ea30*/  @!P3 LDG.E.U16 R29, desc[UR10][R14.64] ;  /* 0x0000000a0e1db981 */ /* 0x000ea8000c1e1500 */
[----:B------:R0:W-:Y:S04]  /*1ea40*/  STS.U16 [R0+UR5+0xd800], R2 ;  /* 0x00d8000200007988 */ /* 0x0001e80008000405 */
[----:B----4-:R1:W-:Y:S04]  /*1ea50*/  STL [R1+0xec], R24 ;  /* 0x0000ec1801007387 */ /* 0x0103e80000100800 */
[----:B0-----:R-:W4:Y:S04]  /*1ea60*/  LDL R2, [R1+0x4e4] ;  /* 0x0004e40001027983 */ /* 0x001f280000100800 */
[----:B-1----:R-:W4:Y:S04]  /*1ea70*/  LDL R24, [R1+0x4e0] ;  /* 0x0004e00001187983 */ /* 0x002f280000100800 */
        /* <DEDUP_REMOVED lines=28> */
[----:B0-----:R-:W2:Y:S01]  /*1ec40*/  LDL.LU R3, [R1+0x17a4] ;  /* 0x0017a40001037983 */ /* 0x001ea20000300800 */
[----:B------:R-:W-:-:S03]  /*1ec50*/  PRMT R4, RZ, 0x7610, R4 ;  /* 0x00007610ff047816 */ /* 0x000fc60000000004 */
[----:B--2---:R0:W-:Y:S02]  /*1ec60*/  STS.U16 [R0+UR5+0xf800], R3 ;  /* 0x00f8000300007988 */ /* 0x0041e40008000405 */
[----:B0-----:R-:W-:Y:S02]  /*1ec70*/  @!P3 IMAD.MOV.U32 R3, RZ, RZ, R24 ;  /* 0x000000ffff03b224 */ /* 0x001fe400078e0018 */
[----:B------:R-:W2:Y:S04]  /*1ec80*/  LDL R24, [R1+0x464] ;  /* 0x0004640001187983 */ /* 0x000ea80000100800 */
        /* <DEDUP_REMOVED lines=28> */
[----:B------:R-:W4:Y:S01]  /*1ee50*/  LDL R3, [R1+0x460] ;  /* 0x0004600001037983 */ /* 0x000f220000100800 */
[----:B------:R-:W-:Y:S01]  /*1ee60*/  PRMT R18, RZ, 0x7610, R18 ;  /* 0x00007610ff127816 */ /* 0x000fe20000000012 */
[----:B0-----:R-:W-:Y:S02]  /*1ee70*/  @!P3 IMAD.MOV.U32 R2, RZ, RZ, R24 ;  /* 0x000000ffff02b224 */ /* 0x001fe400078e0018 */
[----:B---3--:R0:W-:Y:S04]  /*1ee80*/  STL [R1+0xa8], R15 ;  /* 0x0000a80f01007387 */ /* 0x0081e80000100800 */
[----:B----4-:R-:W3:Y:S01]  /*1ee90*/  @!P3 LDG.E.U16 R18, desc[UR10][R2.64] ;  /* 0x0000000a0212b981 */ /* 0x010ee2000c1e1500 */
[----:B------:R-:W-:-:S03]  /*1eea0*/  PRMT R26, RZ, 0x7610, R26 ;  /* 0x00007610ff1a7816 */ /* 0x000fc6000000001a */
[----:B0-----:R-:W4:Y:S04]  /*1eeb0*/  LDL R15, [R1+0x404] ;  /* 0x00040400010f7983 */ /* 0x001f280000100800 */
[----:B------:R-:W2:Y:S04]  /*1eec0*/  LDL R2, [R1+0x440] ;  /* 0x0004400001027983 */ /* 0x000ea80000100800 */
[----:B------:R-:W2:Y:S04]  /*1eed0*/  LDL R3, [R1+0x444] ;  /* 0x0004440001037983 */ /* 0x000ea80000100800 */
[----:B---3--:R0:W-:Y:S04]  /*1eee0*/  STL [R1+0xa4], R18 ;  /* 0x0000a41201007387 */ /* 0x0081e80000100800 */
[----:B0-----:R-:W3:Y:S01]  /*1eef0*/  LDL R18, [R1+0x3e4] ;  /* 0x0003e40001127983 */ /* 0x001ee20000100800 */
[----:B--2---:R-:W-:-:S03]  /*1ef00*/  @!P3 LOP3.LUT R3, R3, R2, RZ, 0x3c, !PT ;  /* 0x000000020303b212 */ /* 0x004fc600078e3cff */
[----:B------:R-:W2:Y:S01]  /*1ef10*/  LDL.LU R24, [R1+0x80] ;  /* 0x0000800001187983 */ /* 0x000ea20000300800 */
        /* <DEDUP_REMOVED lines=9> */
[----:B------:R-:W3:Y:S04]  /*1efb0*/  @!P3 LDG.E.U16 R13, desc[UR10][R2.64] ;  /* 0x0000000a020db981 */ /* 0x000ee8000c1e1500 */
[----:B----4-:R0:W-:Y:S04]  /*1efc0*/  STL [R1+0xa0], R26 ;  /* 0x0000a01a01007387 */ /* 0x0101e80000100800 */
[----:B0-----:R-:W4:Y:S04]  /*1efd0*/  LDL.LU R26, [R1+0x84] ;  /* 0x00008400011a7983 */ /* 0x001f280000300800 */
[----:B---3--:R0:W-:Y:S04]  /*1efe0*/  STL [R1+0x9c], R13 ;  /* 0x00009c0d01007387 */ /* 0x0081e80000100800 */
[----:B0-----:R-:W3:Y:S04]  /*1eff0*/  LDL.LU R13, [R1+0x1794] ;  /* 0x00179400010d7983 */ /* 0x001ee80000300800 */
[----:B------:R-:W2:Y:S01]  /*1f000*/  LDL R3, [R1+0x400] ;  /* 0x0004000001037983 */ /* 0x000ea20000100800 */
[----:B------:R-:W-:Y:S01]  /*1f010*/  PRMT R12, RZ, 0x7610, R12 ;  /* 0x00007610ff0c7816 */ /* 0x000fe2000000000c */
[----:B------:R-:W-:-:S02]  /*1f020*/  @!P3 IMAD.MOV.U32 R2, RZ, RZ, R15 ;  /* 0x000000ffff02b224 */ /* 0x000fc400078e000f */
[----:B------:R-:W3:Y:S04]  /*1f030*/  LDL.LU R15, [R1+0x88] ;  /* 0x00008800010f7983 */ /* 0x000ee80000300800 */
[----:B--2---:R-:W2:Y:S01]  /*1f040*/  @!P3 LDG.E.U16 R12, desc[UR10][R2.64] ;  /* 0x0000000a020cb981 */ /* 0x004ea2000c1e1500 */
[----:B------:R-:W-:-:S03]  /*1f050*/  PRMT R20, RZ, 0x7610, R20 ;  /* 0x00007610ff147816 */ /* 0x000fc60000000014 */
[----:B--2---:R0:W-:Y:S04]  /*1f060*/  STL [R1+0x98], R12 ;  /* 0x0000980c01007387 */ /* 0x0041e80000100800 */
[----:B0-----:R-:W2:Y:S04]  /*1f070*/  LDL.LU R12, [R1+0x1790] ;  /* 0x00179000010c7983 */ /* 0x001ea80000300800 */
[----:B------:R-:W4:Y:S01]  /*1f080*/  LDL R3, [R1+0x3e0] ;  /* 0x0003e00001037983 */ /* 0x000f220000100800 */
[----:B------:R-:W-:-:S03]  /*1f090*/  @!P3 IMAD.MOV.U32 R2, RZ, RZ, R18 ;  /* 0x000000ffff02b224 */ /* 0x000fc600078e0012 */
[----:B------:R-:W2:Y:S04]  /*1f0a0*/  LDL.LU R18, [R1+0x8c] ;  /* 0x00008c0001127983 */ /* 0x000ea80000300800 */
[----:B----4-:R0:W4:Y:S04]  /*1f0b0*/  @!P3 LDG.E.U16 R20, desc[UR10][R2.64] ;  /* 0x0000000a0214b981 */ /* 0x010128000c1e1500 */
[----:B------:R-:W0:Y:S04]  /*1f0c0*/  LDL R2, [R1+0x3c0] ;  /* 0x0003c00001027983 */ /* 0x000e280000100800 */
[----:B------:R-:W0:Y:S01]  /*1f0d0*/  LDL R3, [R1+0x3c4] ;  /* 0x0003c40001037983 */ /* 0x000e220000100800 */
[----:B------:R-:W-:-:S02]  /*1f0e0*/  PRMT R22, RZ, 0x7610, R22 ;  /* 0x00007610ff167816 */ /* 0x000fc40000000016 */
[----:B0-----:R-:W-:-:S04]  /*1f0f0*/  @!P3 LOP3.LUT R3, R3, R2, RZ, 0x3c, !PT ;  /* 0x000000020303b212 */ /* 0x001fc800078e3cff */
[----:B------:R-:W-:-:S04]  /*1f100*/  @!P3 LOP3.LUT R2, R3, R2, RZ, 0x3c, !PT ;  /* 0x000000020302b212 */ /* 0x000fc800078e3cff */
[----:B------:R-:W-:-:S05]  /*1f110*/  @!P3 LOP3.LUT R3, R3, R2, RZ, 0x3c, !PT ;  /* 0x000000020303b212 */ /* 0x000fca00078e3cff */
[----:B------:R-:W3:Y:S04]  /*1f120*/  @!P3 LDG.E.U16 R22, desc[UR10][R2.64] ;  /* 0x0000000a0216b981 */ /* 0x000ee8000c1e1500 */
[----:B----4-:R0:W-:Y:S04]  /*1f130*/  STL [R1+0x94], R20 ;  /* 0x0000941401007387 */ /* 0x0101e80000100800 */
[----:B0-----:R-:W4:Y:S04]  /*1f140*/  LDL.LU R20, [R1+0xc0] ;  /* 0x0000c00001147983 */ /* 0x001f280000300800 */
[----:B------:R-:W2:Y:S04]  /*1f150*/  LDL R2, [R1+0x3a0] ;  /* 0x0003a00001027983 */ /* 0x000ea80000100800 */
[----:B------:R-:W2:Y:S04]  /*1f160*/  LDL R3, [R1+0x3a4] ;  /* 0x0003a40001037983 */ /* 0x000ea80000100800 */
[----:B------:R0:W-:Y:S04]  /*1f170*/  STS.U16 [R0+UR5+0x14000], R11 ;  /* 0x0140000b00007988 */ /* 0x0001e80008000405 */
[----:B------:R-:W-:Y:S04]  /*1f180*/  STS.U16 [R0+UR5+0x14800], R10 ;  /* 0x0148000a00007988 */ /* 0x000fe80008000405 */
[----:B0-----:R-:W4:Y:S04]  /*1f190*/  LDL R11, [R1+0x384] ;  /* 0x00038400010b7983 */ /* 0x001f280000100800 */
[----:B---3--:R0:W-:Y:S04]  /*1f1a0*/  STL [R1+0x90], R22 ;  /* 0x0000901601007387 */ /* 0x0081e80000100800 */
[----:B0-----:R-:W3:Y:S04]  /*1f1b0*/  LDL.LU R22, [R1+0xc4] ;  /* 0x0000c40001167983 */ /* 0x001ee80000300800 */
[----:B------:R-:W3:Y:S01]  /*1f1c0*/  LDL R10, [R1+0x380] ;  /* 0x00038000010a7983 */ /* 0x000ee20000100800 */
[----:B--2---:R-:W-:-:S03]  /*1f1d0*/  @!P3 LOP3.LUT R3, R3, R2, RZ, 0x3c, !PT ;  /* 0x000000020303b212 */ /* 0x004fc600078e3cff */
[----:B------:R0:W-:Y:S01]  /*1f1e0*/  STS.U16 [R0+UR5+0x12000], R8 ;  /* 0x0120000800007988 */ /* 0x0001e20008000405 */
[----:B------:R-:W-:-:S04]  /*1f1f0*/  @!P3 LOP3.LUT R2, R3, R2, RZ, 0x3c, !PT ;  /* 0x000000020302b212 */ /* 0x000fc800078e3cff */
[----:B------:R-:W-:Y:S02]  /*1f200*/  @!P3 LOP3.LUT R3, R3, R2, RZ, 0x3c, !PT ;  /* 0x000000020303b212 */ /* 0x000fe400078e3cff */
[----:B0-----:R-:W-:Y:S01]  /*1f210*/  PRMT R8, RZ, 0x7610, R8 ;  /* 0x00007610ff087816 */ /* 0x001fe20000000008 */
[----:B------:R0:W-:Y:S05]  /*1f220*/  STS.U16 [R0+UR5+0x11800], R7 ;  /* 0x0118000700007988 */ /* 0x0001ea0008000405 */
[----:B------:R4:W2:Y:S01]  /*1f230*/  @!P3 LDG.E.U16 R8, desc[UR10][R2.64] ;  /* 0x0000000a0208b981 */ /* 0x0008a2000c1e1500 */
[----:B0-----:R-:W-:-:S03]  /*1f240*/  PRMT R7, RZ, 0x7610, R7 ;  /* 0x00007610ff077816 */ /* 0x001fc60000000007 */
[----:B------:R0:W-:Y:S01]  /*1f250*/  STS.U16 [R0+UR5+0x15000], R24 ;  /* 0x0150001800007988 */ /* 0x0001e20008000405 */
[----:B----4-:R-:W-:-:S03]  /*1f260*/  @!P3 IMAD.MOV.U32 R2, RZ, RZ, R11 ;  /* 0x000000ffff02b224 */ /* 0x010fc600078e000b */
[----:B0-----:R-:W4:Y:S04]  /*1f270*/  LDL.LU R24, [R1+0xc8] ;  /* 0x0000c80001187983 */ /* 0x001f280000300800 */
[----:B------:R0:W-:Y:S04]  /*1f280*/  STS.U16 [R0+UR5+0x11000], R6 ;  /* 0x0110000600007988 */ /* 0x0001e80008000405 */
[----:B------:R1:W-:Y:S04]  /*1f290*/  STS.U16 [R0+UR5+0x15800], R26 ;  /* 0x0158001a00007988 */ /* 0x0003e80008000405 */
[----:B------:R-:W2:Y:S01]  /*1f2a0*/  LDL R11, [R1+0xad0] ;  /* 0x000ad000010b7983 */ /* 0x000ea20000100800 */
[----:B---3--:R-:W-:Y:S01]  /*1f2b0*/  @!P3 IMAD.MOV.U32 R3, RZ, RZ, R10 ;  /* 0x000000ffff03b224 */ /* 0x008fe200078e000a */
[----:B0-----:R-:W-:-:S02]  /*1f2c0*/  PRMT R6, RZ, 0x7610, R6 ;  /* 0x00007610ff067816 */ /* 0x001fc40000000006 */
[----:B------:R-:W2:Y:S04]  /*1f2d0*/  LDL R10, [R1+0xb20] ;  /* 0x000b2000010a7983 */ /* 0x000ea80000100800 */
[----:B------:R0:W3:Y:S04]  /*1f2e0*/  @!P3 LDG.E.U16 R7, desc[UR10][R2.64] ;  /* 0x0000000a0207b981 */ /* 0x0000e8000c1e1500 */
[----:B------:R-:W0:Y:S04]  /*1f2f0*/  LDL R2, [R1+0x360] ;  /* 0x0003600001027983 */ /* 0x000e280000100800 */
[----:B------:R-:W0:Y:S04]  /*1f300*/  LDL R3, [R1+0x364] ;  /* 0x0003640001037983 */ /* 0x000e280000100800 */
[----:B-1----:R-:W3:Y:S01]  /*1f310*/  LDL.LU R26, [R1+0xd0] ;  /* 0x0000d000011a7983 */ /* 0x002ee20000300800 */
[----:B0-----:R-:W-:-:S04]  /*1f320*/  @!P3 LOP3.LUT R3, R3, R2, RZ, 0x3c, !PT ;  /* 0x000000020303b212 */ /* 0x001fc800078e3cff */
[----:B------:R-:W-:-:S04]  /*1f330*/  @!P3 LOP3.LUT R2, R3, R2, RZ, 0x3c, !PT ;  /* 0x000000020302b212 */ /* 0x000fc800078e3cff */
[----:B------:R-:W-:-:S05]  /*1f340*/  @!P3 LOP3.LUT R3, R3, R2, RZ, 0x3c, !PT ;  /* 0x000000020303b212 */ /* 0x000fca00078e3cff */
[----:B------:R0:W3:Y:S04]  /*1f350*/  @!P3 LDG.E.U16 R6, desc[UR10][R2.64] ;  /* 0x0000000a0206b981 */ /* 0x0000e8000c1e1500 */
[----:B------:R-:W0:Y:S04]  /*1f360*/  LDL R2, [R1+0x350] ;  /* 0x0003500001027983 */ /* 0x000e280000100800 */
[----:B------:R-:W0:Y:S04]  /*1f370*/  LDL R3, [R1+0xacc] ;  /* 0x000acc0001037983 */ /* 0x000e280000100800 */
[----:B------:R1:W-:Y:S04]  /*1f380*/  STS.U16 [R0+UR5+0x10800], R5 ;  /* 0x0108000500007988 */ /* 0x0003e80008000405 */
[----:B------:R4:W-:Y:S01]  /*1f390*/  STS.U16 [R0+UR5+0x16000], R15 ;  /* 0x0160000f00007988 */ /* 0x0009e20008000405 */
[----:B-1----:R-:W-:-:S03]  /*1f3a0*/  PRMT R5, RZ, 0x7610, R5 ;  /* 0x00007610ff057816 */ /* 0x002fc60000000005 */
[----:B----4-:R-:W4:Y:S01]  /*1f3b0*/  LDL.LU R15, [R1+0xd4] ;  /* 0x0000d400010f7983 */ /* 0x010f220000300800 */
[----:B0-----:R-:W-:-:S04]  /*1f3c0*/  @!P3 LOP3.LUT R3, R3, R2, RZ, 0x3c, !PT ;  /* 0x000000020303b212 */ /* 0x001fc800078e3cff */
[----:B------:R-:W-:-:S04]  /*1f3d0*/  @!P3 LOP3.LUT R2, R3, R2, RZ, 0x3c, !PT ;  /* 0x000000020302b212 */ /* 0x000fc800078e3cff */
[----:B------:R-:W-:-:S05]  /*1f3e0*/  @!P3 LOP3.LUT R3, R3, R2, RZ, 0x3c, !PT ;  /* 0x000000020303b212 */ /* 0x000fca00078e3cff */
[----:B------:R0:W4:Y:S04]  /*1f3f0*/  @!P3 LDG.E.U16 R5, desc[UR10][R2.64] ;  /* 0x0000000a0205b981 */ /* 0x000128000c1e1500 */
[----:B------:R-:W0:Y:S04]  /*1f400*/  LDL R2, [R1+0xab0] ;  /* 0x000ab00001027983 */ /* 0x000e280000100800 */
[----:B------:R-:W0:Y:S04]  /*1f410*/  LDL R3, [R1+0xaec] ;  /* 0x000aec0001037983 */ /* 0x000e280000100800 */
[----:B------:R1:W-:Y:S02]  /*1f420*/  STS.U16 [R0+UR5+0x10000], R4 ;  /* 0x0100000400007988 */ /* 0x0003e40008000405 */
[----:B-1----:R-:W-:-:S02]  /*1f430*/  PRMT R4, RZ, 0x7610, R4 ;  /* 0x00007610ff047816 */ /* 0x002fc40000000004 */
[----:B------:R1:W-:Y:S04]  /*1f440*/  STS.U16 [R0+UR5+0x16800], R18 ;  /* 0x0168001200007988 */ /* 0x0003e80008000405 */
[----:B------:R2:W-:Y:S04]  /*1f450*/  STS.U16 [R0+UR5+0x17000], R20 ;  /* 0x0170001400007988 */ /* 0x0005e80008000405 */
[----:B-1----:R-:W4:Y:S04]  /*1f460*/  LDL.LU R18, [R1+0xd8] ;  /* 0x0000d80001127983 */ /* 0x002f280000300800 */
[----:B--2---:R-:W2:Y:S01]  /*1f470*/  LDL.LU R20, [R1+0xe0] ;  /* 0x0000e00001147983 */ /* 0x004ea20000300800 */
[----:B0-----:R-:W-:-:S04]  /*1f480*/  @!P3 LOP3.LUT R3, R3, R2, RZ, 0x3c, !PT ;  /* 0x000000020303b212 */ /* 0x001fc800078e3cff */
[----:B------:R-:W-:-:S04]  /*1f490*/  @!P3 LOP3.LUT R2, R3, R2, RZ, 0x3c, !PT ;  /* 0x000000020302b212 */ /* 0x000fc800078e3cff */
[----:B------:R-:W-:-:S05]  /*1f4a0*/  @!P3 LOP3.LUT R3, R3, R2, RZ, 0x3c, !PT ;  /* 0x000000020303b212 */ /* 0x000fca00078e3cff */
[----:B------:R0:W2:Y:S02]  /*1f4b0*/  @!P3 LDG.E.U16 R4, desc[UR10][R2.64] ;  /* 0x0000000a0204b981 */ /* 0x0000a4000c1e1500 */
[----:B0-----:R-:W-:-:S06]  /*1f4c0*/  PRMT R3, RZ, 0x7610, R3 ;  /* 0x00007610ff037816 */ /* 0x001fcc0000000003 */
[----:B------:R0:W2:Y:S04]  /*1f4d0*/  @!P3 LDG.E.U16 R3, desc[UR10][R10.64] ;  /* 0x0000000a0a03b981 */ /* 0x0000a8000c1e1500 */
[----:B------:R-:W0:Y:S04]  /*1f4e0*/  LDL R10, [R1+0xaf0] ;  /* 0x000af000010a7983 */ /* 0x000e280000100800 */
[----:B------:R-:W0:Y:S01]  /*1f4f0*/  LDL R11, [R1+0xb10] ;  /* 0x000b1000010b7983 */ /* 0x000e220000100800 */
[----:B------:R-:W-:-:S03]  /*1f500*/  PRMT R2, RZ, 0x7610, R2 ;  /* 0x00007610ff027816 */ /* 0x000fc60000000002 */
[----:B------:R1:W-:Y:S04]  /*1f510*/  STS.U16 [R0+UR5+0x17800], R22 ;  /* 0x0178001600007988 */ /* 0x0003e80008000405 */
[----:B-1----:R-:W2:Y:S01]  /*1f520*/  LDL.LU R22, [R1+0xe4] ;  /* 0x0000e40001167983 */ /* 0x002ea20000300800 */
        /* <DEDUP_REMOVED lines=11> */
[----:B------:R0:W-:Y:S04]  /*1f5e0*/  STS.U16 [R0+UR5+0x18000], R24 ;  /* 0x0180001800007988 */ /* 0x0001e80008000405 */
[----:B0-----:R-:W2:Y:S04]  /*1f5f0*/  LDL.LU R24, [R1+0xe8] ;  /* 0x0000e80001187983 */ /* 0x001ea80000300800 */
        /* <DEDUP_REMOVED lines=20> */
[----:B------:R0:W-:Y:S04]  /*1f740*/  STS.U16 [R0+UR5+0x19000], R15 ;  /* 0x0190000f00007988 */ /* 0x0001e80008000405 */
[----:B0-----:R-:W3:Y:S04]  /*1f750*/  LDL.LU R15, [R1+0xf4] ;  /* 0x0000f400010f7983 */ /* 0x001ee80000300800 */
[----:B--2---:R0:W-:Y:S04]  /*1f760*/  STL [R1+0x84], R16 ;  /* 0x0000841001007387 */ /* 0x0041e80000100800 */
[----:B0-----:R-:W2:Y:S04]  /*1f770*/  LDL.LU R16, [R1+0x1784] ;  /* 0x0017840001107983 */ /* 0x001ea80000300800 */
[----:B------:R-:W4:Y:S04]  /*1f780*/  LDL R10, [R1+0xa58] ;  /* 0x000a5800010a7983 */ /* 0x000f280000100800 */
[----:B------:R-:W4:Y:S01]  /*1f790*/  LDL R11, [R1+0xa5c] ;  /* 0x000a5c00010b7983 */ /* 0x000f220000100800 */
[----:B--2---:R-:W-:-:S02]  /*1f7a0*/  PRMT R16, RZ, 0x7610, R16 ;  /* 0x00007610ff107816 */ /* 0x004fc40000000010 */
[----:B----4-:R-:W-:-:S04]  /*1f7b0*/  @!P3 LOP3.LUT R11, R11, R10, RZ, 0x3c, !PT ;  /* 0x0000000a0b0bb212 */ /* 0x010fc800078e3cff */
[----:B------:R-:W-:-:S04]  /*1f7c0*/  @!P3 LOP3.LUT R10, R11, R10, RZ, 0x3c, !PT ;  /* 0x0000000a0b0ab212 */ /* 0x000fc800078e3cff */
[----:B------:R-:W-:-:S05]  /*1f7d0*/  @!P3 LOP3.LUT R11, R11, R10, RZ, 0x3c, !PT ;  /* 0x0000000a0b0bb212 */ /* 0x000fca00078e3cff */
[----:B------:R-:W2:Y:S04]  /*1f7e0*/  @!P3 LDG.E.U16 R16, desc[UR10][R10.64] ;  /* 0x0000000a0a10b981 */ /* 0x000ea8000c1e1500 */
[----:B------:R0:W-:Y:S04]  /*1f7f0*/  STS.U16 [R0+UR5+0x19800], R18 ;  /* 0x0198001200007988 */ /* 0x0001e80008000405 */
[----:B0-----:R-:W4:Y:S04]  /*1f800*/  LDL.LU R18, [R1+0xf8] ;  /* 0x0000f80001127983 */ /* 0x001f280000300800 */
        /* <DEDUP_REMOVED lines=80> */
[----:B------:R-:W4:Y:S04]  /*1fd10*/  LDL R11, [R1+0x95c] ;  /* 0x00095c00010b7983 */ /* 0x000f280000100800 */
[----:B------:R0:W-:Y:S04]  /*1fd20*/  STS.U16 [R0+UR5+0x13000], R13 ;  /* 0x0130000d00007988 */ /* 0x0001e80008000405 */
[----:B------:R1:W-:Y:S01]  /*1fd30*/  STS.U16 [R0+UR5+0x1d800], R22 ;  /* 0x01d8001600007988 */ /* 0x0003e20008000405 */
[----:B0-----:R-:W-:-:S03]  /*1fd40*/  PRMT R13, RZ, 0x7610, R13 ;  /* 0x00007610ff0d7816 */ /* 0x001fc6000000000d */
[----:B-1----:R-:W3:Y:S01]  /*1fd50*/  LDL.LU R22, [R1+0x190] ;  /* 0x0001900001167983 */ /* 0x002ee20000300800 */
        /* <DEDUP_REMOVED lines=12> */
[----:B0-----:R-:W3:Y:S04]  /*1fe20*/  LDL.LU R24, [R1+0x18c] ;  /* 0x00018c0001187983 */ /* 0x001ee80000300800 */
[----:B----4-:R0:W-:Y:S04]  /*1fe30*/  STL [R1+0x60], R13 ;  /* 0x0000600d01007387 */ /* 0x0101e80000100800 */
[----:B0-----:R-:W3:Y:S04]  /*1fe40*/  LDL R13, [R1+0xb2c] ;  /* 0x000b2c00010d7983 */ /* 0x001ee80000100800 */
        /* <DEDUP_REMOVED lines=33> */
[----:B------:R-:W-:Y:S04]  /*20060*/  STL [R1+0xbac], R0 ;  /* 0x000bac0001007387 */ /* 0x000fe80000100800 */
[----:B------:R-:W-:Y:S04]  /*20070*/  STS.U16 [R0+UR5+0xe000], R29 ;  /* 0x00e0001d00007988 */ /* 0x000fe80008000405 */
[----:B------:R-:W-:Y:S04]  /*20080*/  STS.U16 [R0+UR5+0xe800], R28 ;  /* 0x00e8001c00007988 */ /* 0x000fe80008000405 */
[----:B------:R-:W-:Y:S04]  /*20090*/  STS.U16 [R0+UR5+0xf000], R27 ;  /* 0x00f0001b00007988 */ /* 0x000fe80008000405 */
[----:B------:R-:W-:Y:S04]  /*200a0*/  STS.U16 [R0+UR5+0x12800], R9 ;  /* 0x0128000900007988 */ /* 0x000fe80008000405 */
[----:B------:R-:W-:Y:S04]  /*200b0*/  STS.U16 [R0+UR5+0x13800], R12 ;  /* 0x0138000c00007988 */ /* 0x000fe80008000405 */
        /* <DEDUP_REMOVED lines=11> */
[----:B------:R-:W4:Y:S04]  /*20170*/  LDL R10, [R1+0x898] ;  /* 0x00089800010a7983 */ /* 0x000f280000100800 */
[----:B------:R-:W4:Y:S01]  /*20180*/  LDL R11, [R1+0x89c] ;  /* 0x00089c00010b7983 */ /* 0x000f220000100800 */
[----:B---3--:R-:W-:-:S03]  /*20190*/  PRMT R18, RZ, 0x7610, R18 ;  /* 0x00007610ff127816 */ /* 0x008fc60000000012 */
[----:B------:R-:W-:Y:S04]  /*201a0*/  STS.U16 [R13+UR5+0xa00], R22 ;  /* 0x000a00160d007988 */ /* 0x000fe80008000405 */
[----:B--2---:R0:W-:Y:S04]  /*201b0*/  STL [R1+0x4c], R20 ;  /* 0x00004c1401007387 */ /* 0x0041e80000100800 */
[----:B0-----:R-:W2:Y:S01]  /*201c0*/  LDL.LU R20, [R1+0x178] ;  /* 0x0001780001147983 */ /* 0x001ea20000300800 */
[----:B----4-:R-:W-:-:S03]  /*201d0*/  @!P3 LOP3.LUT R11, R11, R10, RZ, 0x3c, !PT ;  /* 0x0000000a0b0bb212 */ /* 0x010fc600078e3cff */
[----:B------:R-:W3:Y:S01]  /*201e0*/  LDL.LU R22, [R1+0x1748] ;  /* 0x0017480001167983 */ /* 0x000ee20000300800 */
[----:B------:R-:W-:-:S04]  /*201f0*/  @!P3 LOP3.LUT R10, R11, R10, RZ, 0x3c, !PT ;  /* 0x0000000a0b0ab212 */ /* 0x000fc800078e3cff */
[----:B------:R-:W-:-:S05]  /*20200*/  @!P3 LOP3.LUT R11, R11, R10, RZ, 0x3c, !PT ;  /* 0x0000000a0b0bb212 */ /* 0x000fca00078e3cff */
[----:B------:R-:W4:Y:S04]  /*20210*/  @!P3 LDG.E.U16 R18, desc[UR10][R10.64] ;  /* 0x0000000a0a12b981 */ /* 0x000f28000c1e1500 */
[----:B------:R-:W2:Y:S04]  /*20220*/  LDL R10, [R1+0x878] ;  /* 0x00087800010a7983 */ /* 0x000ea80000100800 */
[----:B------:R-:W2:Y:S01]  /*20230*/  LDL R11, [R1+0x87c] ;  /* 0x00087c00010b7983 */ /* 0x000ea20000100800 */
[----:B------:R-:W-:-:S03]  /*20240*/  PRMT R14, RZ, 0x7610, R14 ;  /* 0x00007610ff0e7816 */ /* 0x000fc6000000000e */
[----:B------:R-:W-:Y:S04]  /*20250*/  STS.U16 [R13+UR5+0x1200], R24 ;  /* 0x001200180d007988 */ /* 0x000fe80008000405 */
[----:B----4-:R0:W-:Y:S04]  /*20260*/  STL [R1+0x48], R18 ;  /* 0x0000481201007387 */ /* 0x0101e80000100800 */
[----:B0-----:R-:W4:Y:S01]  /*20270*/  LDL R18, [R1+0x81c] ;  /* 0x00081c0001127983 */ /* 0x001f220000100800 */
[----:B--2---:R-:W-:-:S03]  /*20280*/  @!P3 LOP3.LUT R11, R11, R10, RZ, 0x3c, !PT ;  /* 0x0000000a0b0bb212 */ /* 0x004fc600078e3cff */
[----:B------:R-:W2:Y:S01]  /*20290*/  LDL.LU R24, [R1+0x174] ;  /* 0x0001740001187983 */ /* 0x000ea20000300800 */
        /* <DEDUP_REMOVED lines=11> */
[----:B------:R1:W-:Y:S04]  /*20350*/  STS.U16 [R13+UR5+0x1a00], R26 ;  /* 0x001a001a0d007988 */ /* 0x0003e80008000405 */
[----:B0-----:R-:W4:Y:S04]  /*20360*/  LDL R14, [R1+0x7fc] ;  /* 0x0007fc00010e7983 */ /* 0x001f280000100800 */
[----:B-1----:R-:W2:Y:S04]  /*20370*/  LDL.LU R26, [R1+0x170] ;  /* 0x00017000011a7983 */ /* 0x002ea80000300800 */
        /* <DEDUP_REMOVED lines=13> */
[----:B------:R-:W2:Y:S04]  /*20450*/  LDL.LU R10, [R1+0x180] ;  /* 0x00018000010a7983 */ /* 0x000ea80000300800 */
[----:B------:R-:W4:Y:S01]  /*20460*/  LDL R11, [R1+0x818] ;  /* 0x00081800010b7983 */ /* 0x000f220000100800 */
[----:B---3--:R-:W-:-:S03]  /*20470*/  PRMT R22, RZ, 0x7610, R22 ;  /* 0x00007610ff167816 */ /* 0x008fc60000000016 */
[----:B--2---:R0:W-:Y:S02]  /*20480*/  STS.U16 [R13+UR5+0x2a00], R10 ;  /* 0x002a000a0d007988 */ /* 0x0041e40008000405 */
[----:B0-----:R-:W-:Y:S02]  /*20490*/  @!P3 IMAD.MOV.U32 R10, RZ, RZ, R18 ;  /* 0x000000ffff0ab224 */ /* 0x001fe400078e0012 */
[----:B------:R-:W2:Y:S04]  /*204a0*/  LDL.LU R18, [R1+0x168] ;  /* 0x0001680001127983 */ /* 0x000ea80000300800 */
[----:B----4-:R-:W3:Y:S04]  /*204b0*/  @!P3 LDG.E.U16 R22, desc[UR10][R10.64] ;  /* 0x0000000a0a16b981 */ /* 0x010ee8000c1e1500 */
        /* <DEDUP_REMOVED lines=9> */
[----:B--2---:R0:W2:Y:S04]  /*20550*/  @!P3 LDG.E.U16 R12, desc[UR10][R10.64] ;  /* 0x0000000a0a0cb981 */ /* 0x0040a8000c1e1500 */
[----:B------:R-:W0:Y:S04]  /*20560*/  LDL R10, [R1+0x7d8] ;  /* 0x0007d800010a7983 */ /* 0x000e280000100800 */
[----:B------:R-:W0:Y:S02]  /*20570*/  LDL R11, [R1+0x7dc] ;  /* 0x0007dc00010b7983 */ /* 0x000e240000100800 */
[----:B0-----:R-:W-:-:S04]  /*20580*/  @!P3 LOP3.LUT R11, R11, R10, RZ, 0x3c, !PT ;  /* 0x0000000a0b0bb212 */ /* 0x001fc800078e3cff */
[----:B------:R-:W-:-:S04]  /*20590*/  @!P3 LOP3.LUT R10, R11, R10, RZ, 0x3c, !PT ;  /* 0x0000000a0b0ab212 */ /* 0x000fc800078e3cff */
[----:B------:R-:W-:-:S05]  /*205a0*/  @!P3 LOP3.LUT R11, R11, R10, RZ, 0x3c, !PT ;  /* 0x0000000a0b0bb212 */ /* 0x000fca00078e3cff */
[----:B------:R-:W4:Y:S04]  /*205b0*/  @!P3 LDG.E.U16 R22, desc[UR10][R10.64] ;  /* 0x0000000a0a16b981 */ /* 0x000f28000c1e1500 */
[----:B--2---:R0:W-:Y:S04]  /*205c0*/  STL [R1+0x34], R12 ;  /* 0x0000340c01007387 */ /* 0x0041e80000100800 */
[----:B------:R1:W-:Y:S04]  /*205d0*/  STS.U16 [R13+UR5+0x3a00], R20 ;  /* 0x003a00140d007988 */ /* 0x0003e80008000405 */
[----:B0-----:R-:W2:Y:S04]  /*205e0*/  LDL R12, [R1+0x77c] ;  /* 0x00077c00010c7983 */ /* 0x001ea80000100800 */
[----:B-1----:R-:W3:Y:S04]  /*205f0*/  LDL.LU R20, [R1+0x160] ;  /* 0x0001600001147983 */ /* 0x002ee80000300800 */
[----:B----4-:R0:W-:Y:S04]  /*20600*/  STL [R1+0x30], R22 ;  /* 0x0000301601007387 */ /* 0x0101e80000100800 */
[----:B0-----:R-:W4:Y:S04]  /*20610*/  LDL.LU R22, [R1+0x1738] ;  /* 0x0017380001167983 */ /* 0x001f280000300800 */
[----:B------:R-:W2:Y:S04]  /*20620*/  LDL R10, [R1+0x7b8] ;  /* 0x0007b800010a7983 */ /* 0x000ea80000100800 */
[----:B------:R-:W2:Y:S04]  /*20630*/  LDL R11, [R1+0x7bc] ;  /* 0x0007bc00010b7983 */ /* 0x000ea80000100800 */
[----:B------:R0:W-:Y:S04]  /*20640*/  STS.U16 [R13+UR5+0x4200], R24 ;  /* 0x004200180d007988 */ /* 0x0001e80008000405 */
[----:B0-----:R-:W3:Y:S01]  /*20650*/  LDL.LU R24, [R1+0x1734] ;  /* 0x0017340001187983 */ /* 0x001ee20000300800 */
[----:B----4-:R-:W-:-:S02]  /*20660*/  PRMT R22, RZ, 0x7610, R22 ;  /* 0x00007610ff167816 */ /* 0x010fc40000000016 */
[----:B--2---:R-:W-:-:S04]  /*20670*/  @!P3 LOP3.LUT R11, R11, R10, RZ, 0x3c, !PT ;  /* 0x0000000a0b0bb212 */ /* 0x004fc800078e3cff */
[----:B------:R-:W-:-:S04]  /*20680*/  @!P3 LOP3.LUT R10, R11, R10, RZ, 0x3c, !PT ;  /* 0x0000000a0b0ab212 */ /* 0x000fc800078e3cff */
[----:B------:R-:W-:-:S05]  /*20690*/  @!P3 LOP3.LUT R11, R11, R10, RZ, 0x3c, !PT ;  /* 0x0000000a0b0bb212 */ /* 0x000fca00078e3cff */
[----:B------:R0:W2:Y:S04]  /*206a0*/  @!P3 LDG.E.U16 R22, desc[UR10][R10.64] ;  /* 0x0000000a0a16b981 */ /* 0x0000a8000c1e1500 */
[----:B------:R-:W0:Y:S04]  /*206b0*/  LDL R10, [R1+0x798] ;  /* 0x00079800010a7983 */ /* 0x000e280000100800 */
[----:B------:R-:W0:Y:S01]  /*206c0*/  LDL R11, [R1+0x79c] ;  /* 0x00079c00010b7983 */ /* 0x000e220000100800 */
[----:B---3--:R-:W-:Y:S02]  /*206d0*/  PRMT R24, RZ, 0x7610, R24 ;  /* 0x00007610ff187816 */ /* 0x008fe40000000018 */
[----:B------:R-:W-:-:S02]  /*206e0*/  PRMT R16, RZ, 0x7610, R16 ;  /* 0x00007610ff107816 */ /* 0x000fc40000000010 */
[----:B0-----:R-:W-:-:S04]  /*206f0*/  @!P3 LOP3.LUT R11, R11, R10, RZ, 0x3c, !PT ;  /* 0x0000000a0b0bb212 */ /* 0x001fc800078e3cff */
[----:B------:R-:W-:-:S04]  /*20700*/  @!P3 LOP3.LUT R10, R11, R10, RZ, 0x3c, !PT ;  /* 0x0000000a0b0ab212 */ /* 0x000fc800078e3cff */
[----:B------:R-:W-:-:S05]  /*20710*/  @!P3 LOP3.LUT R11, R11, R10, RZ, 0x3c, !PT ;  /* 0x0000000a0b0bb212 */ /* 0x000fca00078e3cff */
[----:B------:R0:W3:Y:S02]  /*20720*/  @!P3 LDG.E.U16 R24, desc[UR10][R10.64] ;  /* 0x0000000a0a18b981 */ /* 0x0000e4000c1e1500 */
[----:B0-----:R-:W-:Y:S02]  /*20730*/  @!P3 IMAD.MOV.U32 R10, RZ, RZ, R12 ;  /* 0x000000ffff0ab224 */ /* 0x001fe400078e000c */
[----:B------:R-:W-:-:S05]  /*20740*/  @!P3 IMAD.MOV.U32 R11, RZ, RZ, R14 ;  /* 0x000000ffff0bb224 */ /* 0x000fca00078e000e */
[----:B------:R-:W4:Y:S04]  /*20750*/  @!P3 LDG.E.U16 R16, desc[UR10][R10.64] ;  /* 0x0000000a0a10b981 */ /* 0x000f28000c1e1500 */
[----:B------:R0:W-:Y:S04]  /*20760*/  STS.U16 [R13+UR5+0x4a00], R26 ;  /* 0x004a001a0d007988 */ /* 0x0001e80008000405 */
[----:B------:R-:W-:Y:S04]  /*20770*/  STS.U16 [R13+UR5+0x5200], R15 ;  /* 0x0052000f0d007988 */ /* 0x000fe80008000405 */
[----:B0-----:R-:W4:Y:S04]  /*20780*/  LDL R26, [R1+0x73c] ;  /* 0x00073c00011a7983 */ /* 0x001f280000100800 */
[----:B--2---:R0:W-:Y:S04]  /*20790*/  STL [R1+0x2c], R22 ;  /* 0x00002c1601007387 */ /* 0x0041e80000100800 */
[----:B0-----:R-:W2:Y:S04]  /*207a0*/  LDL.LU R22, [R1+0x158] ;  /* 0x0001580001167983 */ /* 0x001ea80000300800 */
[----:B------:R-:W-:Y:S04]  /*207b0*/  STS.U16 [R13+UR5+0x5a00], R18 ;  /* 0x005a00120d007988 */ /* 0x000fe80008000405 */
[----:B---3--:R0:W-:Y:S04]  /*207c0*/  STL [R1+0x28], R24 ;  /* 0x0000281801007387 */ /* 0x0081e80000100800 */
[----:B0-----:R-:W3:Y:S04]  /*207d0*/  LDL.LU R24, [R1+0x14c] ;  /* 0x00014c0001187983 */ /* 0x001ee80000300800 */
[----:B------:R-:W2:Y:S04]  /*207e0*/  LDL R15, [R1+0x6f8] ;  /* 0x0006f800010f7983 */ /* 0x000ea80000100800 */
[----:B------:R-:W3:Y:S04]  /*207f0*/  LDL R14, [R1+0x6fc] ;  /* 0x0006fc00010e7983 */ /* 0x000ee80000100800 */
[----:B------:R-:W2:Y:S04]  /*20800*/  LDL.LU R12, [R1+0x148] ;  /* 0x00014800010c7983 */ /* 0x000ea80000300800 */
[----:B----4-:R0:W-:Y:S04]  /*20810*/  STL [R1+0x24], R16 ;  /* 0x0000241001007387 */ /* 0x0101e80000100800 */
[----:B0-----:R-:W4:Y:S04]  /*20820*/  LDL.LU R16, [R1+0x1730] ;  /* 0x0017300001107983 */ /* 0x001f280000300800 */
[----:B------:R-:W3:Y:S04]  /*20830*/  LDL R10, [R1+0x758] ;  /* 0x00075800010a7983 */ /* 0x000ee80000100800 */
[----:B------:R-:W3:Y:S04]  /*20840*/  LDL R11, [R1+0x75c] ;  /* 0x00075c00010b7983 */ /* 0x000ee80000100800 */
[----:B------:R-:W2:Y:S01]  /*20850*/  LDL.LU R18, [R1+0x172c] ;  /* 0x00172c0001127983 */ /* 0x000ea20000300800 */
[----:B---3--:R-:W-:-:S04]  /*20860*/  @!P3 LOP3.LUT R11, R11, R10, RZ, 0x3c, !PT ;  /* 0x0000000a0b0bb212 */ /* 0x008fc800078e3cff */
[C---:B------:R-:W-:Y:S02]  /*20870*/  @!P3 LOP3.LUT R10, R11.reuse, R10, RZ, 0x3c, !PT ;  /* 0x0000000a0b0ab212 */ /* 0x040fe400078e3cff */
[----:B--2---:R-:W-:Y:S02]  /*20880*/  PRMT R18, RZ, 0x7610, R18 ;  /* 0x00007610ff127816 */ /* 0x004fe40000000012 */
[----:B------:R-:W-:-:S05]  /*20890*/  @!P3 LOP3.LUT R11, R11, R10, RZ, 0x3c, !PT ;  /* 0x0000000a0b0bb212 */ /* 0x000fca00078e3cff */
[----:B------:R-:W2:Y:S04]  /*208a0*/  @!P3 LDG.E.U16 R18, desc[UR10][R10.64] ;  /* 0x0000000a0a12b981 */ /* 0x000ea8000c1e1500 */
        /* <DEDUP_REMOVED lines=20> */
[----:B--2---:R0:W-:Y:S04]  /*209f0*/  STL [R1+0x18], R20 ;  /* 0x0000181401007387 */ /* 0x0041e80000100800 */
[----:B0-----:R-:W2:Y:S04]  /*20a00*/  LDL.LU R20, [R1+0x171c] ;  /* 0x00171c0001147983 */ /* 0x001ea80000300800 */
[----:B------:R-:W4:Y:S01]  /*20a10*/  LDL.LU R11, [R1+0x15c] ;  /* 0x00015c00010b7983 */ /* 0x000f220000300800 */
[----:B------:R-:W-:-:S03]  /*20a20*/  @!P3 IMAD.MOV.U32 R10, RZ, RZ, R14 ;  /* 0x000000ffff0ab224 */ /* 0x000fc600078e000e */
[----:B------:R-:W3:Y:S01]  /*20a30*/  LDL R14, [R1+0x67c] ;  /* 0x00067c00010e7983 */ /* 0x000ee20000100800 */
[----:B--2---:R-:W-:-:S03]  /*20a40*/  PRMT R20, RZ, 0x7610, R20 ;  /* 0x00007610ff147816 */ /* 0x004fc60000000014 */
[----:B----4-:R0:W-:Y:S02]  /*20a50*/  STS.U16 [R13+UR5+0x7200], R11 ;  /* 0x0072000b0d007988 */ /* 0x0101e40008000405 */
[----:B0-----:R-:W-:Y:S02]  /*20a60*/  @!P3 IMAD.MOV.U32 R11, RZ, RZ, R15 ;  /* 0x000000ffff0bb224 */ /* 0x001fe400078e000f */
[----:B------:R-:W2:Y:S04]  /*20a70*/  LDL R15, [R1+0x678] ;  /* 0x00067800010f7983 */ /* 0x000ea80000100800 */
[----:B------:R-:W4:Y:S04]  /*20a80*/  @!P3 LDG.E.U16 R20, desc[UR10][R10.64] ;  /* 0x0000000a0a14b981 */ /* 0x000f28000c1e1500 */
[----:B------:R-:W-:Y:S04]  /*20a90*/  STS.U16 [R13+UR5+0x7a00], R22 ;  /* 0x007a00160d007988 */ /* 0x000fe80008000405 */
        /* <DEDUP_REMOVED lines=31> */
[----:B0-----:R-:W4:Y:S04]  /*20c90*/  LDL R12, [R1+0x63c] ;  /* 0x00063c00010c7983 */ /* 0x001f280000100800 */
[----:B---3--:R0:W-:Y:S04]  /*20ca0*/  STL [R1+0x8], R24 ;  /* 0x0000081801007387 */ /* 0x0081e80000100800 */
[----:B0-----:R-:W3:Y:S04]  /*20cb0*/  LDL.LU R24, [R1+0x1704] ;  /* 0x0017040001187983 */ /* 0x001ee80000300800 */
[----:B------:R-:W2:Y:S01]  /*20cc0*/  LDL.LU R11, [R1+0x144] ;  /* 0x00014400010b7983 */ /* 0x000ea20000300800 */
[----:B------:R-:W-:-:S03]  /*20cd0*/  @!P3 IMAD.MOV.U32 R10, RZ, RZ, R14 ;  /* 0x000000ffff0ab224 */ /* 0x000fc600078e000e */
[----:B------:R-:W4:Y:S01]  /*20ce0*/  LDL R14, [R1+0x61c] ;  /* 0x00061c00010e7983 */ /* 0x000f220000100800 */
[----:B---3--:R-:W-:-:S03]  /*20cf0*/  PRMT R24, RZ, 0x7610, R24 ;  /* 0x00007610ff187816 */ /* 0x008fc60000000018 */
        /* <DEDUP_REMOVED lines=15> */
[----:B------:R-:W3:Y:S04]  /*20df0*/  LDL.LU R10, [R1+0x13c] ;  /* 0x00013c00010a7983 */ /* 0x000ee80000300800 */
[----:B------:R-:W2:Y:S01]  /*20e00*/  LDL R11, [R1+0x638] ;  /* 0x00063800010b7983 */ /* 0x000ea20000100800 */
[----:B------:R-:W-:-:S03]  /*20e10*/  PRMT R28, RZ, 0x7610, R28 ;  /* 0x00007610ff1c7816 */ /* 0x000fc6000000001c */
[----:B---3--:R0:W-:Y:S02]  /*20e20*/  STS.U16 [R13+UR5+0xa200], R10 ;  /* 0x00a2000a0d007988 */ /* 0x0081e40008000405 */
[----:B0-----:R-:W-:-:S05]  /*20e30*/  @!P3 IMAD.MOV.U32 R10, RZ, RZ, R12 ;  /* 0x000000ffff0ab224 */ /* 0x001fca00078e000c */
[----:B--2---:R0:W2:Y:S04]  /*20e40*/  @!P3 LDG.E.U16 R28, desc[UR10][R10.64] ;  /* 0x0000000a0a1cb981 */ /* 0x0040a8000c1e1500 */
[----:B----4-:R1:W-:Y:S04]  /*20e50*/  STL [R1+0x1688], R0 ;  /* 0x0016880001007387 */ /* 0x0103e80000100800 */
[----:B------:R3:W-:Y:S01]  /*20e60*/  STS.U16 [R13+UR5+0xaa00], R26 ;  /* 0x00aa001a0d007988 */ /* 0x0007e20008000405 */
[----:B0-----:R-:W-:-:S03]  /*20e70*/  @!P3 IMAD.MOV.U32 R10, RZ, RZ, R14 ;  /* 0x000000ffff0ab224 */ /* 0x001fc600078e000e */
[----:B------:R-:W4:Y:S01]  /*20e80*/  LDL R12, [R1+0x5d8] ;  /* 0x0005d800010c7983 */ /* 0x000f220000100800 */
[----:B------:R-:W-:-:S03]  /*20e90*/  @!P3 IMAD.MOV.U32 R11, RZ, RZ, R15 ;  /* 0x000000ffff0bb224 */ /* 0x000fc600078e000f */
[----:B-1----:R-:W4:Y:S01]  /*20ea0*/  LDL R0, [R1+0x5dc] ;  /* 0x0005dc0001007983 */ /* 0x002f220000100800 */
[----:B---3--:R-:W-:-:S06]  /*20eb0*/  PRMT R26, RZ, 0x7610, R26 ;  /* 0x00007610ff1a7816 */ /* 0x008fcc000000001a */
[----:B------:R0:W3:Y:S04]  /*20ec0*/  @!P3 LDG.E.U16 R26, desc[UR10][R10.64] ;  /* 0x0000000a0a1ab981 */ /* 0x0000e8000c1e1500 */
[----:B--2---:R1:W-:Y:S04]  /*20ed0*/  STL [R1+0x168c], R28 ;  /* 0x00168c1c01007387 */ /* 0x0043e80000100800 */
[----:B------:R-:W2:Y:S04]  /*20ee0*/  LDL R11, [R1+0x5f8] ;  /* 0x0005f800010b7983 */ /* 0x000ea80000100800 */
[----:B------:R0:W-:Y:S04]  /*20ef0*/  STS.U16 [R13+UR5+0xb200], R24 ;  /* 0x00b200180d007988 */ /* 0x0001e80008000405 */
[----:B-1----:R-:W4:Y:S04]  /*20f00*/  LDL R28, [R1+0x5fc] ;  /* 0x0005fc00011c7983 */ /* 0x002f280000100800 */
[----:B------:R-:W3:Y:S01]  /*20f10*/  LDL R15, [R1+0x5b8] ;  /* 0x0005b800010f7983 */ /* 0x000ee20000100800 */
[----:B0-----:R-:W-:-:S03]  /*20f20*/  PRMT R24, RZ, 0x7610, R24 ;  /* 0x00007610ff187816 */ /* 0x001fc60000000018 */
[----:B------:R0:W-:Y:S04]  /*20f30*/  STS.U16 [R13+UR5+0xba00], R22 ;  /* 0x00ba00160d007988 */ /* 0x0001e80008000405 */
[----:B------:R-:W3:Y:S01]  /*20f40*/  LDL R14, [R1+0x5bc] ;  /* 0x0005bc00010e7983 */ /* 0x000ee20000100800 */
[----:B0-----:R-:W-:Y:S01]  /*20f50*/  PRMT R22, RZ, 0x7610, R22 ;  /* 0x00007610ff167816 */ /* 0x001fe20000000016 */
[----:B----4-:R-:W-:-:S05]  /*20f60*/  @!P3 IMAD.MOV.U32 R10, RZ, RZ, R28 ;  /* 0x000000ffff0ab224 */ /* 0x010fca00078e001c */
[----:B--2---:R0:W2:Y:S02]  /*20f70*/  @!P3 LDG.E.U16 R24, desc[UR10][R10.64] ;  /* 0x0000000a0a18b981 */ /* 0x0040a4000c1e1500 */
[----:B0-----:R-:W-:Y:S02]  /*20f80*/  @!P3 IMAD.MOV.U32 R10, RZ, RZ, R0 ;  /* 0x000000ffff0ab224 */ /* 0x001fe400078e0000 */
[----:B------:R-:W-:-:S05]  /*20f90*/  @!P3 IMAD.MOV.U32 R11, RZ, RZ, R12 ;  /* 0x000000ffff0bb224 */ /* 0x000fca00078e000c */
[----:B------:R-:W4:Y:S04]  /*20fa0*/  @!P3 LDG.E.U16 R22, desc[UR10][R10.64] ;  /* 0x0000000a0a16b981 */ /* 0x000f28000c1e1500 */
[----:B---3--:R-:W-:Y:S04]  /*20fb0*/  STL [R1+0x1690], R26 ;  /* 0x0016901a01007387 */ /* 0x008fe80000100800 */
[----:B--2---:R-:W-:Y:S04]  /*20fc0*/  STL [R1+0x1694], R24 ;  /* 0x0016941801007387 */ /* 0x004fe80000100800 */
[----:B------:R-:W2:Y:S04]  /*20fd0*/  LDL R12, [R1+0x598] ;  /* 0x00059800010c7983 */ /* 0x000ea80000100800 */
[----:B------:R-:W3:Y:S04]  /*20fe0*/  LDL R0, [R1+0x59c] ;  /* 0x00059c0001007983 */ /* 0x000ee80000100800 */
[----:B------:R-:W2:Y:S04]  /*20ff0*/  LDL.LU R13, [R1+0x134] ;  /* 0x00013400010d7983 */ /* 0x000ea80000300800 */
[----:B----4-:R0:W-:Y:S04]  /*21000*/  STL [R1+0x1698], R22 ;  /* 0x0016981601007387 */ /* 0x0101e80000100800 */
[----:B0-----:R-:W4:Y:S01]  /*21010*/  LDL R22, [R1+0xb2c] ;  /* 0x000b2c0001167983 */ /* 0x001f220000100800 */
[----:B------:R-:W-:-:S02]  /*21020*/  @!P3 IMAD.MOV.U32 R10, RZ, RZ, R14 ;  /* 0x000000ffff0ab224 */ /* 0x000fc400078e000e */
[----:B------:R-:W-:Y:S01]  /*21030*/  @!P3 IMAD.MOV.U32 R11, RZ, RZ, R15 ;  /* 0x000000ffff0bb224 */ /* 0x000fe200078e000f */
[----:B------:R-:W2:Y:S04]  /*21040*/  LDL R14, [R1+0x55c] ;  /* 0x00055c00010e7983 */ /* 0x000ea80000100800 */
[----:B------:R-:W2:Y:S04]  /*21050*/  LDL R15, [R1+0x558] ;  /* 0x00055800010f7983 */ /* 0x000ea80000100800 */
[----:B------:R-:W2:Y:S04]  /*21060*/  LDL.LU R24, [R1+0x130] ;  /* 0x0001300001187983 */ /* 0x000ea80000300800 */
[----:B------:R-:W2:Y:S04]  /*21070*/  LDL.LU R26, [R1+0x12c] ;  /* 0x00012c00011a7983 */ /* 0x000ea80000300800 */
[----:B----4-:R0:W-:Y:S02]  /*21080*/  STS.U16 [R22+UR5+0xc200], R20 ;  /* 0x00c2001416007988 */ /* 0x0101e40008000405 */
[----:B0-----:R-:W-:-:S06]  /*21090*/  PRMT R20, RZ, 0x7610, R20 ;  /* 0x00007610ff147816 */ /* 0x001fcc0000000014 */
[----:B------:R3:W4:Y:S04]  /*210a0*/  @!P3 LDG.E.U16 R20, desc[UR10][R10.64] ;  /* 0x0000000a0a14b981 */ /* 0x000728000c1e1500 */
[----:B------:R0:W-:Y:S01]  /*210b0*/  STS.U16 [R22+UR5+0xca00], R18 ;  /* 0x00ca001216007988 */ /* 0x0001e20008000405 */
[----:B---3--:R-:W-:Y:S02]  /*210c0*/  @!P3 IMAD.MOV.U32 R10, RZ, RZ, R0 ;  /* 0x000000ffff0ab224 */ /* 0x008fe400078e0000 */
[----:B--2---:R-:W-:Y:S01]  /*210d0*/  @!P3 IMAD.MOV.U32 R11, RZ, RZ, R12 ;  /* 0x000000ffff0bb224 */ /* 0x004fe200078e000c */
[----:B0-----:R-:W-:-:S06]  /*210e0*/  PRMT R18, RZ, 0x7610, R18 ;  /* 0x00007610ff127816 */ /* 0x001fcc0000000012 */
[----:B------:R-:W2:Y:S04]  /*210f0*/  @!P3 LDG.E.U16 R18, desc[UR10][R10.64] ;  /* 0x0000000a0a12b981 */ /* 0x000ea8000c1e1500 */
[----:B----4-:R0:W-:Y:S04]  /*21100*/  STL [R1+0x169c], R20 ;  /* 0x00169c1401007387 */ /* 0x0101e80000100800 */
[----:B------:R-:W3:Y:S04]  /*21110*/  LDL R12, [R1+0x538] ;  /* 0x00053800010c7983 */ /* 0x000ee80000100800 */
[----:B------:R-:W4:Y:S04]  /*21120*/  LDL R0, [R1+0x53c] ;  /* 0x00053c0001007983 */ /* 0x000f280000100800 */
[----:B0-----:R-:W3:Y:S04]  /*21130*/  LDL R20, [R1+0x57c] ;  /* 0x00057c0001147983 */ /* 0x001ee80000100800 */
[----:B------:R-:W4:Y:S04]  /*21140*/  LDL.LU R28, [R1+0x128] ;  /* 0x00012800011c7983 */ /* 0x000f280000300800 */
[----:B------:R-:W4:Y:S04]  /*21150*/  LDL R11, [R1+0x578] ;  /* 0x00057800010b7983 */ /* 0x000f280000100800 */
[----:B------:R0:W-:Y:S04]  /*21160*/  STS.U16 [R22+UR5+0xd200], R16 ;  /* 0x00d2001016007988 */ /* 0x0001e80008000405 */
[----:B--2---:R1:W-:Y:S01]  /*21170*/  STL [R1+0x16a0], R18 ;  /* 0x0016a01201007387 */ /* 0x0043e20000100800 */
[----:B0-----:R-:W-:-:S03]  /*21180*/  PRMT R16, RZ, 0x7610, R16 ;  /* 0x00007610ff107816 */ /* 0x001fc60000000010 */
[----:B-1----:R-:W2:Y:S01]  /*21190*/  LDL R18, [R1+0x51c] ;  /* 0x00051c0001127983 */ /* 0x002ea20000100800 */
[----:B---3--:R-:W-:-:S03]  /*211a0*/  @!P3 IMAD.MOV.U32 R10, RZ, RZ, R20 ;  /* 0x000000ffff0ab224 */ /* 0x008fc600078e0014 */
[----:B------:R-:W3:Y:S04]  /*211b0*/  LDL R20, [R1+0x518] ;  /* 0x0005180001147983 */ /* 0x000ee80000100800 */
[----:B----4-:R0:W4:Y:S04]  /*211c0*/  @!P3 LDG.E.U16 R16, desc[UR10][R10.64] ;  /* 0x0000000a0a10b981 */ /* 0x010128000c1e1500 */
[----:B------:R-:W2:Y:S01]  /*211d0*/  LDL.LU R11, [R1+0x138] ;  /* 0x00013800010b7983 */ /* 0x000ea20000300800 */
[----:B0-----:R-:W-:Y:S01]  /*211e0*/  @!P3 IMAD.MOV.U32 R10, RZ, RZ, R14 ;  /* 0x000000ffff0ab224 */ /* 0x001fe200078e000e */
[----:B------:R-:W-:-:S02]  /*211f0*/  PRMT R9, RZ, 0x7610, R9 ;  /* 0x00007610ff097816 */ /* 0x000fc40000000009 */
[----:B----4-:R-:W-:Y:S04]  /*21200*/  STL [R1+0x16a4], R16 ;  /* 0x0016a41001007387 */ /* 0x010fe80000100800 */
[----:B------:R-:W4:Y:S04]  /*21210*/  LDL R14, [R1+0x4fc] ;  /* 0x0004fc00010e7983 */ /* 0x000f280000100800 */
[----:B--2---:R0:W-:Y:S02]  /*21220*/  STS.U16 [R22+UR5+0xda00], R11 ;  /* 0x00da000b16007988 */ /* 0x0041e40008000405 */
[----:B0-----:R-:W-:-:S02]  /*21230*/  @!P3 IMAD.MOV.U32 R11, RZ, RZ, R15 ;  /* 0x000000ffff0bb224 */ /* 0x001fc400078e000f */
[----:B------:R-:W4:Y:S04]  /*21240*/  LDL R15, [R1+0x4f8] ;  /* 0x0004f800010f7983 */ /* 0x000f280000100800 */
[----:B------:R0:W2:Y:S04]  /*21250*/  @!P3 LDG.E.U16 R9, desc[UR10][R10.64] ;  /* 0x0000000a0a09b981 */ /* 0x0000a8000c1e1500 */
[----:B------:R1:W-:Y:S01]  /*21260*/  STS.U16 [R22+UR5+0xe200], R13 ;  /* 0x00e2000d16007988 */ /* 0x0003e20008000405 */
[----:B0-----:R-:W-:Y:S01]  /*21270*/  PRMT R10, RZ, 0x7610, R10 ;  /* 0x00007610ff0a7816 */ /* 0x001fe2000000000a */
[----:B-1----:R-:W-:-:S02]  /*21280*/  @!P3 IMAD.MOV.U32 R13, RZ, RZ, R12 ;  /* 0x000000ffff0db224 */ /* 0x002fc400078e000c */
[----:B------:R-:W-:Y:S01]  /*21290*/  @!P3 IMAD.MOV.U32 R12, RZ, RZ, R0 ;  /* 0x000000ffff0cb224 */ /* 0x000fe200078e0000 */
[----:B------:R-:W-:-:S04]  /*212a0*/  PRMT R11, RZ, 0x7610, R11 ;  /* 0x00007610ff0b7816 */ /* 0x000fc8000000000b */
[----:B------:R0:W2:Y:S02]  /*212b0*/  @!P3 LDG.E.U16 R10, desc[UR10][R12.64] ;  /* 0x0000000a0c0ab981 */ /* 0x0000a4000c1e1500 */
[----:B0-----:R-:W-:Y:S02]  /*212c0*/  @!P3 IMAD.MOV.U32 R12, RZ, RZ, R18 ;  /* 0x000000ffff0cb224 */ /* 0x001fe400078e0012 */
[----:B---3--:R-:W-:-:S05]  /*212d0*/  @!P3 IMAD.MOV.U32 R13, RZ, RZ, R20 ;  /* 0x000000ffff0db224 */ /* 0x008fca00078e0014 */
[----:B------:R0:W3:Y:S02]  /*212e0*/  @!P3 LDG.E.U16 R11, desc[UR10][R12.64] ;  /* 0x0000000a0c0bb981 */ /* 0x0000e4000c1e1500 */
[----:B0-----:R-:W-:-:S06]  /*212f0*/  PRMT R12, RZ, 0x7610, R12 ;  /* 0x00007610ff0c7816 */ /* 0x001fcc000000000c */
[----:B----4-:R-:W4:Y:S04]  /*21300*/  @!P3 LDG.E.U16 R12, desc[UR10][R14.64] ;  /* 0x0000000a0e0cb981 */ /* 0x010f28000c1e1500 */
[----:B--2---:R0:W-:Y:S04]  /*21310*/  STL [R1+0x16a8], R9 ;  /* 0x0016a80901007387 */ /* 0x0041e80000100800 */
[----:B------:R-:W2:Y:S04]  /*21320*/  LDL R0, [R1+0x4dc] ;  /* 0x0004dc0001007983 */ /* 0x000ea80000100800 */
[----:B0-----:R-:W2:Y:S04]  /*21330*/  LDL R9, [R1+0x4d8] ;  /* 0x0004d80001097983 */ /* 0x001ea80000100800 */
[----:B------:R-:W-:Y:S04]  /*21340*/  STL [R1+0x16ac], R10 ;  /* 0x0016ac0a01007387 */ /* 0x000fe80000100800 */
[----:B---3--:R0:W-:Y:S04]  /*21350*/  STL [R1+0x16b0], R11 ;  /* 0x0016b00b01007387 */ /* 0x0081e80000100800 */
[----:B------:R-:W3:Y:S04]  /*21360*/  LDL R18, [R1+0x4b8] ;  /* 0x0004b80001127983 */ /* 0x000ee80000100800 */
[----:B------:R-:W3:Y:S04]  /*21370*/  LDL R16, [R1+0x4bc] ;  /* 0x0004bc0001107983 */ /* 0x000ee80000100800 */
[----:B----4-:R-:W-:Y:S04]  /*21380*/  STL [R1+0x16b4], R12 ;  /* 0x0016b40c01007387 */ /* 0x010fe80000100800 */
[----:B0-----:R-:W4:Y:S04]  /*21390*/  LDL R11, [R1+0x498] ;  /* 0x00049800010b7983 */ /* 0x001f280000100800 */
[----:B------:R-:W4:Y:S01]  /*213a0*/  LDL R10, [R1+0x49c] ;  /* 0x00049c00010a7983 */ /* 0x000f220000100800 */
[----:B------:R-:W-:Y:S01]  /*213b0*/  PRMT R13, RZ, 0x7610, R13 ;  /* 0x00007610ff0d7816 */ /* 0x000fe2000000000d */
[----:B--2---:R-:W-:-:S02]  /*213c0*/  @!P3 IMAD.MOV.U32 R14, RZ, RZ, R0 ;  /* 0x000000ffff0eb224 */ /* 0x004fc400078e0000 */
[----:B------:R-:W-:Y:S01]  /*213d0*/  STS.U16 [R22+UR5+0xea00], R24 ;  /* 0x00ea001816007988 */ /* 0x000fe20008000405 */
[----:B------:R-:W-:-:S03]  /*213e0*/  @!P3 IMAD.MOV.U32 R15, RZ, RZ, R9 ;  /* 0x000000ffff0fb224 */ /* 0x000fc600078e0009 */
[----:B------:R-:W-:Y:S04]  /*213f0*/  STS.U16 [R22+UR5+0xf200], R26 ;  /* 0x00f2001a16007988 */ /* 0x000fe80008000405 */
[----:B------:R-:W-:Y:S04]  /*21400*/  STS.U16 [R22+UR5+0xfa00], R28 ;  /* 0x00fa001c16007988 */ /* 0x000fe80008000405 */
[----:B------:R0:W-:Y:S04]  /*21410*/  STS.U16 [R22+UR5+0x10200], R17 ;  /* 0x0102001116007988 */ /* 0x0001e80008000405 */
[----:B------:R3:W2:Y:S04]  /*21420*/  @!P3 LDG.E.U16 R13, desc[UR10][R14.64] ;  /* 0x0000000a0e0db981 */ /* 0x0006a8000c1e1500 */
[----:B------:R-:W2:Y:S01]  /*21430*/  LDL R9, [R1+0x478] ;  /* 0x0004780001097983 */ /* 0x000ea20000100800 */
[----:B0-----:R-:W-:-:S03]  /*21440*/  PRMT R17, RZ, 0x7610, R17 ;  /* 0x00007610ff117816 */ /* 0x001fc60000000011 */
[----:B------:R0:W-:Y:S04]  /*21450*/  STS.U16 [R22+UR5+0x10a00], R19 ;  /* 0x010a001316007988 */ /* 0x0001e80008000405 */
[----:B------:R-:W2:Y:S04]  /*21460*/  LDL R0, [R1+0x47c] ;  /* 0x00047c0001007983 */ /* 0x000ea80000100800 */
[----:B------:R-:W2:Y:S01]  /*21470*/  LDL.LU R26, [R1+0x124] ;  /* 0x00012400011a7983 */ /* 0x000ea20000300800 */
[----:B---3--:R-:W-:Y:S02]  /*21480*/  @!P3 IMAD.MOV.U32 R15, RZ, RZ, R18 ;  /* 0x000000ffff0fb224 */ /* 0x008fe400078e0012 */
[----:B------:R-:W-:Y:S01]  /*21490*/  @!P3 IMAD.MOV.U32 R14, RZ, RZ, R16 ;  /* 0x000000ffff0eb224 */ /* 0x000fe200078e0010 */
[----:B0-----:R-:W-:Y:S01]  /*214a0*/  PRMT R19, RZ, 0x7610, R19 ;  /* 0x00007610ff137816 */ /* 0x001fe20000000013 */
[----:B------:R-:W3:Y:S04]  /*214b0*/  LDL.LU R28, [R1+0x120] ;  /* 0x00012000011c7983 */ /* 0x000ee80000300800 */
[----:B------:R4:W3:Y:S02]  /*214c0*/  @!P3 LDG.E.U16 R17, desc[UR10][R14.64] ;  /* 0x0000000a0e11b981 */ /* 0x0008e4000c1e1500 */
[----:B----4-:R-:W-:-:S02]  /*214d0*/  @!P3 IMAD.MOV.U32 R15, RZ, RZ, R11 ;  /* 0x000000ffff0fb224 */ /* 0x010fc400078e000b */
[----:B------:R-:W-:-:S05]  /*214e0*/  @!P3 IMAD.MOV.U32 R14, RZ, RZ, R10 ;  /* 0x000000ffff0eb224 */ /* 0x000fca00078e000a */
[----:B------:R-:W4:Y:S04]  /*214f0*/  @!P3 LDG.E.U16 R19, desc[UR10][R14.64] ;  /* 0x0000000a0e13b981 */ /* 0x000f28000c1e1500 */
[----:B--2---:R0:W-:Y:S04]  /*21500*/  STL [R1+0x16b8], R13 ;  /* 0x0016b80d01007387 */ /* 0x0041e80000100800 */
[----:B------:R-:W2:Y:S04]  /*21510*/  LDL R18, [R1+0x458] ;  /* 0x0004580001127983 */ /* 0x000ea80000100800 */
[----:B------:R-:W2:Y:S04]  /*21520*/  LDL R16, [R1+0x45c] ;  /* 0x00045c0001107983 */ /* 0x000ea80000100800 */
[----:B---3--:R-:W-:Y:S04]  /*21530*/  STL [R1+0x16bc], R17 ;  /* 0x0016bc1101007387 */ /* 0x008fe80000100800 */
[----:B0-----:R-:W3:Y:S04]  /*21540*/  LDL R13, [R1+0x438] ;  /* 0x00043800010d7983 */ /* 0x001ee80000100800 */
[----:B------:R-:W3:Y:S04]  /*21550*/  LDL R12, [R1+0x43c] ;  /* 0x00043c00010c7983 */ /* 0x000ee80000100800 */
[----:B----4-:R-:W-:Y:S04]  /*21560*/  STL [R1+0x16c0], R19 ;  /* 0x0016c01301007387 */ /* 0x010fe80000100800 */
[----:B------:R-:W4:Y:S04]  /*21570*/  LDL R11, [R1+0x418] ;  /* 0x00041800010b7983 */ /* 0x000f280000100800 */
[----:B------:R-:W4:Y:S01]  /*21580*/  LDL R10, [R1+0x41c] ;  /* 0x00041c00010a7983 */ /* 0x000f220000100800 */
[----:B------:R-:W-:-:S02]  /*21590*/  @!P3 IMAD.MOV.U32 R14, RZ, RZ, R0 ;  /* 0x000000ffff0eb224 */ /* 0x000fc400078e0000 */
[----:B------:R-:W-:Y:S01]  /*215a0*/  @!P3 IMAD.MOV.U32 R15, RZ, RZ, R9 ;  /* 0x000000ffff0fb224 */ /* 0x000fe200078e0009 */
[----:B------:R-:W4:Y:S04]  /*215b0*/  LDL R0, [R1+0x3fc] ;  /* 0x0003fc0001007983 */ /* 0x000f280000100800 */
[----:B------:R-:W4:Y:S04]  /*215c0*/  LDL R9, [R1+0x3f8] ;  /* 0x0003f80001097983 */ /* 0x000f280000100800 */
[----:B------:R0:W-:Y:S04]  /*215d0*/  STS.U16 [R22+UR5+0x11200], R21 ;  /* 0x0112001516007988 */ /* 0x0001e80008000405 */
[----:B------:R1:W-:Y:S01]  /*215e0*/  STS.U16 [R22+UR5+0x11a00], R23 ;  /* 0x011a001716007988 */ /* 0x0003e20008000405 */
[----:B0-----:R-:W-:-:S02]  /*215f0*/  PRMT R21, RZ, 0x7610, R21 ;  /* 0x00007610ff157816 */ /* 0x001fc40000000015 */
[----:B-1----:R-:W-:-:S04]  /*21600*/  PRMT R23, RZ, 0x7610, R23 ;  /* 0x00007610ff177816 */ /* 0x002fc80000000017 */
[----:B------:R2:W4:Y:S04]  /*21610*/  @!P3 LDG.E.U16 R21, desc[UR10][R14.64] ;  /* 0x0000000a0e15b981 */ /* 0x000528000c1e1500 */
[----:B------:R0:W-:Y:S01]  /*21620*/  STS.U16 [R22+UR5+0x12200], R25 ;  /* 0x0122001916007988 */ /* 0x0001e20008000405 */
[----:B--2---:R-:W-:Y:S02]  /*21630*/  @!P3 IMAD.MOV.U32 R14, RZ, RZ, R16 ;  /* 0x000000ffff0eb224 */ /* 0x004fe400078e0010 */
[----:B------:R-:W-:Y:S01]  /*21640*/  @!P3 IMAD.MOV.U32 R15, RZ, RZ, R18 ;  /* 0x000000ffff0fb224 */ /* 0x000fe200078e0012 */
[----:B0-----:R-:W-:-:S04]  /*21650*/  PRMT R25, RZ, 0x7610, R25 ;  /* 0x00007610ff197816 */ /* 0x001fc80000000019 */
[----:B------:R3:W2:Y:S01]  /*21660*/  @!P3 LDG.E.U16 R23, desc[UR10][R14.64] ;  /* 0x0000000a0e17b981 */ /* 0x0006a2000c1e1500 */
[----:B------:R-:W-:Y:S01]  /*21670*/  PRMT R27, RZ, 0x7610, R27 ;  /* 0x00007610ff1b7816 */ /* 0x000fe2000000001b */
[----:B---3--:R-:W-:Y:S02]  /*21680*/  @!P3 IMAD.MOV.U32 R14, RZ, RZ, R12 ;  /* 0x000000ffff0eb224 */ /* 0x008fe400078e000c */
[----:B------:R-:W-:-:S05]  /*21690*/  @!P3 IMAD.MOV.U32 R15, RZ, RZ, R13 ;  /* 0x000000ffff0fb224 */ /* 0x000fca00078e000d */
[----:B------:R4:W3:Y:S02]  /*216a0*/  @!P3 LDG.E.U16 R25, desc[UR10][R14.64] ;  /* 0x0000000a0e19b981 */ /* 0x0008e4000c1e1500 */
[----:B----4-:R-:W-:Y:S02]  /*216b0*/  @!P3 IMAD.MOV.U32 R15, RZ, RZ, R11 ;  /* 0x000000ffff0fb224 */ /* 0x010fe400078e000b */
[----:B------:R-:W-:-:S05]  /*216c0*/  @!P3 IMAD.MOV.U32 R14, RZ, RZ, R10 ;  /* 0x000000ffff0eb224 */ /* 0x000fca00078e000a */
[----:B------:R0:W4:Y:S01]  /*216d0*/  @!P3 LDG.E.U16 R27, desc[UR10][R14.64] ;  /* 0x0000000a0e1bb981 */ /* 0x000122000c1e1500 */
[----:B------:R-:W-:Y:S01]  /*216e0*/  PRMT R29, RZ, 0x7610, R29 ;  /* 0x00007610ff1d7816 */ /* 0x000fe2000000001d */
[----:B0-----:R-:W-:Y:S02]  /*216f0*/  @!P3 IMAD.MOV.U32 R14, RZ, RZ, R0 ;  /* 0x000000ffff0eb224 */ /* 0x001fe400078e0000 */
[----:B------:R-:W-:-:S05]  /*21700*/  @!P3 IMAD.MOV.U32 R15, RZ, RZ, R9 ;  /* 0x000000ffff0fb224 */ /* 0x000fca00078e0009 */
[----:B------:R-:W4:Y:S04]  /*21710*/  @!P3 LDG.E.U16 R29, desc[UR10][R14.64] ;  /* 0x0000000a0e1db981 */ /* 0x000f28000c1e1500 */
[----:B------:R-:W-:Y:S04]  /*21720*/  STL [R1+0x16c4], R21 ;  /* 0x0016c41501007387 */ /* 0x000fe80000100800 */
[----:B------:R-:W-:Y:S04]  /*21730*/  STS.U16 [R22+UR5+0x12a00], R26 ;  /* 0x012a001a16007988 */ /* 0x000fe80008000405 */
[----:B--2---:R-:W-:Y:S04]  /*21740*/  STL [R1+0x16c8], R23 ;  /* 0x0016c81701007387 */ /* 0x004fe80000100800 */
[----:B------:R-:W-:Y:S04]  /*21750*/  STS.U16 [R22+UR5+0x13200], R28 ;  /* 0x0132001c16007988 */ /* 0x000fe80008000405 */
[----:B---3--:R-:W-:Y:S04]  /*21760*/  STL [R1+0x16cc], R25 ;  /* 0x0016cc1901007387 */ /* 0x008fe80000100800 */
[----:B----4-:R0:W-:Y:S04]  /*21770*/  STL [R1+0x16d0], R27 ;  /* 0x0016d01b01007387 */ /* 0x0101e80000100800 */
[----:B0-----:R-:W2:Y:S04]  /*21780*/  LDL.LU R27, [R1+0x11c] ;  /* 0x00011c00011b7983 */ /* 0x001ea80000300800 */
[----:B------:R-:W3:Y:S04]  /*21790*/  LDL.LU R25, [R1+0x10c] ;  /* 0x00010c0001197983 */ /* 0x000ee80000300800 */
        /* <DEDUP_REMOVED lines=48> */
[----:B--2---:R-:W-:Y:S04]  /*21aa0*/  STS.U16 [R22+UR5+0x13a00], R27 ;  /* 0x013a001b16007988 */ /* 0x004fe80008000405 */
[----:B---3--:R-:W-:Y:S04]  /*21ab0*/  STS.U16 [R22+UR5+0x14200], R25 ;  /* 0x0142001916007988 */ /* 0x008fe80008000405 */
[----:B----4-:R-:W-:Y:S04]  /*21ac0*/  STS.U16 [R22+UR5+0x14a00], R23 ;  /* 0x014a001716007988 */ /* 0x010fe80008000405 */
[----:B------:R-:W-:Y:S04]  /*21ad0*/  STS.U16 [R22+UR5+0x15200], R21 ;  /* 0x0152001516007988 */ /* 0x000fe80008000405 */
[----:B------:R-:W-:Y:S04]  /*21ae0*/  STS.U16 [R22+UR5+0x15a00], R19 ;  /* 0x015a001316007988 */ /* 0x000fe80008000405 */
[----:B------:R-:W-:Y:S04]  /*21af0*/  STS.U16 [R22+UR5+0x16200], R17 ;  /* 0x0162001116007988 */ /* 0x000fe80008000405 */
[----:B------:R0:W-:Y:S04]  /*21b00*/  STS.U16 [R22+UR5+0x16a00], R24 ;  /* 0x016a001816007988 */ /* 0x0001e80008000405 */
[----:B------:R1:W-:Y:S04]  /*21b10*/  STS.U16 [R22+UR5+0x17200], R26 ;  /* 0x0172001a16007988 */ /* 0x0003e80008000405 */
[----:B------:R2:W-:Y:S04]  /*21b20*/  STS.U16 [R22+UR5+0x17a00], R28 ;  /* 0x017a001c16007988 */ /* 0x0005e80008000405 */
[----:B0-----:R-:W3:Y:S04]  /*21b30*/  LDL.LU R24, [R1+0x8c] ;  /* 0x00008c0001187983 */ /* 0x001ee80000300800 */
[----:B-1----:R-:W4:Y:S04]  /*21b40*/  LDL.LU R26, [R1+0x88] ;  /* 0x00008800011a7983 */ /* 0x002f280000300800 */
[----:B------:R0:W-:Y:S04]  /*21b50*/  STS.U16 [R22+UR5+0x18200], R0 ;  /* 0x0182000016007988 */ /* 0x0001e80008000405 */
[----:B--2---:R-:W2:Y:S04]  /*21b60*/  LDL.LU R28, [R1+0x84] ;  /* 0x00008400011c7983 */ /* 0x004ea80000300800 */
[----:B------:R-:W-:Y:S04]  /*21b70*/  STS.U16 [R22+UR5+0x18a00], R13 ;  /* 0x018a000d16007988 */ /* 0x000fe80008000405 */
[----:B0-----:R-:W2:Y:S04]  /*21b80*/  LDL.LU R0, [R1+0x80] ;  /* 0x0000800001007983 */ /* 0x001ea80000300800 */
[----:B------:R-:W-:Y:S04]  /*21b90*/  STS.U16 [R22+UR5+0x19200], R12 ;  /* 0x0192000c16007988 */ /* 0x000fe80008000405 */
[----:B------:R-:W3:Y:S04]  /*21ba0*/  LDL R15, [R1+0xb28] ;  /* 0x000b2800010f7983 */ /* 0x000ee80000100800 */
[----:B------:R-:W-:Y:S04]  /*21bb0*/  STS.U16 [R22+UR5+0x19a00], R11 ;  /* 0x019a000b16007988 */ /* 0x000fe80008000405 */
[----:B------:R-:W-:Y:S04]  /*21bc0*/  STL [R1+0x15f8], R8 ;  /* 0x0015f80801007387 */ /* 0x000fe80000100800 */
        /* <DEDUP_REMOVED lines=19> */
[----:B------:R0:W-:Y:S04]  /*21d00*/  STL [R1+0x16ec], R4 ;  /* 0x0016ec0401007387 */ /* 0x0001e80000100800 */
[----:B0-----:R-:W4:Y:S04]  /*21d10*/  LDL.LU R4, [R1+0x70] ;  /* 0x0000700001047983 */ /* 0x001f280000300800 */
[----:B----4-:R0:W-:Y:S04]  /*21d20*/  STL [R1+0x16f0], R4 ;  /* 0x0016f00401007387 */ /* 0x0101e80000100800 */
[----:B0-----:R-:W4:Y:S04]  /*21d30*/  LDL.LU R4, [R1+0x74] ;  /* 0x0000740001047983 */ /* 0x001f280000300800 */
[----:B----4-:R0:W-:Y:S04]  /*21d40*/  STL [R1+0x16f4], R4 ;  /* 0x0016f40401007387 */ /* 0x0101e80000100800 */
[----:B0-----:R-:W4:Y:S04]  /*21d50*/  LDL.LU R4, [R1+0x78] ;  /* 0x0000780001047983 */ /* 0x001f280000300800 */
[----:B------:R-:W-:Y:S04]  /*21d60*/  STS.U16 [R22+UR5+0x1f200], R3 ;  /* 0x01f2000316007988 */ /* 0x000fe80008000405 */
[----:B----4-:R0:W-:Y:S04]  /*21d70*/  STL [R1+0x16f8], R4 ;  /* 0x0016f80401007387 */ /* 0x0101e80000100800 */
[----:B0-----:R-:W4:Y:S04]  /*21d80*/  LDL.LU R4, [R1+0x7c] ;  /* 0x00007c0001047983 */ /* 0x001f280000300800 */
        /* <DEDUP_REMOVED lines=19> */
[----:B------:R0:W-:Y:S04]  /*21ec0*/  STS.U16 [R22+UR5+0x1fa00], R2 ;  /* 0x01fa000216007988 */ /* 0x0001e80008000405 */
[----:B------:R-:W4:Y:S04]  /*21ed0*/  LDL.LU R20, [R1+0x20] ;  /* 0x0000200001147983 */ /* 0x000f280000300800 */
[----:B---3--:R1:W-:Y:S04]  /*21ee0*/  STS.U16 [R15+UR5+0x400], R24 ;  /* 0x000400180f007988 */ /* 0x0083e80008000405 */
[----:B0-----:R-:W3:Y:S04]  /*21ef0*/  LDL.LU R22, [R1+0x1c] ;  /* 0x00001c0001167983 */ /* 0x001ee80000300800 */
[----:B------:R0:W-:Y:S04]  /*21f00*/  STS.U16 [R15+UR5+0xc00], R26 ;  /* 0x000c001a0f007988 */ /* 0x0001e80008000405 */
[----:B-1----:R-:W3:Y:S04]  /*21f10*/  LDL.LU R24, [R1+0x18] ;  /* 0x0000180001187983 */ /* 0x002ee80000300800 */
[----:B--2---:R1:W-:Y:S04]  /*21f20*/  STS.U16 [R15+UR5+0x1400], R28 ;  /* 0x0014001c0f007988 */ /* 0x0043e80008000405 */
[----:B0-----:R-:W2:Y:S04]  /*21f30*/  LDL.LU R26, [R1+0x14] ;  /* 0x00001400011a7983 */ /* 0x001ea80000300800 */
[----:B------:R0:W-:Y:S04]  /*21f40*/  STS.U16 [R15+UR5+0x1c00], R0 ;  /* 0x001c00000f007988 */ /* 0x0001e80008000405 */
[----:B-1----:R-:W2:Y:S04]  /*21f50*/  LDL.LU R28, [R1+0x10] ;  /* 0x00001000011c7983 */ /* 0x002ea80000300800 */
[----:B0-----:R-:W2:Y:S04]  /*21f60*/  LDL.LU R0, [R1+0xc] ;  /* 0x00000c0001007983 */ /* 0x001ea80000300800 */
[----:B------:R-:W2:Y:S04]  /*21f70*/  LDL.LU R2, [R1+0x8] ;  /* 0x0000080001027983 */ /* 0x000ea80000300800 */
[----:B------:R-:W2:Y:S04]  /*21f80*/  LDL.LU R3, [R1+0x4] ;  /* 0x0000040001037983 */ /* 0x000ea80000300800 */
[----:B----4-:R0:W-:Y:S04]  /*21f90*/  STS.U16 [R15+UR5+0x2400], R4 ;  /* 0x002400040f007988 */ /* 0x0101e80008000405 */
[----:B0-----:R-:W4:Y:S04]  /*21fa0*/  LDL.LU R4, [R1+0x16f8] ;  /* 0x0016f80001047983 */ /* 0x001f280000300800 */
[----:B----4-:R0:W-:Y:S04]  /*21fb0*/  STS.U16 [R15+UR5+0x2c00], R4 ;  /* 0x002c00040f007988 */ /* 0x0101e80008000405 */
[----:B0-----:R-:W4:Y:S04]  /*21fc0*/  LDL.LU R4, [R1+0x16f4] ;  /* 0x0016f40001047983 */ /* 0x001f280000300800 */
[----:B----4-:R0:W-:Y:S04]  /*21fd0*/  STS.U16 [R15+UR5+0x3400], R4 ;  /* 0x003400040f007988 */ /* 0x0101e80008000405 */
[----:B0-----:R-:W4:Y:S04]  /*21fe0*/  LDL.LU R4, [R1+0x16f0] ;  /* 0x0016f00001047983 */ /* 0x001f280000300800 */
[----:B----4-:R0:W-:Y:S04]  /*21ff0*/  STS.U16 [R15+UR5+0x3c00], R4 ;  /* 0x003c00040f007988 */ /* 0x0101e80008000405 */
[----:B------:R1:W-:Y:S04]  /*22000*/  STS.U16 [R15+UR5+0x4400], R5 ;  /* 0x004400050f007988 */ /* 0x0003e80008000405 */
[----:B------:R4:W-:Y:S04]  /*22010*/  STS.U16 [R15+UR5+0x4c00], R6 ;  /* 0x004c00060f007988 */ /* 0x0009e80008000405 */
[----:B0-----:R-:W2:Y:S04]  /*22020*/  LDL.LU R4, [R1+0x16ec] ;  /* 0x0016ec0001047983 */ /* 0x001ea80000300800 */
[----:B-1----:R-:W2:Y:S04]  /*22030*/  LDL.LU R5, [R1+0x16e8] ;  /* 0x0016e80001057983 */ /* 0x002ea80000300800 */
[----:B------:R0:W-:Y:S04]  /*22040*/  STS.U16 [R15+UR5+0x5400], R7 ;  /* 0x005400070f007988 */ /* 0x0001e80008000405 */
[----:B----4-:R-:W4:Y:S04]  /*22050*/  LDL.LU R6, [R1+0x16e4] ;  /* 0x0016e40001067983 */ /* 0x010f280000300800 */
[----:B------:R1:W-:Y:S04]  /*22060*/  STS.U16 [R15+UR5+0x5c00], R8 ;  /* 0x005c00080f007988 */ /* 0x0003e80008000405 */
[----:B0-----:R-:W4:Y:S04]  /*22070*/  LDL.LU R7, [R1+0x16e0] ;  /* 0x0016e00001077983 */ /* 0x001f280000300800 */
[----:B------:R0:W-:Y:S04]  /*22080*/  STS.U16 [R15+UR5+0x6400], R14 ;  /* 0x0064000e0f007988 */ /* 0x0001e80008000405 */
[----:B-1----:R-:W4:Y:S04]  /*22090*/  LDL.LU R8, [R1+0x16dc] ;  /* 0x0016dc0001087983 */ /* 0x002f280000300800 */
        /* <DEDUP_REMOVED lines=30> */
[----:B---3--:R0:W-:Y:S04]  /*22280*/  STS.U16 [R15+UR5+0xe400], R22 ;  /* 0x00e400160f007988 */ /* 0x0081e80008000405 */
[----:B-1----:R-:W3:Y:S04]  /*22290*/  LDL.LU R20, [R1+0x169c] ;  /* 0x00169c0001147983 */ /* 0x002ee80000300800 */
[----:B------:R1:W-:Y:S04]  /*222a0*/  STS.U16 [R15+UR5+0xec00], R24 ;  /* 0x00ec00180f007988 */ /* 0x0003e80008000405 */
[----:B0-----:R-:W3:Y:S04]  /*222b0*/  LDL.LU R22, [R1+0x1698] ;  /* 0x0016980001167983 */ /* 0x001ee80000300800 */
[----:B--2---:R0:W-:Y:S04]  /*222c0*/  STS.U16 [R15+UR5+0xf400], R26 ;  /* 0x00f4001a0f007988 */ /* 0x0041e80008000405 */
[----:B-1----:R-:W2:Y:S04]  /*222d0*/  LDL.LU R24, [R1+0x1694] ;  /* 0x0016940001187983 */ /* 0x002ea80000300800 */
[----:B------:R1:W-:Y:S04]  /*222e0*/  STS.U16 [R15+UR5+0xfc00], R28 ;  /* 0x00fc001c0f007988 */ /* 0x0003e80008000405 */
[----:B0-----:R-:W3:Y:S04]  /*222f0*/  LDL.LU R26, [R1+0x1690] ;  /* 0x00169000011a7983 */ /* 0x001ee80000300800 */
[----:B------:R0:W-:Y:S04]  /*22300*/  STS.U16 [R15+UR5+0x10400], R0 ;  /* 0x010400000f007988 */ /* 0x0001e80008000405 */
[----:B-1----:R-:W2:Y:S04]  /*22310*/  LDL.LU R28, [R1+0x168c] ;  /* 0x00168c00011c7983 */ /* 0x002ea80000300800 */
[----:B------:R1:W-:Y:S04]  /*22320*/  STS.U16 [R15+UR5+0x10c00], R2 ;  /* 0x010c00020f007988 */ /* 0x0003e80008000405 */
[----:B0-----:R-:W3:Y:S04]  /*22330*/  LDL.LU R0, [R1+0x1688] ;  /* 0x0016880001007983 */ /* 0x001ee80000300800 */
[----:B------:R0:W-:Y:S04]  /*22340*/  STS.U16 [R15+UR5+0x11400], R3 ;  /* 0x011400030f007988 */ /* 0x0001e80008000405 */
[----:B-1----:R-:W2:Y:S04]  /*22350*/  LDL R2, [R1+0xaa0] ;  /* 0x000aa00001027983 */ /* 0x002ea80000100800 */
[----:B0-----:R-:W2:Y:S01]  /*22360*/  LDL R3, [R1+0x338] ;  /* 0x0003380001037983 */ /* 0x001ea20000100800 */
[----:B----4-:R-:W-:-:S06]  /*22370*/  PRMT R8, RZ, 0x7610, R8 ;  /* 0x00007610ff087816 */ /* 0x010fcc0000000008 */
[----:B--2---:R-:W2:Y:S04]  /*22380*/  @!P3 LDG.E.U16 R8, desc[UR10][R2.64] ;  /* 0x0000000a0208b981 */ /* 0x004ea8000c1e1500 */
[----:B---3--:R0:W-:Y:S04]  /*22390*/  STS.U16 [R15+UR5+0x11c00], R0 ;  /* 0x011c00000f007988 */ /* 0x0081e80008000405 */
[----:B------:R-:W-:Y:S04]  /*223a0*/  STS.U16 [R15+UR5+0x12400], R28 ;  /* 0x0124001c0f007988 */ /* 0x000fe80008000405 */
        /* <DEDUP_REMOVED lines=17> */
[----:B0-----:R-:W3:Y:S04]  /*224c0*/  LDL.LU R0, [R1+0xb00] ;  /* 0x000b000001007983 */ /* 0x001ee80000300800 */
[----:B------:R0:W-:Y:S04]  /*224d0*/  STS.U16 [R15+UR5+0x1b400], R29 ;  /* 0x01b4001d0f007988 */ /* 0x0001e80008000405 */
[----:B0-----:R-:W4:Y:S04]  /*224e0*/  LDL.LU R15, [R1+0x1684] ;  /* 0x00168400010f7983 */ /* 0x001f280000300800 */
        /* <DEDUP_REMOVED lines=11> */
[----:B------:R-:W2:Y:S04]  /*225a0*/  LDL R2, [R1+0xa70] ;  /* 0x000a700001027983 */ /* 0x000ea80000100800 */
[----:B------:R-:W2:Y:S01]  /*225b0*/  LDL R3, [R1+0xa74] ;  /* 0x000a740001037983 */ /* 0x000ea20000100800 */
[----:B----4-:R-:W-:-:S02]  /*225c0*/  PRMT R15, RZ, 0x7610, R15 ;  /* 0x00007610ff0f7816 */ /* 0x010fc4000000000f */
[----:B--2---:R-:W-:-:S04]  /*225d0*/  @!P3 LOP3.LUT R3, R3, R2, RZ, 0x3c, !PT ;  /* 0x000000020303b212 */ /* 0x004fc800078e3cff */
        /* <DEDUP_REMOVED lines=244> */
[----:B--2---:R0:W-:Y:S04]  /*23520*/  STL [R1+0x48], R15 ;  /* 0x0000480f01007387 */ /* 0x0041e80000100800 */
[----:B0-----:R-:W2:Y:S04]  /*23530*/  LDL R15, [R1+0x674] ;  /* 0x00067400010f7983 */ /* 0x001ea80000100800 */
[----:B----4-:R0:W-:Y:S04]  /*23540*/  STL [R1+0x44], R8 ;  /* 0x0000440801007387 */ /* 0x0101e80000100800 */
[----:B0-----:R-:W4:Y:S04]  /*23550*/  LDL.LU R8, [R1+0x1610] ;  /* 0x0016100001087983 */ /* 0x001f280000300800 */
        /* <DEDUP_REMOVED lines=18> */
[----:B----4-:R-:W-:Y:S02]  /*23680*/  PRMT R8, RZ, 0x7610, R8 ;  /* 0x00007610ff087816 */ /* 0x010fe40000000008 */
        /* <DEDUP_REMOVED lines=8> */
[----:B------:R-:W3:Y:S04]  /*23710*/  LDL R2, [R1+0x690] ;  /* 0x0006900001027983 */ /* 0x000ee80000100800 */
[----:B------:R-:W3:Y:S01]  /*23720*/  LDL R3, [R1+0x694] ;  /* 0x0006940001037983 */ /* 0x000ee20000100800 */
[----:B--2---:R-:W-:-:S02]  /*23730*/  PRMT R14, RZ, 0x7610, R14 ;  /* 0x00007610ff0e7816 */ /* 0x004fc4000000000e */
[----:B---3--:R-:W-:-:S04]  /*23740*/  @!P3 LOP3.LUT R3, R3, R2, RZ, 0x3c, !PT ;  /* 0x000000020303b212 */ /* 0x008fc800078e3cff */
[----:B------:R-:W-:-:S04]  /*23750*/  @!P3 LOP3.LUT R2, R3, R2, RZ, 0x3c, !PT ;  /* 0x000000020302b212 */ /* 0x000fc800078e3cff */
[----:B------:R-:W-:-:S05]  /*23760*/  @!P3 LOP3.LUT R3, R3, R2, RZ, 0x3c, !PT ;  /* 0x000000020303b212 */ /* 0x000fca00078e3cff */
[----:B------:R-:W2:Y:S01]  /*23770*/  @!P3 LDG.E.U16 R14, desc[UR10][R2.64] ;  /* 0x0000000a020eb981 */ /* 0x000ea2000c1e1500 */
[----:B----4-:R-:W-:-:S03]  /*23780*/  PRMT R8, RZ, 0x7610, R8 ;  /* 0x00007610ff087816 */ /* 0x010fc60000000008 */
[----:B--2---:R0:W-:Y:S04]  /*23790*/  STL [R1+0x34], R14 ;  /* 0x0000340e01007387 */ /* 0x0041e80000100800 */
[----:B0-----:R-:W2:Y:S04]  /*237a0*/  LDL.LU R14, [R1+0x1604] ;  /* 0x00160400010e7983 */ /* 0x001ea80000300800 */
[----:B------:R-:W3:Y:S01]  /*237b0*/  LDL R3, [R1+0x670] ;  /* 0x0006700001037983 */ /* 0x000ee20000100800 */
[----:B------:R-:W-:-:S03]  /*237c0*/  @!P3 IMAD.MOV.U32 R2, RZ, RZ, R15 ;  /* 0x000000ffff02b224 */ /* 0x000fc600078e000f */
[----:B------:R-:W4:Y:S04]  /*237d0*/  LDL R15, [R1+0x5d4] ;  /* 0x0005d400010f7983 */ /* 0x000f280000100800 */
[----:B---3--:R-:W3:Y:S04]  /*237e0*/  @!P3 LDG.E.U16 R8, desc[UR10][R2.64] ;  /* 0x0000000a0208b981 */ /* 0x008ee8000c1e1500 */
        /* <DEDUP_REMOVED lines=11> */
[----:B---3--:R-:W-:Y:S02]  /*238a0*/  PRMT R8, RZ, 0x7610, R8 ;  /* 0x00007610ff087816 */ /* 0x008fe40000000008 */
        /* <DEDUP_REMOVED lines=9> */
[----:B------:R-:W-:-:S03]  /*23940*/  @!P3 IMAD.MOV.U32 R2, RZ, RZ, R13 ;  /* 0x000000ffff02b224 */ /* 0x000fc600078e000d */
[----:B------:R-:W2:Y:S01]  /*23950*/  LDL R13, [R1+0x594] ;  /* 0x00059400010d7983 */ /* 0x000ea20000100800 */
[----:B---3--:R-:W-:-:S06]  /*23960*/  PRMT R8, RZ, 0x7610, R8 ;  /* 0x00007610ff087816 */ /* 0x008fcc0000000008 */
[----:B----4-:R-:W3:Y:S04]  /*23970*/  @!P3 LDG.E.U16 R8, desc[UR10][R2.64] ;  /* 0x0000000a0208b981 */ /* 0x010ee8000c1e1500 */
        /* <DEDUP_REMOVED lines=9> */
[----:B------:R-:W2:Y:S01]  /*23a10*/  LDL R3, [R1+0x5d0] ;  /* 0x0005d00001037983 */ /* 0x000ea20000100800 */
[----:B------:R-:W-:Y:S01]  /*23a20*/  PRMT R7, RZ, 0x7610, R7 ;  /* 0x00007610ff077816 */ /* 0x000fe20000000007 */
[----:B0-----:R-:W-:Y:S02]  /*23a30*/  @!P3 IMAD.MOV.U32 R2, RZ, RZ, R15 ;  /* 0x000000ffff02b224 */ /* 0x001fe400078e000f */
[----:B----4-:R0:W-:Y:S01]  /*23a40*/  STL [R1+0x20], R12 ;  /* 0x0000200c01007387 */ /* 0x0101e20000100800 */
[----:B------:R-:W-:-:S03]  /*23a50*/  PRMT R11, RZ, 0x7610, R11 ;  /* 0x00007610ff0b7816 */ /* 0x000fc6000000000b */
[----:B------:R-:W4:Y:S04]  /*23a60*/  LDL R15, [R1+0x550] ;  /* 0x00055000010f7983 */ /* 0x000f280000100800 */
[----:B--2---:R1:W2:Y:S04]  /*23a70*/  @!P3 LDG.E.U16 R7, desc[UR10][R2.64] ;  /* 0x0000000a0207b981 */ /* 0x0042a8000c1e1500 */
[----:B0-----:R-:W3:Y:S04]  /*23a80*/  LDL R12, [R1+0x574] ;  /* 0x00057400010c7983 */ /* 0x001ee80000100800 */
[----:B------:R-:W4:Y:S01]  /*23a90*/  LDL R3, [R1+0x5b0] ;  /* 0x0005b00001037983 */ /* 0x000f220000100800 */
[----:B-1----:R-:W-:-:S03]  /*23aa0*/  @!P3 IMAD.MOV.U32 R2, RZ, RZ, R14 ;  /* 0x000000ffff02b224 */ /* 0x002fc600078e000e */
[----:B--2---:R0:W-:Y:S01]  /*23ab0*/  STL [R1+0x1c], R7 ;  /* 0x00001c0701007387 */ /* 0x0041e20000100800 */
[----:B------:R-:W-:-:S03]  /*23ac0*/  PRMT R9, RZ, 0x7610, R9 ;  /* 0x00007610ff097816 */ /* 0x000fc60000000009 */
[----:B------:R-:W2:Y:S04]  /*23ad0*/  LDL R14, [R1+0x530] ;  /* 0x00053000010e7983 */ /* 0x000ea80000100800 */
[----:B----4-:R1:W4:Y:S04]  /*23ae0*/  @!P3 LDG.E.U16 R11, desc[UR10][R2.64] ;  /* 0x0000000a020bb981 */ /* 0x010328000c1e1500 */
[----:B0-----:R-:W2:Y:S04]  /*23af0*/  LDL R7, [R1+0x554] ;  /* 0x0005540001077983 */ /* 0x001ea80000100800 */
[----:B------:R-:W3:Y:S01]  /*23b00*/  LDL R3, [R1+0x590] ;  /* 0x0005900001037983 */ /* 0x000ee20000100800 */
[----:B-1----:R-:W-:-:S03]  /*23b10*/  @!P3 IMAD.MOV.U32 R2, RZ, RZ, R13 ;  /* 0x000000ffff02b224 */ /* 0x002fc600078e000d */
[----:B----4-:R0:W-:Y:S01]  /*23b20*/  STL [R1+0x18], R11 ;  /* 0x0000180b01007387 */ /* 0x0101e20000100800 */
[----:B------:R-:W-:Y:S02]  /*23b30*/  PRMT R4, RZ, 0x7610, R4 ;  /* 0x00007610ff047816 */ /* 0x000fe40000000004 */
[----:B------:R-:W-:Y:S02]  /*23b40*/  PRMT R6, RZ, 0x7610, R6 ;  /* 0x00007610ff067816 */ /* 0x000fe40000000006 */
[----:B------:R-:W-:Y:S01]  /*23b50*/  PRMT R10, RZ, 0x7610, R10 ;  /* 0x00007610ff0a7816 */ /* 0x000fe2000000000a */
[----:B------:R-:W4:Y:S04]  /*23b60*/  LDL R13, [R1+0x510] ;  /* 0x00051000010d7983 */ /* 0x000f280000100800 */
[----:B---3--:R1:W3:Y:S04]  /*23b70*/  @!P3 LDG.E.U16 R9, desc[UR10][R2.64] ;  /* 0x0000000a0209b981 */ /* 0x0082e8000c1e1500 */
[----:B0-----:R-:W4:Y:S04]  /*23b80*/  LDL R11, [R1+0x534] ;  /* 0x00053400010b7983 */ /* 0x001f280000100800 */
[----:B------:R-:W2:Y:S01]  /*23b90*/  LDL R3, [R1+0x570] ;  /* 0x0005700001037983 */ /* 0x000ea20000100800 */
[----:B-1----:R-:W-:-:S05]  /*23ba0*/  @!P3 IMAD.MOV.U32 R2, RZ, RZ, R12 ;  /* 0x000000ffff02b224 */ /* 0x002fca00078e000c */
[----:B--2---:R0:W2:Y:S02]  /*23bb0*/  @!P3 LDG.E.U16 R4, desc[UR10][R2.64] ;  /* 0x0000000a0204b981 */ /* 0x0040a4000c1e1500 */
[----:B0-----:R-:W-:Y:S02]  /*23bc0*/  @!P3 IMAD.MOV.U32 R2, RZ, RZ, R7 ;  /* 0x000000ffff02b224 */ /* 0x001fe400078e0007 */
[----:B------:R-:W-:-:S05]  /*23bd0*/  @!P3 IMAD.MOV.U32 R3, RZ, RZ, R15 ;  /* 0x000000ffff03b224 */ /* 0x000fca00078e000f */
[----:B------:R4:W2:Y:S04]  /*23be0*/  @!P3 LDG.E.U16 R6, desc[UR10][R2.64] ;  /* 0x0000000a0206b981 */ /* 0x0008a8000c1e1500 */
[----:B---3--:R0:W-:Y:S04]  /*23bf0*/  STL [R1+0x14], R9 ;  /* 0x0000140901007387 */ /* 0x0081e80000100800 */
[----:B------:R-:W3:Y:S01]  /*23c00*/  LDL R12, [R1+0x4f0] ;  /* 0x0004f000010c7983 */ /* 0x000ee20000100800 */
[----:B----4-:R-:W-:Y:S02]  /*23c10*/  @!P3 IMAD.MOV.U32 R2, RZ, RZ, R11 ;  /* 0x000000ffff02b224 */ /* 0x010fe400078e000b */
[----:B------:R-:W-:Y:S01]  /*23c20*/  @!P3 IMAD.MOV.U32 R3, RZ, RZ, R14 ;  /* 0x000000ffff03b224 */ /* 0x000fe200078e000e */
[----:B0-----:R-:W4:Y:S04]  /*23c30*/  LDL R9, [R1+0x514] ;  /* 0x0005140001097983 */ /* 0x001f280000100800 */
[----:B------:R0:W3:Y:S04]  /*23c40*/  @!P3 LDG.E.U16 R10, desc[UR10][R2.64] ;  /* 0x0000000a020ab981 */ /* 0x0000e8000c1e1500 */
[----:B--2---:R1:W-:Y:S04]  /*23c50*/  STL [R1+0x10], R4 ;  /* 0x0000100401007387 */ /* 0x0043e80000100800 */
[----:B------:R-:W2:Y:S04]  /*23c60*/  LDL R7, [R1+0x4d0] ;  /* 0x0004d00001077983 */ /* 0x000ea80000100800 */
[----:B-1----:R-:W2:Y:S01]  /*23c70*/  LDL R4, [R1+0x4f4] ;  /* 0x0004f40001047983 */ /* 0x002ea20000100800 */
[----:B------:R-:W-:-:S03]  /*23c80*/  PRMT R8, RZ, 0x7610, R8 ;  /* 0x00007610ff087816 */ /* 0x000fc60000000008 */
[----:B------:R1:W-:Y:S04]  /*23c90*/  STL [R1+0xc], R6 ;  /* 0x00000c0601007387 */ /* 0x0003e80000100800 */
[----:B------:R-:W2:Y:S01]  /*23ca0*/  LDL R11, [R1+0x4b0] ;  /* 0x0004b000010b7983 */ /* 0x000ea20000100800 */
[----:B0-----:R-:W-:-:S03]  /*23cb0*/  @!P3 IMAD.MOV.U32 R3, RZ, RZ, R13 ;  /* 0x000000ffff03b224 */ /* 0x001fc600078e000d */
[----:B-1----:R-:W2:Y:S01]  /*23cc0*/  LDL R6, [R1+0x4d4] ;  /* 0x0004d40001067983 */ /* 0x002ea20000100800 */
[----:B----4-:R-:W-:-:S03]  /*23cd0*/  @!P3 IMAD.MOV.U32 R2, RZ, RZ, R9 ;  /* 0x000000ffff02b224 */ /* 0x010fc600078e0009 */
[----:B---3--:R0:W-:Y:S04]  /*23ce0*/  STL [R1+0x8], R10 ;  /* 0x0000080a01007387 */ /* 0x0081e80000100800 */
[----:B------:R1:W3:Y:S01]  /*23cf0*/  @!P3 LDG.E.U16 R8, desc[UR10][R2.64] ;  /* 0x0000000a0208b981 */ /* 0x0002e2000c1e1500 */
[----:B------:R-:W-:Y:S02]  /*23d00*/  PRMT R5, RZ, 0x7610, R5 ;  /* 0x00007610ff057816 */ /* 0x000fe40000000005 */
[----:B------:R-:W-:Y:S02]  /*23d10*/  PRMT R28, RZ, 0x7610, R28 ;  /* 0x00007610ff1c7816 */ /* 0x000fe4000000001c */
[----:B------:R-:W-:Y:S01]  /*23d20*/  PRMT R26, RZ, 0x7610, R26 ;  /* 0x00007610ff1a7816 */ /* 0x000fe2000000001a */
[----:B------:R-:W4:Y:S04]  /*23d30*/  LDL R9, [R1+0x490] ;  /* 0x0004900001097983 */ /* 0x000f280000100800 */
[----:B0-----:R-:W4:Y:S01]  /*23d40*/  LDL R10, [R1+0x4b4] ;  /* 0x0004b400010a7983 */ /* 0x001f220000100800 */
[----:B-1----:R-:W-:-:S02]  /*23d50*/  @!P3 IMAD.MOV.U32 R3, RZ, RZ, R12 ;  /* 0x000000ffff03b224 */ /* 0x002fc400078e000c */
[----:B--2---:R-:W-:-:S05]  /*23d60*/  @!P3 IMAD.MOV.U32 R2, RZ, RZ, R4 ;  /* 0x000000ffff02b224 */ /* 0x004fca00078e0004 */
[----:B------:R0:W2:Y:S02]  /*23d70*/  @!P3 LDG.E.U16 R5, desc[UR10][R2.64] ;  /* 0x0000000a0205b981 */ /* 0x0000a4000c1e1500 */
[----:B0-----:R-:W-:Y:S02]  /*23d80*/  @!P3 IMAD.MOV.U32 R3, RZ, RZ, R7 ;  /* 0x000000ffff03b224 */ /* 0x001fe400078e0007 */
[----:B------:R-:W-:-:S05]  /*23d90*/  @!P3 IMAD.MOV.U32 R2, RZ, RZ, R6 ;  /* 0x000000ffff02b224 */ /* 0x000fca00078e0006 */
[----:B------:R0:W2:Y:S04]  /*23da0*/  @!P3 LDG.E.U16 R28, desc[UR10][R2.64] ;  /* 0x0000000a021cb981 */ /* 0x0000a8000c1e1500 */
[----:B---3--:R1:W-:Y:S04]  /*23db0*/  STL [R1+0x4], R8 ;  /* 0x0000040801007387 */ /* 0x0083e80000100800 */
[----:B------:R-:W3:Y:S01]  /*23dc0*/  LDL R4, [R1+0x474] ;  /* 0x0004740001047983 */ /* 0x000ee20000100800 */
[----:B0-----:R-:W-:Y:S02]  /*23dd0*/  @!P3 IMAD.MOV.U32 R3, RZ, RZ, R11 ;  /* 0x000000ffff03b224 */ /* 0x001fe400078e000b */
[----:B----4-:R-:W-:Y:S01]  /*23de0*/  @!P3 IMAD.MOV.U32 R2, RZ, RZ, R10 ;  /* 0x000000ffff02b224 */ /* 0x010fe200078e000a */
[----:B-1----:R-:W4:Y:S04]  /*23df0*/  LDL R8, [R1+0x494] ;  /* 0x0004940001087983 */ /* 0x002f280000100800 */
[----:B------:R0:W3:Y:S04]  /*23e00*/  @!P3 LDG.E.U16 R26, desc[UR10][R2.64] ;  /* 0x0000000a021ab981 */ /* 0x0000e8000c1e1500 */
[----:B--2---:R1:W-:Y:S04]  /*23e10*/  STL [R1], R5 ;  /* 0x0000000501007387 */ /* 0x0043e80000100800 */
[----:B------:R-:W2:Y:S04]  /*23e20*/  LDL R7, [R1+0x450] ;  /* 0x0004500001077983 */ /* 0x000ea80000100800 */
[----:B------:R-:W2:Y:S04]  /*23e30*/  LDL R6, [R1+0x454] ;  /* 0x0004540001067983 */ /* 0x000ea80000100800 */
[----:B-1----:R-:W2:Y:S01]  /*23e40*/  LDL R5, [R1+0x470] ;  /* 0x0004700001057983 */ /* 0x002ea20000100800 */
[----:B0-----:R-:W-:-:S03]  /*23e50*/  @!P3 IMAD.MOV.U32 R3, RZ, RZ, R9 ;  /* 0x000000ffff03b224 */ /* 0x001fc600078e0009 */
[----:B------:R-:W-:Y:S01]  /*23e60*/  STL [R1+0x15a8], R28 ;  /* 0x0015a81c01007387 */ /* 0x000fe20000100800 */
[----:B------:R-:W-:Y:S01]  /*23e70*/  PRMT R24, RZ, 0x7610, R24 ;  /* 0x00007610ff187816 */ /* 0x000fe20000000018 */
[----:B----4-:R-:W-:Y:S02]  /*23e80*/  @!P3 IMAD.MOV.U32 R2, RZ, RZ, R8 ;  /* 0x000000ffff02b224 */ /* 0x010fe400078e0008 */
[----:B---3--:R-:W-:Y:S04]  /*23e90*/  STL [R1+0x15ac], R26 ;  /* 0x0015ac1a01007387 */ /* 0x008fe80000100800 */
[----:B------:R-:W3:Y:S04]  /*23ea0*/  LDL R9, [R1+0x430] ;  /* 0x0004300001097983 */ /* 0x000ee80000100800 */
[----:B------:R-:W4:Y:S04]  /*23eb0*/  LDL R8, [R1+0x434] ;  /* 0x0004340001087983 */ /* 0x000f280000100800 */
[----:B------:R0:W3:Y:S01]  /*23ec0*/  @!P3 LDG.E.U16 R24, desc[UR10][R2.64] ;  /* 0x0000000a0218b981 */ /* 0x0000e2000c1e1500 */
[----:B------:R-:W-:Y:S01]  /*23ed0*/  PRMT R22, RZ, 0x7610, R22 ;  /* 0x00007610ff167816 */ /* 0x000fe20000000016 */
[----:B0-----:R-:W-:Y:S01]  /*23ee0*/  @!P3 IMAD.MOV.U32 R2, RZ, RZ, R4 ;  /* 0x000000ffff02b224 */ /* 0x001fe200078e0004 */
[----:B------:R-:W-:Y:S01]  /*23ef0*/  PRMT R20, RZ, 0x7610, R20 ;  /* 0x00007610ff147816 */ /* 0x000fe20000000014 */
[----:B--2---:R-:W-:-:S05]  /*23f00*/  @!P3 IMAD.MOV.U32 R3, RZ, RZ, R5 ;  /* 0x000000ffff03b224 */ /* 0x004fca00078e0005 */
[----:B------:R0:W2:Y:S02]  /*23f10*/  @!P3 LDG.E.U16 R22, desc[UR10][R2.64] ;  /* 0x0000000a0216b981 */ /* 0x0000a4000c1e1500 */
[----:B0-----:R-:W-:Y:S02]  /*23f20*/  @!P3 IMAD.MOV.U32 R2, RZ, RZ, R6 ;  /* 0x000000ffff02b224 */ /* 0x001fe400078e0006 */
[----:B------:R-:W-:-:S05]  /*23f30*/  @!P3 IMAD.MOV.U32 R3, RZ, RZ, R7 ;  /* 0x000000ffff03b224 */ /* 0x000fca00078e0007 */
[----:B------:R4:W2:Y:S01]  /*23f40*/  @!P3 LDG.E.U16 R20, desc[UR10][R2.64] ;  /* 0x0000000a0214b981 */ /* 0x0008a2000c1e1500 */
[----:B------:R-:W-:Y:S01]  /*23f50*/  PRMT R18, RZ, 0x7610, R18 ;  /* 0x00007610ff127816 */ /* 0x000fe20000000012 */
[----:B----4-:R-:W-:Y:S02]  /*23f60*/  @!P3 IMAD.MOV.U32 R2, RZ, RZ, R8 ;  /* 0x000000ffff02b224 */ /* 0x010fe400078e0008 */
[----:B---3--:R-:W-:-:S05]  /*23f70*/  @!P3 IMAD.MOV.U32 R3, RZ, RZ, R9 ;  /* 0x000000ffff03b224 */ /* 0x008fca00078e0009 */
[----:B------:R0:W3:Y:S04]  /*23f80*/  @!P3 LDG.E.U16 R18, desc[UR10][R2.64] ;  /* 0x0000000a0212b981 */ /* 0x0000e8000c1e1500 */
[----:B------:R-:W-:Y:S04]  /*23f90*/  STL [R1+0x15b0], R24 ;  /* 0x0015b01801007387 */ /* 0x000fe80000100800 */
[----:B------:R-:W4:Y:S04]  /*23fa0*/  LDL R5, [R1+0x3d8] ;  /* 0x0003d80001057983 */ /* 0x000f280000100800 */
[----:B------:R-:W4:Y:S04]  /*23fb0*/  LDL R4, [R1+0x3dc] ;  /* 0x0003dc0001047983 */ /* 0x000f280000100800 */
[----:B--2---:R-:W-:Y:S04]  /*23fc0*/  STL [R1+0x15b4], R22 ;  /* 0x0015b41601007387 */ /* 0x004fe80000100800 */
[----:B------:R-:W2:Y:S04]  /*23fd0*/  LDL R11, [R1+0x3b8] ;  /* 0x0003b800010b7983 */ /* 0x000ea80000100800 */
[----:B------:R-:W2:Y:S04]  /*23fe0*/  LDL R10, [R1+0x3bc] ;  /* 0x0003bc00010a7983 */ /* 0x000ea80000100800 */
[----:B------:R-:W2:Y:S04]  /*23ff0*/  LDL R7, [R1+0x398] ;  /* 0x0003980001077983 */ /* 0x000ea80000100800 */
[----:B------:R-:W2:Y:S04]  /*24000*/  LDL R6, [R1+0x39c] ;  /* 0x00039c0001067983 */ /* 0x000ea80000100800 */
[----:B------:R1:W-:Y:S04]  /*24010*/  STL [R1+0x15b8], R20 ;  /* 0x0015b81401007387 */ /* 0x0003e80000100800 */
[----:B------:R-:W2:Y:S04]  /*24020*/  LDL R13, [R1+0x378] ;  /* 0x00037800010d7983 */ /* 0x000ea80000100800 */
[----:B------:R-:W2:Y:S01]  /*24030*/  LDL R12, [R1+0x37c] ;  /* 0x00037c00010c7983 */ /* 0x000ea20000100800 */
[----:B0-----:R-:W-:-:S02]  /*24040*/  PRMT R2, RZ, 0x7610, R2 ;  /* 0x00007610ff027816 */ /* 0x001fc40000000002 */
[----:B------:R-:W-:Y:S01]  /*24050*/  PRMT R3, RZ, 0x7610, R3 ;  /* 0x00007610ff037816 */ /* 0x000fe20000000003 */
[----:B---3--:R0:W-:Y:S04]  /*24060*/  STL [R1+0x15bc], R18 ;  /* 0x0015bc1201007387 */ /* 0x0081e80000100800 */
[----:B------:R-:W3:Y:S04]  /*24070*/  LDL R9, [R1+0x35c] ;  /* 0x00035c0001097983 */ /* 0x000ee80000100800 */
[----:B------:R-:W3:Y:S04]  /*24080*/  LDL R8, [R1+0xab4] ;  /* 0x000ab40001087983 */ /* 0x000ee80000100800 */
[----:B-1----:R-:W3:Y:S04]  /*24090*/  LDL R20, [R1+0x34c] ;  /* 0x00034c0001147983 */ /* 0x002ee80000100800 */
[----:B----4-:R2:W4:Y:S04]  /*240a0*/  @!P3 LDG.E.U16 R2, desc[UR10][R4.64] ;  /* 0x0000000a0402b981 */ /* 0x010528000c1e1500 */
[----:B------:R-:W4:Y:S04]  /*240b0*/  LDL R15, [R1+0xad8] ;  /* 0x000ad800010f7983 */ /* 0x000f280000100800 */
[----:B------:R-:W4:Y:S04]  /*240c0*/  LDL R14, [R1+0xb1c] ;  /* 0x000b1c00010e7983 */ /* 0x000f280000100800 */
[----:B------:R-:W4:Y:S04]  /*240d0*/  LDL R28, [R1+0x410] ;  /* 0x00041000011c7983 */ /* 0x000f280000100800 */
[----:B0-----:R-:W4:Y:S04]  /*240e0*/  LDL R18, [R1+0xad4] ;  /* 0x000ad40001127983 */ /* 0x001f280000100800 */
[----:B------:R-:W4:Y:S04]  /*240f0*/  LDL R26, [R1+0x414] ;  /* 0x00041400011a7983 */ /* 0x000f280000100800 */
[----:B------:R-:W4:Y:S04]  /*24100*/  LDL R24, [R1+0x3f0] ;  /* 0x0003f00001187983 */ /* 0x000f280000100800 */
[----:B------:R-:W4:Y:S01]  /*24110*/  LDL R22, [R1+0x3f4] ;  /* 0x0003f40001167983 */ /* 0x000f220000100800 */
[----:B--2---:R-:W-:-:S02]  /*24120*/  @!P3 IMAD.MOV.U32 R5, RZ, RZ, R11 ;  /* 0x000000ffff05b224 */ /* 0x004fc400078e000b */
[----:B------:R-:W-:Y:S01]  /*24130*/  @!P3 IMAD.MOV.U32 R4, RZ, RZ, R10 ;  /* 0x000000ffff04b224 */ /* 0x000fe200078e000a */
[----:B------:R-:W2:Y:S04]  /*24140*/  LDL R11, [R1+0xab8] ;  /* 0x000ab800010b7983 */ /* 0x000ea80000100800 */
[----:B------:R-:W2:Y:S04]  /*24150*/  LDL R10, [R1+0xaf4] ;  /* 0x000af400010a7983 */ /* 0x000ea80000100800 */
[----:B------:R0:W2:Y:S02]  /*24160*/  @!P3 LDG.E.U16 R3, desc[UR10][R4.64] ;  /* 0x0000000a0403b981 */ /* 0x0000a4000c1e1500 */
[----:B0-----:R-:W-:-:S06]  /*24170*/  PRMT R4, RZ, 0x7610, R4 ;  /* 0x00007610ff047816 */ /* 0x001fcc0000000004 */
[----:B------:R0:W2:Y:S02]  /*24180*/  @!P3 LDG.E.U16 R4, desc[UR10][R6.64] ;  /* 0x0000000a0604b981 */ /* 0x0000a4000c1e1500 */
[----:B0-----:R-:W-:Y:S02]  /*24190*/  @!P3 IMAD.MOV.U32 R6, RZ, RZ, R12 ;  /* 0x000000ffff06b224 */ /* 0x001fe400078e000c */
[----:B------:R-:W-:Y:S01]  /*241a0*/  @!P3 IMAD.MOV.U32 R7, RZ, RZ, R13 ;  /* 0x000000ffff07b224 */ /* 0x000fe200078e000d */
[----:B------:R-:W2:Y:S04]  /*241b0*/  LDL R12, [R1+0xb0c] ;  /* 0x000b0c00010c7983 */ /* 0x000ea80000100800 */
[----:B------:R-:W2:Y:S01]  /*241c0*/  LDL R13, [R1+0xaf8] ;  /* 0x000af800010d7983 */ /* 0x000ea20000100800 */
[----:B------:R-:W-:-:S06]  /*241d0*/  PRMT R5, RZ, 0x7610, R5 ;  /* 0x00007610ff057816 */ /* 0x000fcc0000000005 */
[----:B------:R0:W2:Y:S02]  /*241e0*/  @!P3 LDG.E.U16 R5, desc[UR10][R6.64] ;  /* 0x0000000a0605b981 */ /* 0x0000a4000c1e1500 */
[----:B0-----:R-:W-:Y:S02]  /*241f0*/  PRMT R6, RZ, 0x7610, R6 ;  /* 0x00007610ff067816 */ /* 0x001fe40000000006 */
[----:B------:R-:W-:-:S04]  /*24200*/  PRMT R7, RZ, 0x7610, R7 ;  /* 0x00007610ff077816 */ /* 0x000fc80000000007 */
[----:B---3--:R4:W3:Y:S02]  /*24210*/  @!P3 LDG.E.U16 R6, desc[UR10][R8.64] ;  /* 0x0000000a0806b981 */ /* 0x0088e4000c1e1500 */
[----:B----4-:R-:W-:Y:S02]  /*24220*/  @!P3 IMAD.MOV.U32 R8, RZ, RZ, R18 ;  /* 0x000000ffff08b224 */ /* 0x010fe400078e0012 */
[----:B------:R-:W-:Y:S01]  /*24230*/  @!P3 IMAD.MOV.U32 R9, RZ, RZ, R20 ;  /* 0x000000ffff09b224 */ /* 0x000fe200078e0014 */
[----:B------:R-:W-:Y:S01]  /*24240*/  PRMT R16, RZ, 0x7610, R16 ;  /* 0x00007610ff107816 */ /* 0x000fe20000000010 */
[----:B------:R-:W4:Y:S04]  /*24250*/  LDL R20, [R1+0x3b0] ;  /* 0x0003b00001147983 */ /* 0x000f280000100800 */
[----:B------:R0:W3:Y:S04]  /*24260*/  @!P3 LDG.E.U16 R7, desc[UR10][R8.64] ;  /* 0x0000000a0807b981 */ /* 0x0000e8000c1e1500 */
[----:B------:R-:W4:Y:S01]  /*24270*/  LDL R18, [R1+0x3b4] ;  /* 0x0003b40001127983 */ /* 0x000f220000100800 */
[----:B0-----:R-:W-:-:S02]  /*24280*/  PRMT R8, RZ, 0x7610, R8 ;  /* 0x00007610ff087816 */ /* 0x001fc40000000008 */
[----:B------:R-:W-:-:S04]  /*24290*/  PRMT R9, RZ, 0x7610, R9 ;  /* 0x00007610ff097816 */ /* 0x000fc80000000009 */
[----:B--2---:R0:W2:Y:S02]  /*242a0*/  @!P3 LDG.E.U16 R8, desc[UR10][R10.64] ;  /* 0x0000000a0a08b981 */ /* 0x0040a4000c1e1500 */
[----:B0-----:R-:W-:Y:S02]  /*242b0*/  @!P3 IMAD.MOV.U32 R10, RZ, RZ, R14 ;  /* 0x000000ffff0ab224 */ /* 0x001fe400078e000e */
[----:B------:R-:W-:Y:S01]  /*242c0*/  @!P3 IMAD.MOV.U32 R11, RZ, RZ, R15 ;  /* 0x000000ffff0bb224 */ /* 0x000fe200078e000f */
[----:B------:R-:W3:Y:S04]  /*242d0*/  LDL R14, [R1+0x3d4] ;  /* 0x0003d400010e7983 */ /* 0x000ee80000100800 */
[----:B------:R-:W3:Y:S04]  /*242e0*/  LDL R15, [R1+0x3d0] ;  /* 0x0003d000010f7983 */ /* 0x000ee80000100800 */
[----:B------:R0:W2:Y:S02]  /*242f0*/  @!P3 LDG.E.U16 R9, desc[UR10][R10.64] ;  /* 0x0000000a0a09b981 */ /* 0x0000a4000c1e1500 */
[----:B0-----:R-:W-:-:S06]  /*24300*/  PRMT R10, RZ, 0x7610, R10 ;  /* 0x00007610ff0a7816 */ /* 0x001fcc000000000a */
[----:B------:R0:W2:Y:S02]  /*24310*/  @!P3 LDG.E.U16 R10, desc[UR10][R12.64] ;  /* 0x0000000a0c0ab981 */ /* 0x0000a4000c1e1500 */
[----:B0-----:R-:W-:Y:S02]  /*24320*/  @!P3 IMAD.MOV.U32 R12, RZ, RZ, R26 ;  /* 0x000000ffff0cb224 */ /* 0x001fe400078e001a */
[----:B------:R-:W-:-:S05]  /*24330*/  @!P3 IMAD.MOV.U32 R13, RZ, RZ, R28 ;  /* 0x000000ffff0db224 */ /* 0x000fca00078e001c */
[----:B------:R0:W2:Y:S01]  /*24340*/  @!P3 LDG.E.U16 R16, desc[UR10][R12.64] ;  /* 0x0000000a0c10b981 */ /* 0x0000a2000c1e1500 */
[----:B------:R-:W-:Y:S01]  /*24350*/  PRMT R11, RZ, 0x7610, R11 ;  /* 0x00007610ff0b7816 */ /* 0x000fe2000000000b */
[----:B0-----:R-:W-:Y:S02]  /*24360*/  @!P3 IMAD.MOV.U32 R12, RZ, RZ, R22 ;  /* 0x000000ffff0cb224 */ /* 0x001fe400078e0016 */
[----:B------:R-:W-:-:S05]  /*24370*/  @!P3 IMAD.MOV.U32 R13, RZ, RZ, R24 ;  /* 0x000000ffff0db224 */ /* 0x000fca00078e0018 */
[----:B------:R0:W2:Y:S02]  /*24380*/  @!P3 LDG.E.U16 R11, desc[UR10][R12.64] ;  /* 0x0000000a0c0bb981 */ /* 0x0000a4000c1e1500 */
[----:B0-----:R-:W-:Y:S02]  /*24390*/  PRMT R12, RZ, 0x7610, R12 ;  /* 0x00007610ff0c7816 */ /* 0x001fe4000000000c */
[----:B------:R-:W-:-:S04]  /*243a0*/  PRMT R13, RZ, 0x7610, R13 ;  /* 0x00007610ff0d7816 */ /* 0x000fc8000000000d */
[----:B---3--:R4:W3:Y:S02]  /*243b0*/  @!P3 LDG.E.U16 R12, desc[UR10][R14.64] ;  /* 0x0000000a0e0cb981 */ /* 0x0088e4000c1e1500 */
[----:B----4-:R-:W-:Y:S02]  /*243c0*/  @!P3 IMAD.MOV.U32 R14, RZ, RZ, R18 ;  /* 0x000000ffff0eb224 */ /* 0x010fe400078e0012 */
[----:B------:R-:W-:-:S05]  /*243d0*/  @!P3 IMAD.MOV.U32 R15, RZ, RZ, R20 ;  /* 0x000000ffff0fb224 */ /* 0x000fca00078e0014 */
[----:B------:R-:W4:Y:S04]  /*243e0*/  @!P3 LDG.E.U16 R13, desc[UR10][R14.64] ;  /* 0x0000000a0e0db981 */ /* 0x000f28000c1e1500 */
[----:B--2---:R0:W-:Y:S04]  /*243f0*/  STL [R1+0x15c0], R16 ;  /* 0x0015c01001007387 */ /* 0x0041e80000100800 */
[----:B0-----:R-:W2:Y:S04]  /*24400*/  LDL R16, [R1+0x394] ;  /* 0x0003940001107983 */ /* 0x001ea80000100800 */
[----:B------:R0:W-:Y:S04]  /*24410*/  STL [R1+0x15c4], R11 ;  /* 0x0015c40b01007387 */ /* 0x0001e80000100800 */
[----:B------:R-:W2:Y:S04]  /*24420*/  LDL R28, [R1+0x370] ;  /* 0x00037000011c7983 */ /* 0x000ea80000100800 */
[----:B------:R-:W2:Y:S04]  /*24430*/  LDL R26, [R1+0x374] ;  /* 0x00037400011a7983 */ /* 0x000ea80000100800 */
[----:B0-----:R-:W2:Y:S04]  /*24440*/  LDL R11, [R1+0x390] ;  /* 0x00039000010b7983 */ /* 0x001ea80000100800 */
[----:B---3--:R0:W-:Y:S04]  /*24450*/  STL [R1+0x15c8], R12 ;  /* 0x0015c80c01007387 */ /* 0x0081e80000100800 */
[----:B------:R-:W3:Y:S04]  /*24460*/  LDL R24, [R1+0x358] ;  /* 0x0003580001187983 */ /* 0x000ee80000100800 */
[----:B------:R-:W3:Y:S04]  /*24470*/  LDL R22, [R1+0xabc] ;  /* 0x000abc0001167983 */ /* 0x000ee80000100800 */
[----:B------:R-:W3:Y:S04]  /*24480*/  LDL R20, [R1+0x348] ;  /* 0x0003480001147983 */ /* 0x000ee80000100800 */
[----:B------:R-:W3:Y:S04]  /*24490*/  LDL R18, [R1+0xadc] ;  /* 0x000adc0001127983 */ /* 0x000ee80000100800 */
[----:B----4-:R1:W-:Y:S01]  /*244a0*/  STL [R1+0x15cc], R13 ;  /* 0x0015cc0d01007387 */ /* 0x0103e20000100800 */
[----:B------:R-:W-:-:S02]  /*244b0*/  PRMT R17, RZ, 0x7610, R17 ;  /* 0x00007610ff117816 */ /* 0x000fc40000000011 */
[----:B------:R-:W-:Y:S02]  /*244c0*/  PRMT R19, RZ, 0x7610, R19 ;  /* 0x00007610ff137816 */ /* 0x000fe40000000013 */
[----:B------:R-:W-:Y:S02]  /*244d0*/  PRMT R21, RZ, 0x7610, R21 ;  /* 0x00007610ff157816 */ /* 0x000fe40000000015 */
[----:B------:R-:W-:Y:S02]  /*244e0*/  PRMT R23, RZ, 0x7610, R23 ;  /* 0x00007610ff177816 */ /* 0x000fe40000000017 */
[----:B------:R-:W-:Y:S01]  /*244f0*/  PRMT R25, RZ, 0x7610, R25 ;  /* 0x00007610ff197816 */ /* 0x000fe20000000019 */
[----:B0-----:R-:W4:Y:S04]  /*24500*/  LDL R12, [R1+0xae0] ;  /* 0x000ae000010c7983 */ /* 0x001f280000100800 */
[----:B-1----:R-:W4:Y:S01]  /*24510*/  LDL R13, [R1+0xafc] ;  /* 0x000afc00010d7983 */ /* 0x002f220000100800 */
[----:B--2---:R-:W-:-:S03]  /*24520*/  @!P3 IMAD.MOV.U32 R14, RZ, RZ, R16 ;  /* 0x000000ffff0eb224 */ /* 0x004fc600078e0010 */
[----:B------:R-:W2:Y:S01]  /*24530*/  LDL R16, [R1+0xac0] ;  /* 0x000ac00001107983 */ /* 0x000ea20000100800 */
[----:B------:R-:W-:-:S03]  /*24540*/  @!P3 IMAD.MOV.U32 R15, RZ, RZ, R11 ;  /* 0x000000ffff0fb224 */ /* 0x000fc600078e000b */
[----:B------:R-:W2:Y:S04]  /*24550*/  LDL R11, [R1+0xb18] ;  /* 0x000b1800010b7983 */ /* 0x000ea80000100800 */
[----:B------:R0:W2:Y:S02]  /*24560*/  @!P3 LDG.E.U16 R17, desc[UR10][R14.64] ;  /* 0x0000000a0e11b981 */ /* 0x0000a4000c1e1500 */
[----:B0-----:R-:W-:Y:S02]  /*24570*/  @!P3 IMAD.MOV.U32 R14, RZ, RZ, R26 ;  /* 0x000000ffff0eb224 */ /* 0x001fe400078e001a */
[----:B------:R-:W-:-:S05]  /*24580*/  @!P3 IMAD.MOV.U32 R15, RZ, RZ, R28 ;  /* 0x000000ffff0fb224 */ /* 0x000fca00078e001c */
[----:B------:R3:W2:Y:S02]  /*24590*/  @!P3 LDG.E.U16 R19, desc[UR10][R14.64] ;  /* 0x0000000a0e13b981 */ /* 0x0006a4000c1e1500 */
[----:B---3--:R-:W-:Y:S02]  /*245a0*/  @!P3 IMAD.MOV.U32 R15, RZ, RZ, R24 ;  /* 0x000000ffff0fb224 */ /* 0x008fe400078e0018 */
[----:B------:R-:W-:-:S05]  /*245b0*/  @!P3 IMAD.MOV.U32 R14, RZ, RZ, R22 ;  /* 0x000000ffff0eb224 */ /* 0x000fca00078e0016 */
[----:B------:R0:W3:Y:S02]  /*245c0*/  @!P3 LDG.E.U16 R21, desc[UR10][R14.64] ;  /* 0x0000000a0e15b981 */ /* 0x0000e4000c1e1500 */
[----:B0-----:R-:W-:Y:S02]  /*245d0*/  @!P3 IMAD.MOV.U32 R14, RZ, RZ, R18 ;  /* 0x000000ffff0eb224 */ /* 0x001fe400078e0012 */
[----:B------:R-:W-:-:S05]  /*245e0*/  @!P3 IMAD.MOV.U32 R15, RZ, RZ, R20 ;  /* 0x000000ffff0fb224 */ /* 0x000fca00078e0014 */
[----:B------:R4:W3:Y:S02]  /*245f0*/  @!P3 LDG.E.U16 R23, desc[UR10][R14.64] ;  /* 0x0000000a0e17b981 */ /* 0x0008e4000c1e1500 */
[----:B----4-:R-:W-:Y:S02]  /*24600*/  @!P3 IMAD.MOV.U32 R14, RZ, RZ, R13 ;  /* 0x000000ffff0eb224 */ /* 0x010fe400078e000d */
[----:B--2---:R-:W-:-:S05]  /*24610*/  @!P3 IMAD.MOV.U32 R15, RZ, RZ, R16 ;  /* 0x000000ffff0fb224 */ /* 0x004fca00078e0010 */
[----:B------:R0:W2:Y:S04]  /*24620*/  @!P3 LDG.E.U16 R25, desc[UR10][R14.64] ;  /* 0x0000000a0e19b981 */ /* 0x0000a8000c1e1500 */
[----:B------:R-:W-:Y:S01]  /*24630*/  STL [R1+0x15d0], R17 ;  /* 0x0015d01101007387 */ /* 0x000fe20000100800 */
[----:B0-----:R-:W-:Y:S02]  /*24640*/  @!P3 IMAD.MOV.U32 R15, RZ, RZ, R12 ;  /* 0x000000ffff0fb224 */ /* 0x001fe400078e000c */
[----:B------:R-:W-:Y:S01]  /*24650*/  @!P3 IMAD.MOV.U32 R14, RZ, RZ, R11 ;  /* 0x000000ffff0eb224 */ /* 0x000fe200078e000b */
[----:B------:R-:W-:-:S06]  /*24660*/  PRMT R27, RZ, 0x7610, R27 ;  /* 0x00007610ff1b7816 */ /* 0x000fcc000000001b */
[----:B------:R0:W4:Y:S04]  /*24670*/  @!P3 LDG.E.U16 R27, desc[UR10][R14.64] ;  /* 0x0000000a0e1bb981 */ /* 0x000128000c1e1500 */
[----:B------:R-:W-:Y:S04]  /*24680*/  STL [R1+0x15d4], R19 ;  /* 0x0015d41301007387 */ /* 0x000fe80000100800 */
[----:B---3--:R-:W-:Y:S04]  /*24690*/  STL [R1+0x15d8], R21 ;  /* 0x0015d81501007387 */ /* 0x008fe80000100800 */
[----:B------:R-:W-:Y:S04]  /*246a0*/  STL [R1+0x15dc], R23 ;  /* 0x0015dc1701007387 */ /* 0x000fe80000100800 */
[----:B--2---:R1:W-:Y:S04]  /*246b0*/  STL [R1+0x15e0], R25 ;  /* 0x0015e01901007387 */ /* 0x0043e80000100800 */
[----:B-1----:R-:W2:Y:S04]  /*246c0*/  LDL.LU R25, [R1+0xb4] ;  /* 0x0000b40001197983 */ /* 0x002ea80000300800 */
[----:B------:R-:W3:Y:S04]  /*246d0*/  LDL.LU R23, [R1+0xb0] ;  /* 0x0000b00001177983 */ /* 0x000ee80000300800 */
        /* <DEDUP_REMOVED lines=13> */
[----:B------:R-:W0:Y:S01]  /*247b0*/  LDL R15, [R1+0xb08] ;  /* 0x000b0800010f7983 */ /* 0x000e220000100800 */
[----:B------:R-:W-:Y:S01]  /*247c0*/  PRMT R29, RZ, 0x7610, R29 ;  /* 0x00007610ff1d7816 */ /* 0x000fe2000000001d */
[----:B0-----:R-:W-:-:S02]  /*247d0*/  @!P3 IMAD.MOV.U32 R14, RZ, RZ, R15 ;  /* 0x000000ffff0eb224 */ /* 0x001fc400078e000f */
[----:B------:R-:W-:-:S05]  /*247e0*/  @!P3 IMAD.MOV.U32 R15, RZ, RZ, R0 ;  /* 0x000000ffff0fb224 */ /* 0x000fca00078e0000 */
[----:B------:R-:W2:Y:S04]  /*247f0*/  @!P3 LDG.E.U16 R29, desc[UR10][R14.64] ;  /* 0x0000000a0e1db981 */ /* 0x000ea8000c1e1500 */
[----:B----4-:R0:W-:Y:S04]  /*24800*/  STL [R1+0x15e4], R27 ;  /* 0x0015e41b01007387 */ /* 0x0101e80000100800 */
[----:B0-----:R-:W4:Y:S04]  /*24810*/  LDL.LU R27, [R1+0xb8] ;  /* 0x0000b800011b7983 */ /* 0x001f280000300800 */
[----:B------:R0:W-:Y:S04]  /*24820*/  STL [R1+0xbb0], R0 ;  /* 0x000bb00001007387 */ /* 0x0001e80000100800 */
[----:B0-----:R-:W3:Y:S04]  /*24830*/  LDL R0, [R1+0xb28] ;  /* 0x000b280001007983 */ /* 0x001ee80000100800 */
[----:B--2---:R0:W-:Y:S04]  /*24840*/  STL [R1+0x15e8], R29 ;  /* 0x0015e81d01007387 */ /* 0x0041e80000100800 */
[----:B------:R-:W4:Y:S04]  /*24850*/  LDL R15, [R1+0xb24] ;  /* 0x000b2400010f7983 */ /* 0x000f280000100800 */
[----:B0-----:R-:W2:Y:S04]  /*24860*/  LDL.LU R29, [R1+0x6c] ;  /* 0x00006c00011d7983 */ /* 0x001ea80000300800 */
[----:B--2---:R0:W-:Y:S04]  /*24870*/  STL [R1+0x15ec], R29 ;  /* 0x0015ec1d01007387 */ /* 0x0041e80000100800 */
[----:B0-----:R-:W2:Y:S04]  /*24880*/  LDL.LU R29, [R1+0x70] ;  /* 0x00007000011d7983 */ /* 0x001ea80000300800 */
[----:B--2---:R0:W-:Y:S04]  /*24890*/  STL [R1+0x15f0], R29 ;  /* 0x0015f01d01007387 */ /* 0x0041e80000100800 */
[----:B0-----:R-:W2:Y:S04]  /*248a0*/  LDL.LU R29, [R1+0x74] ;  /* 0x00007400011d7983 */ /* 0x001ea80000300800 */
[----:B---3--:R-:W-:Y:S04]  /*248b0*/  STS.U16 [R0+UR5+0x1bc00], R2 ;  /* 0x01bc000200007988 */ /* 0x008fe80008000405 */
        /* <DEDUP_REMOVED lines=8> */
[----:B----4-:R-:W-:Y:S04]  /*24940*/  STS.U16 [R15+UR5+0x600], R27 ;  /* 0x0006001b0f007988 */ /* 0x010fe80008000405 */
        /* <DEDUP_REMOVED lines=8> */
[----:B--2---:R0:W-:Y:S04]  /*249d0*/  STL [R1+0x15f4], R29 ;  /* 0x0015f41d01007387 */ /* 0x0041e80000100800 */
        /* <DEDUP_REMOVED lines=11> */
[----:B------:R1:W-:Y:S04]  /*24a90*/  STS.U16 [R15+UR5+0x5600], R18 ;  /* 0x005600120f007988 */ /* 0x0003e80008000405 */
[----:B------:R1:W-:Y:S04]  /*24aa0*/  STS.U16 [R15+UR5+0x5e00], R20 ;  /* 0x005e00140f007988 */ /* 0x0003e80008000405 */
[----:B------:R1:W-:Y:S04]  /*24ab0*/  STS.U16 [R15+UR5+0x6600], R22 ;  /* 0x006600160f007988 */ /* 0x0003e80008000405 */
[----:B------:R1:W-:Y:S04]  /*24ac0*/  STS.U16 [R15+UR5+0x6e00], R24 ;  /* 0x006e00180f007988 */ /* 0x0003e80008000405 */
[----:B------:R1:W-:Y:S04]  /*24ad0*/  STS.U16 [R15+UR5+0x7600], R26 ;  /* 0x0076001a0f007988 */ /* 0x0003e80008000405 */
[----:B0-----:R-:W4:Y:S04]  /*24ae0*/  LDL.LU R16, [R1+0x44] ;  /* 0x0000440001107983 */ /* 0x001f280000300800 */
[----:B-1----:R-:W4:Y:S04]  /*24af0*/  LDL.LU R18, [R1+0x40] ;  /* 0x0000400001127983 */ /* 0x002f280000300800 */
[----:B------:R-:W4:Y:S04]  /*24b00*/  LDL.LU R20, [R1+0x3c] ;  /* 0x00003c0001147983 */ /* 0x000f280000300800 */
[----:B------:R-:W4:Y:S04]  /*24b10*/  LDL.LU R22, [R1+0x38] ;  /* 0x0000380001167983 */ /* 0x000f280000300800 */
[----:B------:R-:W4:Y:S04]  /*24b20*/  LDL.LU R24, [R1+0x34] ;  /* 0x0000340001187983 */ /* 0x000f280000300800 */
[----:B------:R0:W-:Y:S04]  /*24b30*/  STS.U16 [R15+UR5+0x7e00], R28 ;  /* 0x007e001c0f007988 */ /* 0x0001e80008000405 */
[----:B------:R-:W4:Y:S04]  /*24b40*/  LDL.LU R26, [R1+0x30] ;  /* 0x00003000011a7983 */ /* 0x000f280000300800 */
        /* <DEDUP_REMOVED lines=11> */
[----:B------:R-:W4:Y:S04]  /*24c00*/  LDL.LU R0, [R1] ;  /* 0x0000000001007983 */ /* 0x000f280000300800 */
[----:B--2---:R0:W-:Y:S04]  /*24c10*/  STS.U16 [R15+UR5+0x8600], R29 ;  /* 0x0086001d0f007988 */ /* 0x0041e80008000405 */
[----:B0-----:R-:W2:Y:S04]  /*24c20*/  LDL.LU R29, [R1+0x15f4] ;  /* 0x0015f400011d7983 */ /* 0x001ea80000300800 */
[----:B--2---:R0:W-:Y:S04]  /*24c30*/  STS.U16 [R15+UR5+0x8e00], R29 ;  /* 0x008e001d0f007988 */ /* 0x0041e80008000405 */
[----:B0-----:R-:W2:Y:S04]  /*24c40*/  LDL.LU R29, [R1+0x15f0] ;  /* 0x0015f000011d7983 */ /* 0x001ea80000300800 */
[----:B--2---:R0:W-:Y:S04]  /*24c50*/  STS.U16 [R15+UR5+0x9600], R29 ;  /* 0x0096001d0f007988 */ /* 0x0041e80008000405 */
[----:B0-----:R-:W2:Y:S04]  /*24c60*/  LDL.LU R29, [R1+0x15ec] ;  /* 0x0015ec00011d7983 */ /* 0x001ea80000300800 */
[----:B--2---:R0:W-:Y:S04]  /*24c70*/  STS.U16 [R15+UR5+0x9e00], R29 ;  /* 0x009e001d0f007988 */ /* 0x0041e80008000405 */
[----:B---3--:R1:W-:Y:S04]  /*24c80*/  STS.U16 [R15+UR5+0xa600], R27 ;  /* 0x00a6001b0f007988 */ /* 0x0083e80008000405 */
[----:B----4-:R2:W-:Y:S04]  /*24c90*/  STS.U16 [R15+UR5+0xae00], R25 ;  /* 0x00ae00190f007988 */ /* 0x0105e80008000405 */
[----:B------:R3:W-:Y:S04]  /*24ca0*/  STS.U16 [R15+UR5+0xb600], R23 ;  /* 0x00b600170f007988 */ /* 0x0007e80008000405 */
[----:B------:R4:W-:Y:S04]  /*24cb0*/  STS.U16 [R15+UR5+0xbe00], R21 ;  /* 0x00be00150f007988 */ /* 0x0009e80008000405 */
[----:B------:R4:W-:Y:S04]  /*24cc0*/  STS.U16 [R15+UR5+0xc600], R19 ;  /* 0x00c600130f007988 */ /* 0x0009e80008000405 */
[----:B0-----:R-:W4:Y:S04]  /*24cd0*/  LDL.LU R29, [R1+0x15e8] ;  /* 0x0015e800011d7983 */ /* 0x001f280000300800 */
[----:B-1----:R-:W4:Y:S04]  /*24ce0*/  LDL.LU R27, [R1+0x15e4] ;  /* 0x0015e400011b7983 */ /* 0x002f280000300800 */
[----:B--2---:R-:W2:Y:S04]  /*24cf0*/  LDL.LU R25, [R1+0x15e0] ;  /* 0x0015e00001197983 */ /* 0x004ea80000300800 */
[----:B---3--:R-:W3:Y:S04]  /*24d00*/  LDL.LU R23, [R1+0x15dc] ;  /* 0x0015dc0001177983 */ /* 0x008ee80000300800 */
[----:B----4-:R-:W4:Y:S04]  /*24d10*/  LDL.LU R21, [R1+0x15d8] ;  /* 0x0015d80001157983 */ /* 0x010f280000300800 */
[----:B------:R-:W2:Y:S04]  /*24d20*/  LDL.LU R19, [R1+0x15d4] ;  /* 0x0015d40001137983 */ /* 0x000ea80000300800 */
[----:B------:R0:W-:Y:S04]  /*24d30*/  STS.U16 [R15+UR5+0xce00], R17 ;  /* 0x00ce00110f007988 */ /* 0x0001e80008000405 */
[----:B------:R1:W-:Y:S04]  /*24d40*/  STS.U16 [R15+UR5+0xd600], R13 ;  /* 0x00d6000d0f007988 */ /* 0x0003e80008000405 */
[----:B------:R1:W-:Y:S04]  /*24d50*/  STS.U16 [R15+UR5+0xde00], R12 ;  /* 0x00de000c0f007988 */ /* 0x0003e80008000405 */
[----:B------:R1:W-:Y:S04]  /*24d60*/  STS.U16 [R15+UR5+0xe600], R11 ;  /* 0x00e6000b0f007988 */ /* 0x0003e80008000405 */
[----:B------:R1:W-:Y:S04]  /*24d70*/  STS.U16 [R15+UR5+0xee00], R16 ;  /* 0x00ee00100f007988 */ /* 0x0003e80008000405 */
[----:B------:R1:W-:Y:S04]  /*24d80*/  STS.U16 [R15+UR5+0xf600], R18 ;  /* 0x00f600120f007988 */ /* 0x0003e80008000405 */
[----:B0-----:R-:W3:Y:S04]  /*24d90*/  LDL.LU R17, [R1+0x15d0] ;  /* 0x0015d00001117983 */ /* 0x001ee80000300800 */
[----:B-1----:R-:W4:Y:S04]  /*24da0*/  LDL.LU R13, [R1+0x15cc] ;  /* 0x0015cc00010d7983 */ /* 0x002f280000300800 */
[----:B------:R-:W2:Y:S04]  /*24db0*/  LDL.LU R12, [R1+0x15c8] ;  /* 0x0015c800010c7983 */ /* 0x000ea80000300800 */
[----:B------:R-:W3:Y:S04]  /*24dc0*/  LDL.LU R11, [R1+0x15c4] ;  /* 0x0015c400010b7983 */ /* 0x000ee80000300800 */
[----:B------:R-:W4:Y:S04]  /*24dd0*/  LDL.LU R16, [R1+0x15c0] ;  /* 0x0015c00001107983 */ /* 0x000f280000300800 */
[----:B------:R-:W2:Y:S04]  /*24de0*/  LDL.LU R18, [R1+0x15bc] ;  /* 0x0015bc0001127983 */ /* 0x000ea80000300800 */
        /* <DEDUP_REMOVED lines=20> */
[----:B------:R0:W-:Y:S04]  /*24f30*/  STS.U16 [R15+UR5+0x17600], R0 ;  /* 0x017600000f007988 */ /* 0x0001e80008000405 */
[----:B0-----:R-:W2:Y:S04]  /*24f40*/  LDL R0, [R1+0x150] ;  /* 0x0001500001007983 */ /* 0x001ea80000100800 */
[----:B----4-:R0:W-:Y:S04]  /*24f50*/  STS.U16 [R15+UR5+0x17e00], R28 ;  /* 0x017e001c0f007988 */ /* 0x0101e80008000405 */
[----:B0-----:R-:W4:Y:S04]  /*24f60*/  LDL R28, [R1+0x198] ;  /* 0x00019800011c7983 */ /* 0x001f280000100800 */
[----:B---3--:R-:W-:Y:S04]  /*24f70*/  STS.U16 [R15+UR5+0x18600], R26 ;  /* 0x0186001a0f007988 */ /* 0x008fe80008000405 */
[----:B--2---:R-:W-:Y:S04]  /*24f80*/  STS.U16 [R15+UR5+0x18e00], R24 ;  /* 0x018e00180f007988 */ /* 0x004fe80008000405 */
[----:B------:R-:W-:Y:S04]  /*24f90*/  STS.U16 [R15+UR5+0x19600], R22 ;  /* 0x019600160f007988 */ /* 0x000fe80008000405 */
[----:B------:R0:W-:Y:S04]  /*24fa0*/  STS.U16 [R15+UR5+0x19e00], R20 ;  /* 0x019e00140f007988 */ /* 0x0001e80008000405 */
        /* <DEDUP_REMOVED lines=11> */
[----:B------:R-:W-:Y:S01]  /*25060*/  STS.U16 [R15+UR5+0x1fe00], R29 ;  /* 0x01fe001d0f007988 */ /* 0x000fe20008000405 */
[----:B------:R-:W-:Y:S06]  /*25070*/  BAR.SYNC.DEFER_BLOCKING 0x0 ;  /* 0x0000000000007b1d */ /* 0x000fec0000010000 */
[----:B0-----:R-:W2:Y:S04]  /*25080*/  LDL R20, [R1+0x19c] ;  /* 0x00019c0001147983 */ /* 0x001ea80000100800 */
[----:B------:R-:W0:Y:S04]  /*25090*/  LDSM.16.M88.4 R8, [R0+UR5] ;  /* 0x000000050008783b */ /* 0x000e280008000200 */
[----:B------:R-:W1:Y:S04]  /*250a0*/  LDSM.16.M88.4 R4, [R0+UR5+0x4000] ;  /* 0x004000050004783b */ /* 0x000e680008000200 */
[----:B------:R-:W3:Y:S04]  /*250b0*/  LDSM.16.M88.4 R12, [R0+UR5+0x8000] ;  /* 0x00800005000c783b */ /* 0x000ee80008000200 */
[----:B------:R-:W-:Y:S04]  /*250c0*/  LDSM.16.M88.4 R24, [R0+UR5+0x14000] ;  /* 0x014000050018783b */ /* 0x000fe80008000200 */
[----:B----4-:R-:W-:Y:S04]  /*250d0*/  STL [R1+0x1560], R28 ;  /* 0x0015601c01007387 */ /* 0x010fe80000100800 */
[----:B0-----:R-:W-:Y:S04]  /*250e0*/  STL.64 [R1+0x40], R8 ;  /* 0x0000400801007387 */ /* 0x001fe80000100a00 */
[----:B------:R-:W-:Y:S04]  /*250f0*/  STL.64 [R1+0x48], R10 ;  /* 0x0000480a01007387 */ /* 0x000fe80000100a00 */
[----:B-1----:R-:W-:Y:S04]  /*25100*/  STL.64 [R1+0x30], R4 ;  /* 0x0000300401007387 */ /* 0x002fe80000100a00 */
[----:B------:R-:W-:Y:S04]  /*25110*/  STL.64 [R1+0x38], R6 ;  /* 0x0000380601007387 */ /* 0x000fe80000100a00 */
[----:B------:R-:W0:Y:S04]  /*25120*/  LDSM.16.M88.4 R4, [R0+UR5+0x10000] ;  /* 0x010000050004783b */ /* 0x000e280008000200 */
[----:B------:R-:W1:Y:S04]  /*25130*/  LDSM.16.M88.4 R8, [R0+UR5+0xc000] ;  /* 0x00c000050008783b */ /* 0x000e680008000200 */
[----:B---3--:R-:W-:Y:S04]  /*25140*/  STL.64 [R1+0x20], R12 ;  /* 0x0000200c01007387 */ /* 0x008fe80000100a00 */
[----:B------:R-:W-:Y:S04]  /*25150*/  STL.64 [R1+0x28], R14 ;  /* 0x0000280e01007387 */ /* 0x000fe80000100a00 */
[----:B------:R-:W-:Y:S04]  /*25160*/  LDSM.16.MT88.4 R16, [R28+UR5+0x20000] ;  /* 0x020000051c10783b */ /* 0x000fe80008004200 */
[----:B--2---:R-:W-:Y:S04]  /*25170*/  LDSM.16.MT88.4 R12, [R20+UR5+0x20000] ;  /* 0x02000005140c783b */ /* 0x004fe80008004200 */
[----:B0-----:R-:W-:Y:S04]  /*25180*/  STL.64 [R1], R4 ;  /* 0x0000000401007387 */ /* 0x001fe80000100a00 */
[----:B-1----:R-:W-:Y:S04]  /*25190*/  STL.64 [R1+0x10], R8 ;  /* 0x0000100801007387 */ /* 0x002fe80000100a00 */
[----:B------:R-:W-:Y:S04]  /*251a0*/  STL.64 [R1+0x18], R10 ;  /* 0x0000180a01007387 */ /* 0x000fe80000100a00 */
[----:B------:R-:W-:Y:S01]  /*251b0*/  STL [R1+0x8], R6 ;  /* 0x0000080601007387 */ /* 0x000fe20000100800 */
[----:B------:R-:W-:-:S03]  /*251c0*/  IMAD.MOV.U32 R29, RZ, RZ, R7 ;  /* 0x000000ffff1d7224 */ /* 0x000fc600078e0007 */
[----:B------:R-:W-:Y:S04]  /*251d0*/  LDSM.16.M88.4 R8, [R0+UR5+0x1c000] ;  /* 0x01c000050008783b */ /* 0x000fe80008000200 */
[----:B------:R-:W0:Y:S04]  /*251e0*/  LDSM.16.M88.4 R4, [R0+UR5+0x18000] ;  /* 0x018000050004783b */ /* 0x000e280008000200 */
[----:B------:R-:W-:Y:S04]  /*251f0*/  STL [R1+0x14b8], R29 ;  /* 0x0014b81d01007387 */ /* 0x000fe80000100800 */
[----:B------:R-:W-:Y:S04]  /*25200*/  STL [R1+0x14f0], R26 ;  /* 0x0014f01a01007387 */ /* 0x000fe80000100800 */
[----:B------:R-:W-:Y:S04]  /*25210*/  STL [R1+0x14ec], R27 ;  /* 0x0014ec1b01007387 */ /* 0x000fe80000100800 */
[----:B------:R1:W-:Y:S04]  /*25220*/  STL.64 [R1+0x1580], R24 ;  /* 0x0015801801007387 */ /* 0x0003e80000100a00 */
[----:B-1----:R-:W2:Y:S04]  /*25230*/  LDL.LU.64 R24, [R1+0x40] ;  /* 0x0000400001187983 */ /* 0x002ea80000300a00 */
[----:B0-----:R-:W-:Y:S04]  /*25240*/  STL [R1+0x156c], R5 ;  /* 0x00156c0501007387 */ /* 0x001fe80000100800 */
[----:B------:R-:W-:Y:S04]  /*25250*/  STL [R1+0x1434], R6 ;  /* 0x0014340601007387 */ /* 0x000fe80000100800 */
[----:B------:R-:W-:Y:S04]  /*25260*/  STL [R1+0x1430], R7 ;  /* 0x0014300701007387 */ /* 0x000fe80000100800 */
[----:B------:R0:W-:Y:S04]  /*25270*/  STL [R1+0x1590], R4 ;  /* 0x0015900401007387 */ /* 0x0001e80000100800 */
[----:B0-----:R-:W3:Y:S04]  /*25280*/  LDL.LU.64 R4, [R1+0x20] ;  /* 0x0000200001047983 */ /* 0x001ee80000300a00 */
[----:B---3--:R0:W-:Y:S04]  /*25290*/  STL.64 [R1+0x15a0], R4 ;  /* 0x0015a00401007387 */ /* 0x0081e80000100a00 */
[----:B0-----:R-:W3:Y:S04]  /*252a0*/  LDL.LU.64 R4, [R1+0x30] ;  /* 0x0000300001047983 */ /* 0x001ee80000300a00 */
[----:B------:R-:W-:Y:S04]  /*252b0*/  STL.64 [R1+0x1558], R10 ;  /* 0x0015580a01007387 */ /* 0x000fe80000100a00 */
[----:B------:R0:W-:Y:S04]  /*252c0*/  STL.64 [R1+0x1550], R8 ;  /* 0x0015500801007387 */ /* 0x0001e80000100a00 */
[----:B0-----:R-:W3:Y:S04]  /*252d0*/  LDL.LU.64 R8, [R1+0x280] ;  /* 0x0002800001087983 */ /* 0x001ee80000300a00 */
[----:B------:R-:W3:Y:S04]  /*252e0*/  LDL.LU.64 R10, [R1+0x288] ;  /* 0x00028800010a7983 */ /* 0x000ee80000300a00 */
[----:B------:R0:W-:Y:S04]  /*252f0*/  STL [R1+0x1564], R20 ;  /* 0x0015641401007387 */ /* 0x0001e80000100800 */
[----:B0-----:R-:W2:Y:S04]  /*25300*/  LDL.LU.64 R20, [R1+0x290] ;  /* 0x0002900001147983 */ /* 0x001ea80000300a00 */
[----:B------:R-:W2:Y:S04]  /*25310*/  LDL.LU.64 R22, [R1+0x298] ;  /* 0x0002980001167983 */ /* 0x000ea80000300a00 */
[----:B------:R-:W-:Y:S04]  /*25320*/  STL.64 [R1+0x1548], R14 ;  /* 0x0015480e01007387 */ /* 0x000fe80000100a00 */
[----:B------:R0:W-:Y:S04]  /*25330*/  STL.64 [R1+0x1540], R12 ;  /* 0x0015400c01007387 */ /* 0x0001e80000100a00 */
[----:B0-----:R-:W4:Y:S04]  /*25340*/  LDL.LU.64 R12, [R1] ;  /* 0x00000000010c7983 */ /* 0x001f280000300a00 */
[----:B----4-:R0:W-:Y:S04]  /*25350*/  STL.64 [R1+0x1588], R12 ;  /* 0x0015880c01007387 */ /* 0x0101e80000100a00 */
[----:B0-----:R-:W4:Y:S01]  /*25360*/  LDL.LU.64 R12, [R1+0x10] ;  /* 0x00001000010c7983 */ /* 0x001f220000300a00 */
[C---:B---3--:R-:W-:Y:S06]  /*25370*/  HMMA.16816.F32.BF16 R8, R16.reuse, R4, R8 ;  /* 0x000000041008723c */ /* 0x048fec0000041808 */
[----:B------:R-:W-:Y:S01]  /*25380*/  IMAD.MOV.U32 R29, RZ, RZ, R4 ;  /* 0x000000ffff1d7224 */ /* 0x000fe200078e0004 */
[----:B----4-:R2:W-:Y:S02]  /*25390*/  STL.64 [R1+0x1598], R12 ;  /* 0x0015980c01007387 */ /* 0x0105e40000100a00 */
[----:B--2---:R-:W-:Y:S07]  /*253a0*/  HMMA.16816.F32.BF16 R12, R16, R24, R20 ;  /* 0x00000018100c723c */ /* 0x004fee0000041814 */
[----:B------:R-:W-:-:S02]  /*253b0*/  IMAD.MOV.U32 R22, RZ, RZ, R24 ;  /* 0x000000ffff167224 */ /* 0x000fc400078e0018 */
[----:B------:R-:W-:Y:S02]  /*253c0*/  IMAD.MOV.U32 R21, RZ, RZ, R25 ;  /* 0x000000ffff157224 */ /* 0x000fe400078e0019 */
[----:B------:R-:W-:-:S12]  /*253d0*/  IMAD.MOV.U32 R23, RZ, RZ, R5 ;  /* 0x000000ffff177224 */ /* 0x000fd800078e0005 */
[----:B------:R0:W-:Y:S04]  /*253e0*/  STL.64 [R1+0x130], R12 ;  /* 0x0001300c01007387 */ /* 0x0001e80000100a00 */
[----:B------:R1:W-:Y:S04]  /*253f0*/  STL.64 [R1+0x138], R14 ;  /* 0x0001380e01007387 */ /* 0x0003e80000100a00 */
[----:B0-----:R-:W2:Y:S04]  /*25400*/  LDL.LU.64 R12, [R1+0x270] ;  /* 0x00027000010c7983 */ /* 0x001ea80000300a00 */
[----:B-1----:R-:W2:Y:S04]  /*25410*/  LDL.LU.64 R14, [R1+0x278] ;  /* 0x00027800010e7983 */ /* 0x002ea80000300a00 */
[----:B------:R-:W3:Y:S04]  /*25420*/  LDL.LU.64 R24, [R1+0x260] ;  /* 0x0002600001187983 */ /* 0x000ee80000300a00 */
[----:B------:R-:W3:Y:S04]  /*25430*/  LDL.LU.64 R26, [R1+0x268] ;  /* 0x00026800011a7983 */ /* 0x000ee80000300a00 */
[----:B------:R-:W-:Y:S04]  /*25440*/  STL [R1+0x1568], R22 ;  /* 0x0015681601007387 */ /* 0x000fe80000100800 */
[----:B------:R-:W2:Y:S01]  /*25450*/  LDL.LU.64 R4, [R1+0x15a0] ;  /* 0x0015a00001047983 */ /* 0x000ea20000300a00 */
[----:B------:R-:W-:-:S02]  /*25460*/  IMAD.MOV.U32 R0, RZ, RZ, R11 ;  /* 0x000000ffff007224 */ /* 0x000fc400078e000b */
[----:B------:R-:W-:Y:S02]  /*25470*/  IMAD.MOV.U32 R2, RZ, RZ, R10 ;  /* 0x000000ffff027224 */ /* 0x000fe400078e000a */
[----:B------:R-:W-:Y:S01]  /*25480*/  IMAD.MOV.U32 R3, RZ, RZ, R9 ;  /* 0x000000ffff037224 */ /* 0x000fe200078e0009 */
[----:B------:R0:W-:Y:S04]  /*25490*/  STL [R1+0x120], R8 ;  /* 0x0001200801007387 */ /* 0x0001e80000100800 */
[----:B0-----:R-:W4:Y:S04]  /*254a0*/  LDL.LU.64 R8, [R1+0x250] ;  /* 0x0002500001087983 */ /* 0x001f280000300a00 */
[----:B------:R-:W4:Y:S04]  /*254b0*/  LDL.LU.64 R10, [R1+0x258] ;  /* 0x00025800010a7983 */ /* 0x000f280000300a00 */
[----:B------:R-:W-:Y:S04]  /*254c0*/  STL [R1+0x14e8], R0 ;  /* 0x0014e80001007387 */ /* 0x000fe80000100800 */
[----:B------:R-:W-:Y:S04]  /*254d0*/  STL [R1+0x14e4], R2 ;  /* 0x0014e40201007387 */ /* 0x000fe80000100800 */
[----:B------:R-:W-:Y:S01]  /*254e0*/  STL [R1+0x14e0], R3 ;  /* 0x0014e00301007387 */ /* 0x000fe20000100800 */
[----:B--2---:R-:W-:-:S15]  /*254f0*/  HMMA.16816.F32.BF16 R12, R16, R4, R12 ;  /* 0x00000004100c723c */ /* 0x004fde000004180c */
[----:B------:R-:W-:-:S08]  /*25500*/  NOP ;  /* 0x0000000000007918 */ /* 0x000fd00000000000 */
[----:B------:R0:W-:Y:S04]  /*25510*/  STL.64 [R1+0x110], R12 ;  /* 0x0001100c01007387 */ /* 0x0001e80000100a00 */
[----:B------:R-:W-:Y:S04]  /*25520*/  STL.64 [R1+0x118], R14 ;  /* 0x0001180e01007387 */ /* 0x000fe80000100a00 */
[----:B0-----:R-:W3:Y:S01]  /*25530*/  LDL.LU.64 R12, [R1+0x1598] ;  /* 0x00159800010c7983 */ /* 0x001ee20000300a00 */
[----:B------:R-:W-:Y:S02]  /*25540*/  IMAD.MOV.U32 R20, RZ, RZ, R4 ;  /* 0x000000ffff147224 */ /* 0x000fe400078e0004 */
[----:B------:R-:W-:Y:S01]  /*25550*/  IMAD.MOV.U32 R28, RZ, RZ, R5 ;  /* 0x000000ffff1c7224 */ /* 0x000fe200078e0005 */
[----:B------:R-:W2:Y:S01]  /*25560*/  LDL.LU R4, [R1+0x1590] ;  /* 0x0015900001047983 */ /* 0x000ea20000300800 */
[----:B---3--:R-:W-:Y:S06]  /*25570*/  HMMA.16816.F32.BF16 R24, R16, R12, R24 ;  /* 0x0000000c1018723c */ /* 0x008fec0000041818 */
[----:B------:R-:W-:-:S02]  /*25580*/  IMAD.MOV.U32 R22, RZ, RZ, R13 ;  /* 0x000000ffff167224 */ /* 0x000fc400078e000d */
[----:B------:R-:W-:Y:S02]  /*25590*/  IMAD.MOV.U32 R5, RZ, RZ, R12 ;  /* 0x000000ffff057224 */ /* 0x000fe400078e000c */
[----:B------:R-:W4:-:S13]  /*255a0*/  LDL.LU.64 R12, [R1+0x1588] ;  /* 0x00158800010c7983 */ /* 0x000f1a0000300a00 */
[----:B------:R0:W-:Y:S01]  /*255b0*/  STL [R1+0x100], R24 ;  /* 0x0001001801007387 */ /* 0x0001e20000100800 */
[----:B------:R-:W-:-:S03]  /*255c0*/  IMAD.MOV.U32 R0, RZ, RZ, R25 ;  /* 0x000000ffff007224 */ /* 0x000fc600078e0019 */
[----:B0-----:R-:W3:Y:S04]  /*255d0*/  LDL.LU.64 R24, [R1+0x1580] ;  /* 0x0015800001187983 */ /* 0x001ee80000300a00 */
[----:B------:R-:W-:Y:S04]  /*255e0*/  STL.64 [R1+0x1578], R22 ;  /* 0x0015781601007387 */ /* 0x000fe80000100a00 */
[----:B------:R0:W-:Y:S04]  /*255f0*/  STL.64 [R1+0x1570], R20 ;  /* 0x0015701401007387 */ /* 0x0001e80000100a00 */
[----:B0-----:R-:W3:Y:S04]  /*25600*/  LDL.LU.64 R20, [R1+0x240] ;  /* 0x0002400001147983 */ /* 0x001ee80000300a00 */
[----:B------:R-:W3:Y:S01]  /*25610*/  LDL.LU.64 R22, [R1+0x248] ;  /* 0x0002480001167983 */ /* 0x000ee20000300a00 */
[----:B------:R-:W-:-:S02]  /*25620*/  IMAD.MOV.U32 R3, RZ, RZ, R27 ;  /* 0x000000ffff037224 */ /* 0x000fc400078e001b */
[----:B------:R-:W-:-:S03]  /*25630*/  IMAD.MOV.U32 R2, RZ, RZ, R26 ;  /* 0x000000ffff027224 */ /* 0x000fc600078e001a */
[----:B------:R-:W-:Y:S04]  /*25640*/  STL [R1+0x14fc], R3 ;  /* 0x0014fc0301007387 */ /* 0x000fe80000100800 */
[----:B------:R-:W-:Y:S04]  /*25650*/  STL [R1+0x14f8], R2 ;  /* 0x0014f80201007387 */ /* 0x000fe80000100800 */
[----:B------:R-:W-:Y:S01]  /*25660*/  STL [R1+0x14f4], R0 ;  /* 0x0014f40001007387 */ /* 0x000fe20000100800 */
[----:B----4-:R-:W-:Y:S06]  /*25670*/  HMMA.16816.F32.BF16 R8, R16, R12, R8 ;  /* 0x0000000c1008723c */ /* 0x010fec0000041808 */
[----:B------:R-:W-:-:S02]  /*25680*/  IMAD.MOV.U32 R7, RZ, RZ, R12 ;  /* 0x000000ffff077224 */ /* 0x000fc400078e000c */
[----:B------:R-:W-:-:S15]  /*25690*/  IMAD.MOV.U32 R6, RZ, RZ, R13 ;  /* 0x000000ffff067224 */ /* 0x000fde00078e000d */
[----:B------:R0:W-:Y:S01]  /*256a0*/  STL.64 [R1+0xf0], R8 ;  /* 0x0000f00801007387 */ /* 0x0001e20000100a00 */
[----:B------:R-:W-:Y:S01]  /*256b0*/  IMAD.MOV.U32 R26, RZ, RZ, R10 ;  /* 0x000000ffff1a7224 */ /* 0x000fe200078e000a */
[----:B---3--:R-:W-:Y:S01]  /*256c0*/  HMMA.16816.F32.BF16 R20, R16, R24, R20 ;  /* 0x000000181014723c */ /* 0x008fe20000041814 */
[----:B------:R-:W-:Y:S01]  /*256d0*/  IMAD.MOV.U32 R27, RZ, RZ, R11 ;  /* 0x000000ffff1b7224 */ /* 0x000fe200078e000b */
[----:B0-----:R-:W2:Y:S04]  /*256e0*/  LDL.LU.64 R8, [R1+0x230] ;  /* 0x0002300001087983 */ /* 0x001ea80000300a00 */
[----:B------:R-:W2:Y:S04]  /*256f0*/  LDL.LU.64 R10, [R1+0x238] ;  /* 0x00023800010a7983 */ /* 0x000ea80000300a00 */
[----:B------:R-:W3:Y:S04]  /*25700*/  LDL.LU.64 R12, [R1+0x220] ;  /* 0x00022000010c7983 */ /* 0x000ee80000300a00 */
[----:B------:R-:W3:Y:S09]  /*25710*/  LDL.LU.64 R14, [R1+0x228] ;  /* 0x00022800010e7983 */ /* 0x000ef20000300a00 */
[----:B------:R0:W-:Y:S01]  /*25720*/  STL [R1+0xe0], R20 ;  /* 0x0000e01401007387 */ /* 0x0001e20000100800 */
[----:B------:R-:W-:-:S02]  /*25730*/  IMAD.MOV.U32 R2, RZ, RZ, R22 ;  /* 0x000000ffff027224 */ /* 0x000fc400078e0016 */
[----:B------:R-:W-:Y:S02]  /*25740*/  IMAD.MOV.U32 R0, RZ, RZ, R23 ;  /* 0x000000ffff007224 */ /* 0x000fe400078e0017 */
[----:B------:R-:W-:Y:S01]  /*25750*/  IMAD.MOV.U32 R3, RZ, RZ, R21 ;  /* 0x000000ffff037224 */ /* 0x000fe200078e0015 */
[----:B------:R-:W4:Y:S04]  /*25760*/  LDL.LU.64 R22, [R1+0x1578] ;  /* 0x0015780001167983 */ /* 0x000f280000300a00 */
[----:B0-----:R-:W3:Y:S04]  /*25770*/  LDL.LU.64 R20, [R1+0x1570] ;  /* 0x0015700001147983 */ /* 0x001ee80000300a00 */
[----:B------:R-:W-:Y:S04]  /*25780*/  STL.64 [R1+0x1508], R26 ;  /* 0x0015081a01007387 */ /* 0x000fe80000100a00 */
[----:B------:R0:W-:Y:S02]  /*25790*/  STL.64 [R1+0x1500], R24 ;  /* 0x0015001801007387 */ /* 0x0001e40000100a00 */
[----:B0-----:R-:W-:-:S02]  /*257a0*/  IMAD.MOV.U32 R24, RZ, RZ, R5 ;  /* 0x000000ffff187224 */ /* 0x001fc400078e0005 */
[----:B------:R-:W2:Y:S01]  /*257b0*/  LDL.LU R5, [R1+0x156c] ;  /* 0x00156c0001057983 */ /* 0x000ea20000300800 */
[----:B----4-:R-:W-:-:S03]  /*257c0*/  IMAD.MOV.U32 R25, RZ, RZ, R22 ;  /* 0x000000ffff197224 */ /* 0x010fc600078e0016 */
[----:B------:R-:W4:Y:S04]  /*257d0*/  LDL.LU R22, [R1+0x1568] ;  /* 0x0015680001167983 */ /* 0x000f280000300800 */
[----:B------:R3:W-:Y:S01]  /*257e0*/  STL.64 [R1+0x1518], R24 ;  /* 0x0015181801007387 */ /* 0x0007e20000100a00 */
[C---:B--2---:R-:W-:Y:S01]  /*257f0*/  HMMA.16816.F32.BF16 R8, R16.reuse, R4, R8 ;  /* 0x000000041008723c */ /* 0x044fe20000041808 */
[----:B---3--:R-:W-:Y:S02]  /*25800*/  IMAD.MOV.U32 R24, RZ, RZ, R20 ;  /* 0x000000ffff187224 */ /* 0x008fe400078e0014 */
[----:B------:R-:W-:Y:S01]  /*25810*/  IMAD.MOV.U32 R25, RZ, RZ, R28 ;  /* 0x000000ffff197224 */ /* 0x000fe200078e001c */
[----:B------:R-:W2:Y:S04]  /*25820*/  LDL.LU R20, [R1+0x1564] ;  /* 0x0015640001147983 */ /* 0x000ea80000300800 */
[----:B------:R-:W3:Y:S04]  /*25830*/  LDL.LU R28, [R1+0x1560] ;  /* 0x00156000011c7983 */ /* 0x000ee80000300800 */
[----:B------:R-:W-:Y:S11]  /*25840*/  STL.64 [R1+0x1530], R24 ;  /* 0x0015301801007387 */ /* 0x000ff60000100a00 */
[----:B------:R-:W-:Y:S04]  /*25850*/  STL.64 [R1+0xd0], R8 ;  /* 0x0000d00801007387 */ /* 0x000fe80000100a00 */
[----:B------:R0:W-:Y:S04]  /*25860*/  STL.64 [R1+0xd8], R10 ;  /* 0x0000d80a01007387 */ /* 0x0001e80000100a00 */
[----:B0-----:R-:W4:Y:S04]  /*25870*/  LDL.LU.64 R10, [R1+0x1558] ;  /* 0x00155800010a7983 */ /* 0x001f280000300a00 */
[----:B------:R-:W2:Y:S04]  /*25880*/  LDL.LU.64 R8, [R1+0x1550] ;  /* 0x0015500001087983 */ /* 0x000ea80000300a00 */
[----:B------:R-:W-:Y:S01]  /*25890*/  STL.64 [R1+0x1538], R4 ;  /* 0x0015380401007387 */ /* 0x000fe20000100a00 */
[----:B--2---:R-:W-:Y:S03]  /*258a0*/  HMMA.16816.F32.BF16 R16, R16, R8, R12 ;  /* 0x000000081010723c */ /* 0x004fe6000004180c */
[----:B------:R-:W2:Y:S04]  /*258b0*/  LDL.LU.64 R14, [R1+0x1548] ;  /* 0x00154800010e7983 */ /* 0x000ea80000300a00 */
[----:B------:R-:W2:Y:S04]  /*258c0*/  LDL.LU.64 R12, [R1+0x1540] ;  /* 0x00154000010c7983 */ /* 0x000ea80000300a00 */
[----:B----4-:R-:W-:Y:S04]  /*258d0*/  STL.64 [R1+0x14d8], R10 ;  /* 0x0014d80a01007387 */ /* 0x010fe80000100a00 */
[----:B------:R-:W-:Y:S08]  /*258e0*/  STL.64 [R1+0x14d0], R8 ;  /* 0x0014d00801007387 */ /* 0x000ff00000100a00 */
[----:B------:R-:W-:Y:S04]  /*258f0*/  STL.64 [R1+0xc0], R16 ;  /* 0x0000c01001007387 */ /* 0x000fe80000100a00 */
[----:B------:R-:W-:Y:S04]  /*25900*/  STL.64 [R1+0xc8], R18 ;  /* 0x0000c81201007387 */ /* 0x000fe80000100a00 */
[----:B---3--:R-:W0:Y:S04]  /*25910*/  LDSM.16.MT88.4 R16, [R28+UR5+0x20400] ;  /* 0x020400051c10783b */ /* 0x008e280008004200 */
[----:B0-----:R-:W-:Y:S04]  /*25920*/  STL.64 [R1+0x14c8], R18 ;  /* 0x0014c81201007387 */ /* 0x001fe80000100a00 */
[----:B------:R0:W-:Y:S04]  /*25930*/  STL.64 [R1+0x14c0], R16 ;  /* 0x0014c01001007387 */ /* 0x0001e80000100a00 */
[----:B------:R-:W3:Y:S01]  /*25940*/  LDL.LU.64 R4, [R1+0x200] ;  /* 0x0002000001047983 */ /* 0x000ee20000300a00 */
[----:B0-----:R-:W-:-:S02]  /*25950*/  IMAD.MOV.U32 R16, RZ, RZ, R7 ;  /* 0x000000ffff107224 */ /* 0x001fc400078e0007 */
[----:B------:R-:W-:Y:S02]  /*25960*/  IMAD.MOV.U32 R17, RZ, RZ, R6 ;  /* 0x000000ffff117224 */ /* 0x000fe400078e0006 */
[----:B------:R-:W3:Y:S04]  /*25970*/  LDL.LU.64 R6, [R1+0x208] ;  /* 0x0002080001067983 */ /* 0x000ee80000300a00 */
[----:B------:R0:W-:Y:S04]  /*25980*/  STL.64 [R1+0x1510], R16 ;  /* 0x0015101001007387 */ /* 0x0001e80000100a00 */
[----:B0-----:R-:W2:Y:S04]  /*25990*/  LDL.LU.64 R16, [R1+0x210] ;  /* 0x0002100001107983 */ /* 0x001ea80000300a00 */
[----:B------:R-:W2:Y:S01]  /*259a0*/  LDL.LU.64 R18, [R1+0x218] ;  /* 0x0002180001127983 */ /* 0x000ea20000300a00 */
[----:B------:R-:W-:-:S02]  /*259b0*/  IMAD.MOV.U32 R8, RZ, RZ, R22 ;  /* 0x000000ffff087224 */ /* 0x000fc400078e0016 */
[----:B------:R-:W-:Y:S02]  /*259c0*/  IMAD.MOV.U32 R9, RZ, RZ, R21 ;  /* 0x000000ffff097224 */ /* 0x000fe400078e0015 */
[----:B------:R-:W-:Y:S02]  /*259d0*/  IMAD.MOV.U32 R25, RZ, RZ, R23 ;  /* 0x000000ffff197224 */ /* 0x000fe400078e0017 */
[----:B------:R-:W0:Y:S03]  /*259e0*/  LDSM.16.MT88.4 R20, [R20+UR5+0x20400] ;  /* 0x020400051414783b */ /* 0x000e260008004200 */
[----:B--2---:R-:W-:-:S15]  /*259f0*/  HMMA.16816.F32.BF16 R8, R12, R8, R16 ;  /* 0x000000080c08723c */ /* 0x004fde0000041810 */
[----:B------:R-:W-:-:S08]  /*25a00*/  NOP ;  /* 0x0000000000007918 */ /* 0x000fd00000000000 */
[----:B------:R-:W-:Y:S04]  /*25a10*/  STL.64 [R1+0xb0], R8 ;  /* 0x0000b00801007387 */ /* 0x000fe80000100a00 */
[----:B------:R-:W-:Y:S04]  /*25a20*/  STL [R1+0xb8], R10 ;  /* 0x0000b80a01007387 */ /* 0x000fe80000100800 */
[----:B------:R-:W2:Y:S04]  /*25a30*/  LDL.LU.64 R16, [R1+0x1e0] ;  /* 0x0001e00001107983 */ /* 0x000ea80000300a00 */
[----:B------:R-:W4:Y:S01]  /*25a40*/  LDL.LU.64 R18, [R1+0x1e8] ;  /* 0x0001e80001127983 */ /* 0x000f220000300a00 */
[----:B------:R-:W-:-:S07]  /*25a50*/  IMAD.MOV.U32 R24, RZ, RZ, R29 ;  /* 0x000000ffff187224 */ /* 0x000fce00078e001d */
[----:B---3--:R-:W-:Y:S01]  /*25a60*/  HMMA.16816.F32.BF16 R24, R12, R24, R4 ;  /* 0x000000180c18723c */ /* 0x008fe20000041804 */
[----:B------:R-:W-:Y:S01]  /*25a70*/  IMAD.MOV.U32 R28, RZ, RZ, R11 ;  /* 0x000000ffff1c7224 */ /* 0x000fe200078e000b */
[----:B----4-:R-:W-:Y:S04]  /*25a80*/  STL.64 [R1+0x1528], R18 ;  /* 0x0015281201007387 */ /* 0x010fe80000100a00 */
[----:B--2---:R1:W-:Y:S04]  /*25a90*/  STL.64 [R1+0x1520], R16 ;  /* 0x0015201001007387 */ /* 0x0043e80000100a00 */
[----:B-1----:R-:W2:Y:S04]  /*25aa0*/  LDL.LU.64 R16, [R1+0x1f0] ;  /* 0x0001f00001107983 */ /* 0x002ea80000300a00 */
[----:B------:R-:W2:Y:S04]  /*25ab0*/  LDL.LU.64 R18, [R1+0x1f8] ;  /* 0x0001f80001127983 */ /* 0x000ea80000300a00 */
[----:B------:R-:W-:Y:S04]  /*25ac0*/  STL [R1+0x1438], R28 ;  /* 0x0014381c01007387 */ /* 0x000fe80000100800 */
[----:B------:R-:W3:Y:S04]  /*25ad0*/  LDL.LU.64 R8, [R1+0x1c0] ;  /* 0x0001c00001087983 */ /* 0x000ee80000300a00 */
[----:B------:R-:W3:Y:S04]  /*25ae0*/  LDL.LU.64 R10, [R1+0x1c8] ;  /* 0x0001c800010a7983 */ /* 0x000ee80000300a00 */
[----:B0-----:R-:W-:Y:S04]  /*25af0*/  STL.64 [R1+0x1420], R22 ;  /* 0x0014201601007387 */ /* 0x001fe80000100a00 */
[----:B------:R0:W-:Y:S04]  /*25b00*/  STL.64 [R1+0x1418], R20 ;  /* 0x0014181401007387 */ /* 0x0001e80000100a00 */
[----:B0-----:R-:W4:Y:S04]  /*25b10*/  LDL.LU.64 R20, [R1+0x1d0] ;  /* 0x0001d00001147983 */ /* 0x001f280000300a00 */
[----:B------:R-:W4:Y:S04]  /*25b20*/  LDL.LU.64 R22, [R1+0x1d8] ;  /* 0x0001d80001167983 */ /* 0x000f280000300a00 */
[----:B------:R-:W3:Y:S04]  /*25b30*/  LDL.LU.64 R4, [R1+0x1538] ;  /* 0x0015380001047983 */ /* 0x000ee80000300a00 */
[----:B------:R0:W-:Y:S04]  /*25b40*/  STL.64 [R1+0xa0], R24 ;  /* 0x0000a01801007387 */ /* 0x0001e80000100a00 */
[----:B0-----:R-:W2:Y:S01]  /*25b50*/  LDL.LU.64 R24, [R1+0x1530] ;  /* 0x0015300001187983 */ /* 0x001ea20000300a00 */
[----:B------:R-:W-:-:S02]  /*25b60*/  IMAD.MOV.U32 R6, RZ, RZ, R26 ;  /* 0x000000ffff067224 */ /* 0x000fc400078e001a */
[----:B------:R-:W-:-:S05]  /*25b70*/  IMAD.MOV.U32 R7, RZ, RZ, R27 ;  /* 0x000000ffff077224 */ /* 0x000fca00078e001b */
[----:B------:R-:W-:Y:S04]  /*25b80*/  STL [R1+0x1440], R7 ;  /* 0x0014400701007387 */ /* 0x000fe80000100800 */
[----:B------:R-:W-:Y:S01]  /*25b90*/  STL [R1+0x143c], R6 ;  /* 0x00143c0601007387 */ /* 0x000fe20000100800 */
[----:B--2---:R-:W-:Y:S03]  /*25ba0*/  HMMA.16816.F32.BF16 R24, R12, R24, R16 ;  /* 0x000000180c18723c */ /* 0x004fe60000041810 */
[----:B------:R-:W2:Y:S04]  /*25bb0*/  LDL.LU.64 R18, [R1+0x1528] ;  /* 0x0015280001127983 */ /* 0x000ea80000300a00 */
[----:B------:R-:W2:-:S15]  /*25bc0*/  LDL.LU.64 R16, [R1+0x1520] ;  /* 0x0015200001107983 */ /* 0x000e9e0000300a00 */
[----:B------:R-:W-:-:S01]  /*25bd0*/  NOP ;  /* 0x0000000000007918 */ /* 0x000fc20000000000 */
[----:B------:R0:W-:Y:S04]  /*25be0*/  STL.64 [R1+0x90], R24 ;  /* 0x0000901801007387 */ /* 0x0001e80000100a00 */
[----:B------:R2:W-:Y:S04]  /*25bf0*/  STL [R1+0x98], R26 ;  /* 0x0000981a01007387 */ /* 0x0005e80000100800 */
[----:B0-----:R-:W2:Y:S01]  /*25c00*/  LDL.LU.64 R24, [R1+0x1518] ;  /* 0x0015180001187983 */ /* 0x001ea20000300a00 */
[----:B------:R-:W-:-:S05]  /*25c10*/  IMAD.MOV.U32 R28, RZ, RZ, R27 ;  /* 0x000000ffff1c7224 */ /* 0x000fca00078e001b */
[----:B------:R-:W-:Y:S01]  /*25c20*/  STL [R1+0x1444], R28 ;  /* 0x0014441c01007387 */ /* 0x000fe20000100800 */
[----:B--2---:R-:W-:Y:S03]  /*25c30*/  HMMA.16816.F32.BF16 R24, R12, R24, R16 ;  /* 0x000000180c18723c */ /* 0x004fe60000041810 */
[----:B------:R-:W4:-:S15]  /*25c40*/  LDL.LU.64 R16, [R1+0x1510] ;  /* 0x0015100001107983 */ /* 0x000f1e0000300a00 */
[----:B------:R-:W-:-:S05]  /*25c50*/  NOP ;  /* 0x0000000000007918 */ /* 0x000fca0000000000 */
[----:B------:R0:W-:Y:S01]  /*25c60*/  STL.64 [R1+0x80], R24 ;  /* 0x0000801801007387 */ /* 0x0001e20000100a00 */
[----:B------:R-:W-:Y:S02]  /*25c70*/  IMAD.MOV.U32 R7, RZ, RZ, R26 ;  /* 0x000000ffff077224 */ /* 0x000fe400078e001a */
[----:B------:R-:W-:Y:S02]  /*25c80*/  IMAD.MOV.U32 R6, RZ, RZ, R27 ;  /* 0x000000ffff067224 */ /* 0x000fe400078e001b */
[----:B------:R-:W2:Y:S04]  /*25c90*/  LDL.LU.64 R26, [R1+0x1508] ;  /* 0x00150800011a7983 */ /* 0x000ea80000300a00 */
[----:B0-----:R-:W3:Y:S04]  /*25ca0*/  LDL.LU.64 R24, [R1+0x1500] ;  /* 0x0015000001187983 */ /* 0x001ee80000300a00 */
[----:B------:R-:W-:Y:S04]  /*25cb0*/  STL [R1+0x14b4], R6 ;  /* 0x0014b40601007387 */ /* 0x000fe80000100800 */
[----:B------:R-:W-:Y:S01]  /*25cc0*/  STL [R1+0x14b0], R7 ;  /* 0x0014b00701007387 */ /* 0x000fe20000100800 */
[C---:B----4-:R-:W-:Y:S06]  /*25cd0*/  HMMA.16816.F32.BF16 R16, R12.reuse, R16, R20 ;  /* 0x000000100c10723c */ /* 0x050fec0000041814 */
[----:B---3--:R-:W-:-:S15]  /*25ce0*/  HMMA.16816.F32.BF16 R8, R12, R24, R8 ;  /* 0x000000180c08723c */ /* 0x008fde0000041808 */
[----:B------:R-:W-:-:S02]  /*25cf0*/  NOP ;  /* 0x0000000000007918 */ /* 0x000fc40000000000 */
[----:B------:R-:W-:Y:S04]  /*25d00*/  STL.64 [R1+0x70], R16 ;  /* 0x0000701001007387 */ /* 0x000fe80000100a00 */
[----:B------:R-:W-:Y:S04]  /*25d10*/  STL [R1+0x78], R18 ;  /* 0x0000781201007387 */ /* 0x000fe80000100800 */
[----:B------:R-:W-:Y:S04]  /*25d20*/  STL [R1+0x64], R9 ;  /* 0x0000640901007387 */ /* 0x000fe80000100800 */
[----:B------:R-:W3:Y:S01]  /*25d30*/  LDL.LU R20, [R1+0xe0] ;  /* 0x0000e00001147983 */ /* 0x000ee20000300800 */
[----:B------:R-:W-:-:S02]  /*25d40*/  IMAD.MOV.U32 R22, RZ, RZ, R2 ;  /* 0x000000ffff167224 */ /* 0x000fc400078e0002 */
[----:B------:R-:W-:Y:S02]  /*25d50*/  IMAD.MOV.U32 R23, RZ, RZ, R0 ;  /* 0x000000ffff177224 */ /* 0x000fe400078e0000 */
[----:B------:R-:W-:Y:S02]  /*25d60*/  IMAD.MOV.U32 R21, RZ, RZ, R3 ;  /* 0x000000ffff157224 */ /* 0x000fe400078e0003 */
[----:B------:R-:W4:Y:S04]  /*25d70*/  LDL.LU R3, [R1+0x14fc] ;  /* 0x0014fc0001037983 */ /* 0x000f280000300800 */
[----:B------:R-:W4:Y:S04]  /*25d80*/  LDL.LU R2, [R1+0x14f8] ;  /* 0x0014f80001027983 */ /* 0x000f280000300800 */
[----:B------:R-:W4:Y:S04]  /*25d90*/  LDL.LU R0, [R1+0x14f4] ;  /* 0x0014f40001007983 */ /* 0x000f280000300800 */
[----:B------:R-:W-:Y:S04]  /*25da0*/  STL.64 [R1+0x1450], R22 ;  /* 0x0014501601007387 */ /* 0x000fe80000100a00 */
[----:B---3--:R0:W-:Y:S04]  /*25db0*/  STL.64 [R1+0x1448], R20 ;  /* 0x0014481401007387 */ /* 0x0081e80000100a00 */
[----:B0-----:R-:W3:Y:S04]  /*25dc0*/  LDL.LU R20, [R1+0xf0] ;  /* 0x0000f00001147983 */ /* 0x001ee80000300800 */
[----:B------:R-:W3:Y:S01]  /*25dd0*/  LDL.LU R21, [R1+0xf4] ;  /* 0x0000f40001157983 */ /* 0x000ee20000300800 */
[----:B--2---:R-:W-:-:S02]  /*25de0*/  IMAD.MOV.U32 R22, RZ, RZ, R26 ;  /* 0x000000ffff167224 */ /* 0x004fc400078e001a */
[----:B------:R-:W-:Y:S01]  /*25df0*/  IMAD.MOV.U32 R23, RZ, RZ, R27 ;  /* 0x000000ffff177224 */ /* 0x000fe200078e001b */
[----:B------:R-:W2:Y:S01]  /*25e00*/  LDL.LU R26, [R1+0x14f0] ;  /* 0x0014f000011a7983 */ /* 0x000ea20000300800 */
[----:B------:R-:W-:-:S03]  /*25e10*/  IMAD.MOV.U32 R29, RZ, RZ, R8 ;  /* 0x000000ffff1d7224 */ /* 0x000fc600078e0008 */
[----:B------:R-:W2:Y:S01]  /*25e20*/  LDL.LU R27, [R1+0x14ec] ;  /* 0x0014ec00011b7983 */ /* 0x000ea20000300800 */
[----:B------:R-:W-:Y:S02]  /*25e30*/  IMAD.MOV.U32 R6, RZ, RZ, R10 ;  /* 0x000000ffff067224 */ /* 0x000fe400078e000a */
[----:B------:R-:W-:Y:S01]  /*25e40*/  IMAD.MOV.U32 R7, RZ, RZ, R11 ;  /* 0x000000ffff077224 */ /* 0x000fe200078e000b */
[----:B------:R-:W4:Y:S04]  /*25e50*/  LDL.LU.64 R8, [R1+0x1b0] ;  /* 0x0001b00001087983 */ /* 0x000f280000300a00 */
[----:B------:R-:W4:Y:S04]  /*25e60*/  LDL.LU.64 R10, [R1+0x1b8] ;  /* 0x0001b800010a7983 */ /* 0x000f280000300a00 */
[----:B------:R0:W-:Y:S04]  /*25e70*/  STL.64 [R1+0x1460], R22 ;  /* 0x0014601601007387 */ /* 0x0001e80000100a00 */
[----:B---3--:R-:W-:Y:S04]  /*25e80*/  STL.64 [R1+0x1458], R20 ;  /* 0x0014581401007387 */ /* 0x008fe80000100a00 */
[----:B0-----:R-:W3:Y:S04]  /*25e90*/  LDL.LU.64 R22, [R1+0x18] ;  /* 0x0000180001167983 */ /* 0x001ee80000300a00 */
[----:B---3--:R0:W-:Y:S04]  /*25ea0*/  STL.64 [R1+0x1478], R22 ;  /* 0x0014781601007387 */ /* 0x0081e80000100a00 */
[----:B0-----:R-:W3:Y:S04]  /*25eb0*/  LDL.LU.64 R22, [R1+0x28] ;  /* 0x0000280001167983 */ /* 0x001ee80000300a00 */
[----:B---3--:R0:W-:Y:S04]  /*25ec0*/  STL.64 [R1+0x1490], R22 ;  /* 0x0014901601007387 */ /* 0x0081e80000100a00 */
[----:B0-----:R-:W3:Y:S04]  /*25ed0*/  LDL.LU.64 R22, [R1+0x38] ;  /* 0x0000380001167983 */ /* 0x001ee80000300a00 */
[----:B---3--:R0:W-:Y:S04]  /*25ee0*/  STL.64 [R1+0x14a8], R22 ;  /* 0x0014a81601007387 */ /* 0x0081e80000100a00 */
[----:B0-----:R-:W3:Y:S04]  /*25ef0*/  LDL.LU.64 R22, [R1+0x48] ;  /* 0x0000480001167983 */ /* 0x001ee80000300a00 */
[----:B------:R-:W4:Y:S04]  /*25f00*/  LDL R25, [R1+0x198] ;  /* 0x0001980001197983 */ /* 0x000f280000100800 */
[----:B--2---:R0:W-:Y:S01]  /*25f10*/  STL.64 [R1+0x1470], R26 ;  /* 0x0014701a01007387 */ /* 0x0041e20000100a00 */
[----:B------:R-:W-:-:S03]  /*25f20*/  IMAD.MOV.U32 R28, RZ, RZ, R19 ;  /* 0x000000ffff1c7224 */ /* 0x000fc600078e0013 */
[----:B----4-:R1:W-:Y:S04]  /*25f30*/  STL [R1+0x1468], R25 ;  /* 0x0014681901007387 */ /* 0x0103e80000100800 */
[----:B------:R-:W2:Y:S01]  /*25f40*/  LDL.LU R24, [R1+0x100] ;  /* 0x0001000001187983 */ /* 0x000ea20000300800 */
[----:B0-----:R-:W-:Y:S02]  /*25f50*/  IMAD.MOV.U32 R26, RZ, RZ, R2 ;  /* 0x000000ffff1a7224 */ /* 0x001fe400078e0002 */
[----:B------:R-:W-:Y:S02]  /*25f60*/  IMAD.MOV.U32 R27, RZ, RZ, R3 ;  /* 0x000000ffff1b7224 */ /* 0x000fe400078e0003 */
[----:B-1----:R-:W-:Y:S02]  /*25f70*/  IMAD.MOV.U32 R25, RZ, RZ, R0 ;  /* 0x000000ffff197224 */ /* 0x002fe400078e0000 */
[----:B------:R-:W4:Y:S04]  /*25f80*/  LDL.LU R0, [R1+0x14e8] ;  /* 0x0014e80001007983 */ /* 0x000f280000300800 */
[----:B------:R-:W3:Y:S04]  /*25f90*/  LDL.LU R2, [R1+0x14e4] ;  /* 0x0014e40001027983 */ /* 0x000ee80000300800 */
[----:B------:R-:W4:Y:S04]  /*25fa0*/  LDL.LU R3, [R1+0x14e0] ;  /* 0x0014e00001037983 */ /* 0x000f280000300800 */
[----:B------:R-:W4:Y:S04]  /*25fb0*/  LDL.LU.64 R16, [R1+0x1a0] ;  /* 0x0001a00001107983 */ /* 0x000f280000300a00 */
[----:B------:R-:W4:Y:S04]  /*25fc0*/  LDL.LU.64 R18, [R1+0x1a8] ;  /* 0x0001a80001127983 */ /* 0x000f280000300a00 */
[----:B------:R-:W-:Y:S01]  /*25fd0*/  STL.64 [R1+0x1488], R26 ;  /* 0x0014881a01007387 */ /* 0x000fe20000100a00 */
[----:B------:R-:W-:Y:S03]  /*25fe0*/  HMMA.16816.F32.BF16 R8, R12, R4, R8 ;  /* 0x000000040c08723c */ /* 0x000fe60000041808 */
[----:B--2---:R0:W-:Y:S04]  /*25ff0*/  STL.64 [R1+0x1480], R24 ;  /* 0x0014801801007387 */ /* 0x0041e80000100a00 */
[----:B0-----:R-:W2:Y:S04]  /*26000*/  LDL.LU R24, [R1+0x110] ;  /* 0x0001100001187983 */ /* 0x001ea80000300800 */
[----:B------:R-:W2:Y:S04]  /*26010*/  LDL.LU R25, [R1+0x114] ;  /* 0x0001140001197983 */ /* 0x000ea80000300800 */
[----:B------:R-:W3:Y:S04]  /*26020*/  LDL.LU R26, [R1+0x118] ;  /* 0x00011800011a7983 */ /* 0x000ee80000300800 */
[----:B------:R-:W3:Y:S05]  /*26030*/  LDL.LU R27, [R1+0x11c] ;  /* 0x00011c00011b7983 */ /* 0x000eea0000300800 */
[----:B------:R-:W-:Y:S01]  /*26040*/  IMAD.MOV.U32 R4, RZ, RZ, R8 ;  /* 0x000000ffff047224 */ /* 0x000fe200078e0008 */
[----:B---3--:R0:W-:Y:S04]  /*26050*/  STL.64 [R1+0x14a0], R26 ;  /* 0x0014a01a01007387 */ /* 0x0081e80000100a00 */
[----:B--2---:R1:W-:Y:S01]  /*26060*/  STL.64 [R1+0x1498], R24 ;  /* 0x0014981801007387 */ /* 0x0043e20000100a00 */
[----:B0-----:R-:W-:-:S02]  /*26070*/  IMAD.MOV.U32 R26, RZ, RZ, R2 ;  /* 0x000000ffff1a7224 */ /* 0x001fc400078e0002 */
[----:B----4-:R-:W-:Y:S01]  /*26080*/  IMAD.MOV.U32 R27, RZ, RZ, R0 ;  /* 0x000000ffff1b7224 */ /* 0x010fe200078e0000 */
[----:B-1----:R-:W2:Y:S01]  /*26090*/  LDL.LU R24, [R1+0x120] ;  /* 0x0001200001187983 */ /* 0x002ea20000300800 */
[----:B------:R-:W-:Y:S02]  /*260a0*/  IMAD.MOV.U32 R25, RZ, RZ, R3 ;  /* 0x000000ffff197224 */ /* 0x000fe400078e0003 */
[----:B------:R-:W-:Y:S02]  /*260b0*/  IMAD.MOV.U32 R2, RZ, RZ, R10 ;  /* 0x000000ffff027224 */ /* 0x000fe400078e000a */
[----:B------:R-:W-:Y:S02]  /*260c0*/  IMAD.MOV.U32 R0, RZ, RZ, R11 ;  /* 0x000000ffff007224 */ /* 0x000fe400078e000b */
[----:B------:R-:W-:Y:S01]  /*260d0*/  IMAD.MOV.U32 R3, RZ, RZ, R9 ;  /* 0x000000ffff037224 */ /* 0x000fe200078e0009 */
[----:B------:R-:W3:Y:S04]  /*260e0*/  LDL.LU.64 R10, [R1+0x14d8] ;  /* 0x0014d800010a7983 */ /* 0x000ee80000300a00 */
[----:B------:R-:W4:Y:S02]  /*260f0*/  LDL.LU.64 R8, [R1+0x14d0] ;  /* 0x0014d00001087983 */ /* 0x000f240000300a00 */
[----:B----4-:R-:W-:Y:S02]  /*26100*/  HMMA.16816.F32.BF16 R12, R12, R8, R16 ;  /* 0x000000080c0c723c */ /* 0x010fe40000041810 */
[----:B------:R-:W4:Y:S04]  /*26110*/  LDL.LU.64 R18, [R1+0x14c8] ;  /* 0x0014c80001127983 */ /* 0x000f280000300a00 */
[----:B------:R-:W4:Y:S04]  /*26120*/  LDL.LU.64 R16, [R1+0x14c0] ;  /* 0x0014c00001107983 */ /* 0x000f280000300a00 */
[----:B---3--:R0:W-:Y:S04]  /*26130*/  STL.64 [R1+0x1428], R10 ;  /* 0x0014280a01007387 */ /* 0x0081e80000100a00 */
[----:B------:R-:W4:Y:S04]  /*26140*/  LDL.LU R8, [R1+0x130] ;  /* 0x0001300001087983 */ /* 0x000f280000300800 */
[----:B------:R-:W4:Y:S04]  /*26150*/  LDL.LU R9, [R1+0x134] ;  /* 0x0001340001097983 */ /* 0x000f280000300800 */
[----:B0-----:R-:W4:Y:S04]  /*26160*/  LDL.LU R10, [R1+0x138] ;  /* 0x00013800010a7983 */ /* 0x001f280000300800 */
[----:B------:R-:W4:Y:S04]  /*26170*/  LDL.LU R11, [R1+0x13c] ;  /* 0x00013c00010b7983 */ /* 0x000f280000300800 */
[----:B------:R-:W-:Y:S04]  /*26180*/  STL.64 [R1+0x1390], R14 ;  /* 0x0013900e01007387 */ /* 0x000fe80000100a00 */
[----:B------:R0:W-:Y:S02]  /*26190*/  STL.64 [R1+0x1388], R12 ;  /* 0x0013880c01007387 */ /* 0x0001e40000100a00 */
[----:B0-----:R-:W-:-:S02]  /*261a0*/  IMAD.MOV.U32 R12, RZ, RZ, R29 ;  /* 0x000000ffff0c7224 */ /* 0x001fc400078e001d */
[----:B------:R-:W3:Y:S04]  /*261b0*/  LDL.LU R29, [R1+0x14b8] ;  /* 0x0014b800011d7983 */ /* 0x000ee80000300800 */
[----:B------:R-:W2:Y:S01]  /*261c0*/  LDL.LU R13, [R1+0x64] ;  /* 0x00006400010d7983 */ /* 0x000ea20000300800 */
[----:B------:R-:W-:Y:S02]  /*261d0*/  IMAD.MOV.U32 R14, RZ, RZ, R6 ;  /* 0x000000ffff0e7224 */ /* 0x000fe400078e0006 */
[----:B------:R-:W-:Y:S01]  /*261e0*/  IMAD.MOV.U32 R15, RZ, RZ, R7 ;  /* 0x000000ffff0f7224 */ /* 0x000fe200078e0007 */
[----:B------:R-:W3:Y:S04]  /*261f0*/  LDL.LU R6, [R1+0x14b4] ;  /* 0x0014b40001067983 */ /* 0x000ee80000300800 */
[----:B------:R-:W3:Y:S04]  /*26200*/  LDL.LU R7, [R1+0x14b0] ;  /* 0x0014b00001077983 */ /* 0x000ee80000300800 */
[----:B------:R0:W-:Y:S01]  /*26210*/  STL.64 [R1+0x13a0], R14 ;  /* 0x0013a00e01007387 */ /* 0x0001e20000100a00 */
[----:B------:R-:W-:Y:S01]  /*26220*/  IMAD.MOV.U32 R5, RZ, RZ, R23 ;  /* 0x000000ffff057224 */ /* 0x000fe200078e0017 */
[----:B----4-:R-:W-:Y:S02]  /*26230*/  HMMA.16816.F32.BF16 R8, R16, R22, R8 ;  /* 0x000000161008723c */ /* 0x010fe40000041808 */
[----:B--2---:R-:W-:Y:S04]  /*26240*/  STL.64 [R1+0x1398], R12 ;  /* 0x0013980c01007387 */ /* 0x004fe80000100a00 */
[----:B0-----:R-:W2:-:S15]  /*26250*/  LDL.LU R14, [R1+0x8] ;  /* 0x00000800010e7983 */ /* 0x001e9e0000300800 */
[----:B------:R-:W-:-:S02]  /*26260*/  NOP ;  /* 0x0000000000007918 */ /* 0x000fc40000000000 */
[----:B------:R0:W-:Y:S04]  /*26270*/  STL.64 [R1+0x140], R8 ;  /* 0x0001400801007387 */ /* 0x0001e80000100a00 */
[----:B------:R1:W-:Y:S01]  /*26280*/  STL.64 [R1+0x148], R10 ;  /* 0x0001480a01007387 */ /* 0x0003e20000100a00 */
[----:B0-----:R-:W-:-:S03]  /*26290*/  IMAD.MOV.U32 R8, RZ, RZ, R22 ;  /* 0x000000ffff087224 */ /* 0x001fc600078e0016 */
[----:B------:R-:W4:Y:S02]  /*262a0*/  LDL.LU.64 R22, [R1+0x14a8] ;  /* 0x0014a80001167983 */ /* 0x000f240000300a00 */
[----:B----4-:R-:W-:Y:S06]  /*262b0*/  HMMA.16816.F32.BF16 R24, R16, R22, R24 ;  /* 0x000000161018723c */ /* 0x010fec0000041818 */
[----:B-1----:R-:W-:Y:S02]  /*262c0*/  IMAD.MOV.U32 R10, RZ, RZ, R22 ;  /* 0x000000ffff0a7224 */ /* 0x002fe400078e0016 */
[----:B------:R-:W-:-:S15]  /*262d0*/  IMAD.MOV.U32 R9, RZ, RZ, R23 ;  /* 0x000000ffff097224 */ /* 0x000fde00078e0017 */
[----:B------:R-:W-:Y:S04]  /*262e0*/  STL.64 [R1+0x130], R24 ;  /* 0x0001301801007387 */ /* 0x000fe80000100a00 */
[----:B------:R0:W-:Y:S04]  /*262f0*/  STL.64 [R1+0x138], R26 ;  /* 0x0001381a01007387 */ /* 0x0001e80000100a00 */
[----:B0-----:R-:W4:Y:S04]  /*26300*/  LDL.LU.64 R26, [R1+0x14a0] ;  /* 0x0014a000011a7983 */ /* 0x001f280000300a00 */
[----:B------:R-:W4:Y:S04]  /*26310*/  LDL.LU.64 R24, [R1+0x1498] ;  /* 0x0014980001187983 */ /* 0x000f280000300a00 */
[----:B------:R-:W4:Y:S02]  /*26320*/  LDL.LU.64 R22, [R1+0x1490] ;  /* 0x0014900001167983 */ /* 0x000f240000300a00 */
[----:B----4-:R-:W-:Y:S06]  /*26330*/  HMMA.16816.F32.BF16 R24, R16, R22, R24 ;  /* 0x000000161018723c */ /* 0x010fec0000041818 */
[----:B------:R-:W-:-:S02]  /*26340*/  IMAD.MOV.U32 R12, RZ, RZ, R22 ;  /* 0x000000ffff0c7224 */ /* 0x000fc400078e0016 */
[----:B------:R-:W-:-:S15]  /*26350*/  IMAD.MOV.U32 R11, RZ, RZ, R23 ;  /* 0x000000ffff0b7224 */ /* 0x000fde00078e0017 */
[----:B------:R-:W-:Y:S04]  /*26360*/  STL.64 [R1+0x120], R24 ;  /* 0x0001201801007387 */ /* 0x000fe80000100a00 */
[----:B------:R0:W-:Y:S04]  /*26370*/  STL.64 [R1+0x128], R26 ;  /* 0x0001281a01007387 */ /* 0x0001e80000100a00 */
[----:B0-----:R-:W4:Y:S04]  /*26380*/  LDL.LU.64 R26, [R1+0x1488] ;  /* 0x00148800011a7983 */ /* 0x001f280000300a00 */
[----:B------:R-:W4:Y:S04]  /*26390*/  LDL.LU.64 R24, [R1+0x1480] ;  /* 0x0014800001187983 */ /* 0x000f280000300a00 */
[----:B------:R-:W4:Y:S02]  /*263a0*/  LDL.LU.64 R22, [R1+0x1478] ;  /* 0x0014780001167983 */ /* 0x000f240000300a00 */
[----:B----4-:R-:W-:Y:S06]  /*263b0*/  HMMA.16816.F32.BF16 R24, R16, R22, R24 ;  /* 0x000000161018723c */ /* 0x010fec0000041818 */
[----:B------:R-:W-:-:S15]  /*263c0*/  IMAD.MOV.U32 R13, RZ, RZ, R23 ;  /* 0x000000ffff0d7224 */ /* 0x000fde00078e0017 */
[----:B------:R-:W-:-:S02]  /*263d0*/  NOP ;  /* 0x0000000000007918 */ /* 0x000fc40000000000 */
[----:B------:R0:W-:Y:S04]  /*263e0*/  STL.64 [R1+0x110], R24 ;  /* 0x0001101801007387 */ /* 0x0001e80000100a00 */
[----:B------:R1:W-:Y:S01]  /*263f0*/  STL.64 [R1+0x118], R26 ;  /* 0x0001181a01007387 */ /* 0x0003e20000100a00 */
[----:B0-----:R-:W-:-:S03]  /*26400*/  IMAD.MOV.U32 R24, RZ, RZ, R22 ;  /* 0x000000ffff187224 */ /* 0x001fc600078e0016 */
[----:B-1----:R-:W4:Y:S04]  /*26410*/  LDL.LU.64 R26, [R1+0x1470] ;  /* 0x00147000011a7983 */ /* 0x002f280000300a00 */
[----:B------:R-:W4:Y:S04]  /*26420*/  LDL.LU R25, [R1+0x1468] ;  /* 0x0014680001197983 */ /* 0x000f280000300800 */
[----:B------:R-:W2:Y:S04]  /*26430*/  LDL.LU.64 R22, [R1+0x1460] ;  /* 0x0014600001167983 */ /* 0x000ea80000300a00 */
[----:B------:R-:W2:Y:S01]  /*26440*/  LDL.LU.64 R20, [R1+0x1458] ;  /* 0x0014580001147983 */ /* 0x000ea20000300a00 */
[----:B---3--:R-:W-:-:S07]  /*26450*/  IMAD.MOV.U32 R15, RZ, RZ, R29 ;  /* 0x000000ffff0f7224 */ /* 0x008fce00078e001d */
[----:B--2---:R-:W-:-:S15]  /*26460*/  HMMA.16816.F32.BF16 R20, R16, R14, R20 ;  /* 0x0000000e1014723c */ /* 0x004fde0000041814 */
[----:B------:R-:W-:-:S08]  /*26470*/  NOP ;  /* 0x0000000000007918 */ /* 0x000fd00000000000 */
[----:B------:R-:W-:Y:S04]  /*26480*/  STL.64 [R1+0x100], R20 ;  /* 0x0001001401007387 */ /* 0x000fe80000100a00 */
[----:B------:R0:W-:Y:S04]  /*26490*/  STL.64 [R1+0x108], R22 ;  /* 0x0001081601007387 */ /* 0x0001e80000100a00 */
[----:B0-----:R-:W4:Y:S04]  /*264a0*/  LDL.LU.64 R22, [R1+0x1450] ;  /* 0x0014500001167983 */ /* 0x001f280000300a00 */
[----:B------:R-:W4:Y:S04]  /*264b0*/  LDL.LU.64 R20, [R1+0x1448] ;  /* 0x0014480001147983 */ /* 0x000f280000300a00 */
[----:B------:R0:W-:Y:S02]  /*264c0*/  STL.64 [R1+0x13b8], R14 ;  /* 0x0013b80e01007387 */ /* 0x0001e40000100a00 */
[----:B0-----:R-:W-:-:S02]  /*264d0*/  IMAD.MOV.U32 R14, RZ, RZ, R24 ;  /* 0x000000ffff0e7224 */ /* 0x001fc400078e0018 */
[----:B------:R-:W-:-:S05]  /*264e0*/  IMAD.MOV.U32 R15, RZ, RZ, R13 ;  /* 0x000000ffff0f7224 */ /* 0x000fca00078e000d */
[----:B------:R0:W-:Y:S02]  /*264f0*/  STL.64 [R1+0x13d0], R14 ;  /* 0x0013d00e01007387 */ /* 0x0001e40000100a00 */
[----:B0-----:R-:W-:Y:S02]  /*26500*/  IMAD.MOV.U32 R14, RZ, RZ, R12 ;  /* 0x000000ffff0e7224 */ /* 0x001fe400078e000c */
[----:B------:R-:W-:-:S05]  /*26510*/  IMAD.MOV.U32 R15, RZ, RZ, R11 ;  /* 0x000000ffff0f7224 */ /* 0x000fca00078e000b */
[----:B------:R0:W-:Y:S02]  /*26520*/  STL.64 [R1+0x13e8], R14 ;  /* 0x0013e80e01007387 */ /* 0x0001e40000100a00 */
[----:B0-----:R-:W-:Y:S02]  /*26530*/  IMAD.MOV.U32 R14, RZ, RZ, R10 ;  /* 0x000000ffff0e7224 */ /* 0x001fe400078e000a */
[----:B------:R-:W-:Y:S01]  /*26540*/  IMAD.MOV.U32 R15, RZ, RZ, R9 ;  /* 0x000000ffff0f7224 */ /* 0x000fe200078e0009 */
[----:B----4-:R-:W-:-:S15]  /*26550*/  HMMA.16816.F32.BF16 R20, R16, R26, R20 ;  /* 0x0000001a1014723c */ /* 0x010fde0000041814 */
[----:B------:R-:W-:-:S08]  /*26560*/  NOP ;  /* 0x0000000000007918 */ /* 0x000fd00000000000 */
[----:B------:R0:W-:Y:S04]  /*26570*/  STL.64 [R1+0xf0], R20 ;  /* 0x0000f01401007387 */ /* 0x0001e80000100a00 */
[----:B------:R1:W-:Y:S04]  /*26580*/  STL [R1+0xf8], R22 ;  /* 0x0000f81601007387 */ /* 0x0003e80000100800 */
[----:B------:R2:W-:Y:S01]  /*26590*/  STL.64 [R1+0x1400], R14 ;  /* 0x0014000e01007387 */ /* 0x0005e20000100a00 */
[----:B------:R-:W-:-:S03]  /*265a0*/  IMAD.MOV.U32 R29, RZ, RZ, R23 ;  /* 0x000000ffff1d7224 */ /* 0x000fc600078e0017 */
[----:B0-----:R-:W3:Y:S04]  /*265b0*/  LDL.LU R20, [R1+0xc0] ;  /* 0x0000c00001147983 */ /* 0x001ee80000300800 */
[----:B------:R-:W3:Y:S04]  /*265c0*/  LDL.LU R21, [R1+0xc4] ;  /* 0x0000c40001157983 */ /* 0x000ee80000300800 */
[----:B-1----:R-:W3:Y:S01]  /*265d0*/  LDL.LU R22, [R1+0xc8] ;  /* 0x0000c80001167983 */ /* 0x002ee20000300800 */
[----:B--2---:R-:W-:-:S03]  /*265e0*/  IMAD.MOV.U32 R14, RZ, RZ, R8 ;  /* 0x000000ffff0e7224 */ /* 0x004fc600078e0008 */
[----:B------:R-:W3:Y:S04]  /*265f0*/  LDL.LU R23, [R1+0xcc] ;  /* 0x0000cc0001177983 */ /* 0x000ee80000300800 */
[----:B------:R-:W2:Y:S04]  /*26600*/  LDL.LU R8, [R1+0xd0] ;  /* 0x0000d00001087983 */ /* 0x000ea80000300800 */
[----:B------:R-:W2:Y:S04]  /*26610*/  LDL.LU R9, [R1+0xd4] ;  /* 0x0000d40001097983 */ /* 0x000ea80000300800 */
[----:B------:R-:W2:Y:S04]  /*26620*/  LDL.LU R10, [R1+0xd8] ;  /* 0x0000d800010a7983 */ /* 0x000ea80000300800 */
[----:B------:R-:W2:Y:S04]  /*26630*/  LDL.LU R11, [R1+0xdc] ;  /* 0x0000dc00010b7983 */ /* 0x000ea80000300800 */
[----:B------:R-:W-:Y:S04]  /*26640*/  STL.64 [R1+0x13b0], R26 ;  /* 0x0013b01a01007387 */ /* 0x000fe80000100a00 */
[----:B------:R0:W-:Y:S04]  /*26650*/  STL [R1+0x13a8], R25 ;  /* 0x0013a81901007387 */ /* 0x0001e80000100800 */
[----:B------:R-:W4:Y:S04]  /*26660*/  LDL.LU R24, [R1+0x70] ;  /* 0x0000700001187983 */ /* 0x000f280000300800 */
[----:B0-----:R-:W4:Y:S04]  /*26670*/  LDL.LU R25, [R1+0x74] ;  /* 0x0000740001197983 */ /* 0x001f280000300800 */
[----:B------:R-:W3:Y:S01]  /*26680*/  LDL.LU R26, [R1+0x78] ;  /* 0x00007800011a7983 */ /* 0x000ee20000300800 */
[----:B------:R-:W-:-:S03]  /*26690*/  IMAD.MOV.U32 R27, RZ, RZ, R28 ;  /* 0x000000ffff1b7224 */ /* 0x000fc600078e001c */
[----:B------:R-:W2:Y:S04]  /*266a0*/  LDL.LU R28, [R1+0x1444] ;  /* 0x00144400011c7983 */ /* 0x000ea80000300800 */
[----:B---3--:R-:W-:Y:S04]  /*266b0*/  STL.64 [R1+0x13c8], R26 ;  /* 0x0013c81a01007387 */ /* 0x008fe80000100a00 */
[----:B----4-:R0:W-:Y:S04]  /*266c0*/  STL.64 [R1+0x13c0], R24 ;  /* 0x0013c01801007387 */ /* 0x0101e80000100a00 */
[----:B0-----:R-:W3:Y:S04]  /*266d0*/  LDL.LU R24, [R1+0x80] ;  /* 0x0000800001187983 */ /* 0x001ee80000300800 */
[----:B------:R-:W3:Y:S01]  /*266e0*/  LDL.LU R25, [R1+0x84] ;  /* 0x0000840001197983 */ /* 0x000ee20000300800 */
[----:B------:R-:W-:-:S02]  /*266f0*/  IMAD.MOV.U32 R26, RZ, RZ, R7 ;  /* 0x000000ffff1a7224 */ /* 0x000fc400078e0007 */
[----:B------:R-:W-:Y:S01]  /*26700*/  IMAD.MOV.U32 R27, RZ, RZ, R6 ;  /* 0x000000ffff1b7224 */ /* 0x000fe200078e0006 */
[----:B------:R-:W4:Y:S04]  /*26710*/  LDL.LU R7, [R1+0x1440] ;  /* 0x0014400001077983 */ /* 0x000f280000300800 */
[----:B------:R-:W4:Y:S04]  /*26720*/  LDL.LU R6, [R1+0x143c] ;  /* 0x00143c0001067983 */ /* 0x000f280000300800 */
[----:B------:R-:W-:Y:S04]  /*26730*/  STL.64 [R1+0x13e0], R26 ;  /* 0x0013e01a01007387 */ /* 0x000fe80000100a00 */
[----:B---3--:R0:W-:Y:S04]  /*26740*/  STL.64 [R1+0x13d8], R24 ;  /* 0x0013d81801007387 */ /* 0x0081e80000100a00 */
[----:B0-----:R-:W3:Y:S04]  /*26750*/  LDL.LU R24, [R1+0x90] ;  /* 0x0000900001187983 */ /* 0x001ee80000300800 */
[----:B------:R-:W3:Y:S04]  /*26760*/  LDL.LU R25, [R1+0x94] ;  /* 0x0000940001197983 */ /* 0x000ee80000300800 */
[----:B------:R-:W4:Y:S01]  /*26770*/  LDL.LU R26, [R1+0x98] ;  /* 0x00009800011a7983 */ /* 0x000f220000300800 */
[----:B--2---:R-:W-:-:S03]  /*26780*/  IMAD.MOV.U32 R27, RZ, RZ, R28 ;  /* 0x000000ffff1b7224 */ /* 0x004fc600078e001c */
[----:B------:R-:W2:Y:S04]  /*26790*/  LDL.LU R28, [R1+0x1438] ;  /* 0x00143800011c7983 */ /* 0x000ea80000300800 */
[----:B----4-:R0:W-:Y:S04]  /*267a0*/  STL.64 [R1+0x13f8], R26 ;  /* 0x0013f81a01007387 */ /* 0x0101e80000100a00 */
[----:B---3--:R1:W-:Y:S01]  /*267b0*/  STL.64 [R1+0x13f0], R24 ;  /* 0x0013f01801007387 */ /* 0x0083e20000100a00 */
[----:B0-----:R-:W-:-:S03]  /*267c0*/  IMAD.MOV.U32 R26, RZ, RZ, R6 ;  /* 0x000000ffff1a7224 */ /* 0x001fc600078e0006 */
[----:B-1----:R-:W3:Y:S04]  /*267d0*/  LDL.LU R24, [R1+0xa0] ;  /* 0x0000a00001187983 */ /* 0x002ee80000300800 */
[----:B------:R-:W3:Y:S04]  /*267e0*/  LDL.LU R25, [R1+0xa4] ;  /* 0x0000a40001197983 */ /* 0x000ee80000300800 */
[----:B------:R-:W4:Y:S01]  /*267f0*/  LDL.LU R6, [R1+0x1434] ;  /* 0x0014340001067983 */ /* 0x000f220000300800 */
[----:B------:R-:W-:-:S03]  /*26800*/  IMAD.MOV.U32 R27, RZ, RZ, R7 ;  /* 0x000000ffff1b7224 */ /* 0x000fc600078e0007 */
[----:B------:R-:W4:Y:S04]  /*26810*/  LDL.LU R7, [R1+0x1430] ;  /* 0x0014300001077983 */ /* 0x000f280000300800 */
[----:B------:R-:W-:Y:S01]  /*26820*/  STL.64 [R1+0x1410], R26 ;  /* 0x0014101a01007387 */ /* 0x000fe20000100a00 */
[----:B----4-:R-:W-:Y:S03]  /*26830*/  HMMA.16816.F32.BF16 R8, R16, R6, R8 ;  /* 0x000000061008723c */ /* 0x010fe60000041808 */
[----:B---3--:R0:W-:Y:S04]  /*26840*/  STL.64 [R1+0x1408], R24 ;  /* 0x0014081801007387 */ /* 0x0081e80000100a00 */
[----:B0-----:R-:W3:Y:S04]  /*26850*/  LDL.LU R24, [R1+0xb0] ;  /* 0x0000b00001187983 */ /* 0x001ee80000300800 */
[----:B------:R-:W3:Y:S04]  /*26860*/  LDL.LU R25, [R1+0xb4] ;  /* 0x0000b40001197983 */ /* 0x000ee80000300800 */
[----:B------:R-:W3:Y:S04]  /*26870*/  LDL.LU R26, [R1+0xb8] ;  /* 0x0000b800011a7983 */ /* 0x000ee80000300800 */
[----:B------:R-:W-:Y:S04]  /*26880*/  STL [R1+0x1380], R29 ;  /* 0x0013801d01007387 */ /* 0x000fe80000100800 */
[----:B------:R-:W-:Y:S04]  /*26890*/  STL.64 [R1+0xe0], R8 ;  /* 0x0000e00801007387 */ /* 0x000fe80000100a00 */
[----:B------:R0:W-:Y:S04]  /*268a0*/  STL.64 [R1+0xe8], R10 ;  /* 0x0000e80a01007387 */ /* 0x0001e80000100a00 */
[----:B0-----:R-:W4:Y:S01]  /*268b0*/  LDL.LU.64 R10, [R1+0x1428] ;  /* 0x00142800010a7983 */ /* 0x001f220000300a00 */
[----:B------:R-:W-:-:S02]  /*268c0*/  IMAD.MOV.U32 R15, RZ, RZ, R5 ;  /* 0x000000ffff0f7224 */ /* 0x000fc400078e0005 */
[----:B--2---:R-:W-:Y:S01]  /*268d0*/  IMAD.MOV.U32 R27, RZ, RZ, R28 ;  /* 0x000000ffff1b7224 */ /* 0x004fe200078e001c */
[----:B----4-:R-:W-:Y:S01]  /*268e0*/  HMMA.16816.F32.BF16 R16, R16, R10, R20 ;  /* 0x0000000a1010723c */ /* 0x010fe20000041814 */
[----:B------:R-:W3:Y:S04]  /*268f0*/  LDL.LU.64 R22, [R1+0x1420] ;  /* 0x0014200001167983 */ /* 0x000ee80000300a00 */
[----:B------:R-:W3:-:S15]  /*26900*/  LDL.LU.64 R20, [R1+0x1418] ;  /* 0x0014180001147983 */ /* 0x000ede0000300a00 */
[----:B------:R-:W-:-:S03]  /*26910*/  NOP ;  /* 0x0000000000007918 */ /* 0x000fc60000000000 */
[----:B------:R-:W-:Y:S04]  /*26920*/  STL.64 [R1+0xc0], R16 ;  /* 0x0000c01001007387 */ /* 0x000fe80000100a00 */
[----:B------:R0:W-:Y:S01]  /*26930*/  STL [R1+0xc8], R18 ;  /* 0x0000c81201007387 */ /* 0x0001e20000100800 */
[----:B------:R-:W-:Y:S02]  /*26940*/  IMAD.MOV.U32 R29, RZ, RZ, R19 ;  /* 0x000000ffff1d7224 */ /* 0x000fe400078e0013 */
[----:B------:R-:W-:Y:S02]  /*26950*/  IMAD.MOV.U32 R19, RZ, RZ, R0 ;  /* 0x000000ffff137224 */ /* 0x000fe400078e0000 */
[----:B0-----:R-:W-:Y:S01]  /*26960*/  IMAD.MOV.U32 R18, RZ, RZ, R2 ;  /* 0x000000ffff127224 */ /* 0x001fe200078e0002 */
[----:B---3--:R-:W-:Y:S01]  /*26970*/  HMMA.16816.F32.BF16 R12, R20, R14, R24 ;  /* 0x0000000e140c723c */ /* 0x008fe20000041818 */
[----:B------:R-:W2:Y:S04]  /*26980*/  LDL.LU.64 R26, [R1+0x1410] ;  /* 0x00141000011a7983 */ /* 0x000ea80000300a00 */
[----:B------:R-:W2:-:S15]  /*26990*/  LDL.LU.64 R24, [R1+0x1408] ;  /* 0x0014080001187983 */ /* 0x000e9e0000300a00 */
[----:B------:R-:W-:-:S04]  /*269a0*/  NOP ;  /* 0x0000000000007918 */ /* 0x000fc80000000000 */
[----:B------:R-:W-:Y:S02]  /*269b0*/  IMAD.MOV.U32 R2, RZ, RZ, R14 ;  /* 0x000000ffff027224 */ /* 0x000fe400078e000e */
[----:B------:R-:W-:Y:S02]  /*269c0*/  IMAD.MOV.U32 R0, RZ, RZ, R15 ;  /* 0x000000ffff007224 */ /* 0x000fe400078e000f */
[----:B------:R-:W2:Y:S01]  /*269d0*/  LDL.LU.64 R14, [R1+0x1400] ;  /* 0x00140000010e7983 */ /* 0x000ea20000300a00 */
[----:B------:R-:W-:Y:S02]  /*269e0*/  IMAD.MOV.U32 R17, RZ, RZ, R3 ;  /* 0x000000ffff117224 */ /* 0x000fe400078e0003 */
[----:B------:R-:W-:Y:S02]  /*269f0*/  IMAD.MOV.U32 R28, RZ, RZ, R12 ;  /* 0x000000ffff1c7224 */ /* 0x000fe400078e000c */
[----:B------:R-:W-:Y:S01]  /*26a00*/  IMAD.MOV.U32 R3, RZ, RZ, R13 ;  /* 0x000000ffff037224 */ /* 0x000fe200078e000d */
[----:B------:R-:W3:Y:S04]  /*26a10*/  LDL R8, [R1+0xb54] ;  /* 0x000b540001087983 */ /* 0x000ee80000100800 */
[----:B------:R-:W-:Y:S04]  /*26a20*/  STL [R1+0x12f4], R3 ;  /* 0x0012f40301007387 */ /* 0x000fe80000100800 */
[----:B------:R-:W-:Y:S01]  /*26a30*/  STL [R1+0x12f0], R28 ;  /* 0x0012f01c01007387 */ /* 0x000fe20000100800 */
[----:B--2---:R-:W-:Y:S03]  /*26a40*/  HMMA.16816.F32.BF16 R12, R20, R14, R24 ;  /* 0x0000000e140c723c */ /* 0x004fe60000041818 */
[----:B------:R-:W2:Y:S04]  /*26a50*/  LDL.LU.64 R26, [R1+0x13f8] ;  /* 0x0013f800011a7983 */ /* 0x000ea80000300a00 */
[----:B------:R-:W2:-:S15]  /*26a60*/  LDL.LU.64 R24, [R1+0x13f0] ;  /* 0x0013f00001187983 */ /* 0x000e9e0000300a00 */
[----:B------:R-:W-:-:S01]  /*26a70*/  NOP ;  /* 0x0000000000007918 */ /* 0x000fc20000000000 */
[----:B------:R-:W-:Y:S04]  /*26a80*/  STL.64 [R1+0xa0], R12 ;  /* 0x0000a00c01007387 */ /* 0x000fe80000100a00 */
[----:B------:R0:W-:Y:S04]  /*26a90*/  STL.64 [R1+0xa8], R14 ;  /* 0x0000a80e01007387 */ /* 0x0001e80000100a00 */
[----:B0-----:R-:W2:Y:S02]  /*26aa0*/  LDL.LU.64 R14, [R1+0x13e8] ;  /* 0x0013e800010e7983 */ /* 0x001ea40000300a00 */
[----:B--2---:R-:W-:Y:S02]  /*26ab0*/  HMMA.16816.F32.BF16 R12, R20, R14, R24 ;  /* 0x0000000e140c723c */ /* 0x004fe40000041818 */
[----:B------:R-:W2:Y:S04]  /*26ac0*/  LDL.LU.64 R26, [R1+0x13e0] ;  /* 0x0013e000011a7983 */ /* 0x000ea80000300a00 */
[----:B------:R-:W2:-:S15]  /*26ad0*/  LDL.LU.64 R24, [R1+0x13d8] ;  /* 0x0013d80001187983 */ /* 0x000e9e0000300a00 */
[----:B------:R-:W-:-:S02]  /*26ae0*/  NOP ;  /* 0x0000000000007918 */ /* 0x000fc40000000000 */
        /* <DEDUP_REMOVED lines=12> */
[----:B------:R-:W4:-:S15]  /*26bb0*/  LDL.LU R25, [R1+0x13a8] ;  /* 0x0013a80001197983 */ /* 0x000f1e0000300800 */
[----:B------:R-:W-:-:S02]  /*26bc0*/  NOP ;  /* 0x0000000000007918 */ /* 0x000fc40000000000 */
[----:B------:R-:W-:Y:S04]  /*26bd0*/  STL.64 [R1+0x70], R12 ;  /* 0x0000700c01007387 */ /* 0x000fe80000100a00 */
[----:B------:R0:W-:Y:S04]  /*26be0*/  STL.64 [R1+0x78], R14 ;  /* 0x0000780e01007387 */ /* 0x0001e80000100a00 */
[----:B0-----:R-:W2:Y:S04]  /*26bf0*/  LDL.LU.64 R14, [R1+0x13a0] ;  /* 0x0013a000010e7983 */ /* 0x001ea80000300a00 */
[----:B------:R-:W2:Y:S02]  /*26c00*/  LDL.LU.64 R12, [R1+0x1398] ;  /* 0x00139800010c7983 */ /* 0x000ea40000300a00 */
[----:B--2---:R-:W-:-:S15]  /*26c10*/  HMMA.16816.F32.BF16 R12, R20, R26, R12 ;  /* 0x0000001a140c723c */ /* 0x004fde000004180c */
[----:B------:R-:W-:-:S08]  /*26c20*/  NOP ;  /* 0x0000000000007918 */ /* 0x000fd00000000000 */
[----:B------:R-:W-:Y:S04]  /*26c30*/  STL.64 [R1+0x60], R12 ;  /* 0x0000600c01007387 */ /* 0x000fe80000100a00 */
[----:B------:R0:W-:Y:S04]  /*26c40*/  STL.64 [R1+0x68], R14 ;  /* 0x0000680e01007387 */ /* 0x0001e80000100a00 */
[----:B0-----:R-:W2:Y:S04]  /*26c50*/  LDL.LU.64 R14, [R1+0x1390] ;  /* 0x00139000010e7983 */ /* 0x001ea80000300a00 */
[----:B------:R-:W2:Y:S01]  /*26c60*/  LDL.LU.64 R12, [R1+0x1388] ;  /* 0x00138800010c7983 */ /* 0x000ea20000300a00 */
[----:B------:R-:W-:-:S07]  /*26c70*/  IMAD.MOV.U32 R16, RZ, RZ, R4 ;  /* 0x000000ffff107224 */ /* 0x000fce00078e0004 */
[C---:B------:R-:W-:Y:S06]  /*26c80*/  HMMA.16816.F32.BF16 R16, R20.reuse, R6, R16 ;  /* 0x000000061410723c */ /* 0x040fec0000041810 */
[----:B--2---:R-:W-:Y:S01]  /*26c90*/  HMMA.16816.F32.BF16 R4, R20, R10, R12 ;  /* 0x0000000a1404723c */ /* 0x004fe2000004180c */
[----:B------:R-:W2:-:S15]  /*26ca0*/  LDL R23, [R1+0x19c] ;  /* 0x00019c0001177983 */ /* 0x000e9e0000100800 */
[----:B------:R-:W-:-:S01]  /*26cb0*/  NOP ;  /* 0x0000000000007918 */ /* 0x000fc20000000000 */
[----:B------:R-:W-:Y:S04]  /*26cc0*/  STL.64 [R1+0x50], R16 ;  /* 0x0000501001007387 */ /* 0x000fe80000100a00 */
[----:B------:R-:W-:Y:S04]  /*26cd0*/  STL.64 [R1+0x58], R18 ;  /* 0x0000581201007387 */ /* 0x000fe80000100a00 */
[----:B---3--:R-:W0:Y:S04]  /*26ce0*/  LDSM.16.M88.4 R12, [R8+UR5] ;  /* 0x00000005080c783b */ /* 0x008e280008000200 */
[----:B----4-:R-:W-:Y:S04]  /*26cf0*/  LDSM.16.MT88.4 R16, [R25+UR5+0x20800] ;  /* 0x020800051910783b */ /* 0x010fe80008004200 */
[----:B------:R-:W-:Y:S04]  /*26d00*/  LDSM.16.M88.4 R24, [R8+UR5+0x8000] ;  /* 0x008000050818783b */ /* 0x000fe80008000200 */
[----:B------:R-:W-:Y:S04]  /*26d10*/  STL.64 [R1+0xd0], R4 ;  /* 0x0000d00401007387 */ /* 0x000fe80000100a00 */
[----:B------:R-:W-:Y:S04]  /*26d20*/  STL.64 [R1+0xd8], R6 ;  /* 0x0000d80601007387 */ /* 0x000fe80000100a00 */
[----:B------:R-:W1:Y:S04]  /*26d30*/  LDSM.16.M88.4 R4, [R8+UR5+0x4000] ;  /* 0x004000050804783b */ /* 0x000e680008000200 */
[----:B0-----:R-:W-:Y:S04]  /*26d40*/  STL.64 [R1+0x40], R12 ;  /* 0x0000400c01007387 */ /* 0x001fe80000100a00 */
[----:B------:R-:W-:Y:S04]  /*26d50*/  STL.64 [R1+0x48], R14 ;  /* 0x0000480e01007387 */ /* 0x000fe80000100a00 */
[----:B------:R-:W0:Y:S04]  /*26d60*/  LDSM.16.M88.4 R12, [R8+UR5+0xc000] ;  /* 0x00c00005080c783b */ /* 0x000e280008000200 */
[----:B-1----:R-:W-:Y:S04]  /*26d70*/  STL.64 [R1+0x30], R4 ;  /* 0x0000300401007387 */ /* 0x002fe80000100a00 */
[----:B------:R-:W-:Y:S04]  /*26d80*/  STL.64 [R1+0x38], R6 ;  /* 0x0000380601007387 */ /* 0x000fe80000100a00 */
[----:B------:R-:W-:Y:S04]  /*26d90*/  STL.64 [R1+0x20], R24 ;  /* 0x0000201801007387 */ /* 0x000fe80000100a00 */
[----:B------:R-:W-:Y:S04]  /*26da0*/  STL.64 [R1+0x28], R26 ;  /* 0x0000281a01007387 */ /* 0x000fe80000100a00 */
[----:B------:R-:W1:Y:S04]  /*26db0*/  LDSM.16.M88.4 R24, [R8+UR5+0x14000] ;  /* 0x014000050818783b */ /* 0x000e680008000200 */
[----:B------:R-:W3:Y:S04]  /*26dc0*/  LDSM.16.M88.4 R4, [R8+UR5+0x10000] ;  /* 0x010000050804783b */ /* 0x000ee80008000200 */
[----:B0-----:R-:W-:Y:S04]  /*26dd0*/  STL.64 [R1+0x10], R12 ;  /* 0x0000100c01007387 */ /* 0x001fe80000100a00 */
[----:B------:R-:W-:Y:S04]  /*26de0*/  STL.64 [R1+0x18], R14 ;  /* 0x0000180e01007387 */ /* 0x000fe80000100a00 */
[----:B-1----:R-:W-:Y:S04]  /*26df0*/  STL.64 [R1+0x1310], R26 ;  /* 0x0013101a01007387 */ /* 0x002fe80000100a00 */
[----:B---3--:R-:W-:Y:S04]  /*26e00*/  STL.64 [R1], R4 ;  /* 0x0000000401007387 */ /* 0x008fe80000100a00 */
[----:B------:R-:W-:Y:S04]  /*26e10*/  STL.64 [R1+0x8], R6 ;  /* 0x0000080601007387 */ /* 0x000fe80000100a00 */
[----:B------:R-:W0:Y:S04]  /*26e20*/  LDSM.16.M88.4 R4, [R8+UR5+0x18000] ;  /* 0x018000050804783b */ /* 0x000e280008000200 */
[----:B------:R1:W-:Y:S04]  /*26e30*/  STL.64 [R1+0x1308], R24 ;  /* 0x0013081801007387 */ /* 0x0003e80000100a00 */
[----:B------:R-:W3:Y:S04]  /*26e40*/  LDSM.16.M88.4 R8, [R8+UR5+0x1c000] ;  /* 0x01c000050808783b */ /* 0x000ee80008000200 */
[----:B0-----:R-:W-:Y:S04]  /*26e50*/  STL [R1+0x11cc], R6 ;  /* 0x0011cc0601007387 */ /* 0x001fe80000100800 */
[----:B------:R-:W-:Y:S04]  /*26e60*/  STL [R1+0x11c8], R7 ;  /* 0x0011c80701007387 */ /* 0x000fe80000100800 */
[----:B------:R-:W-:Y:S04]  /*26e70*/  STL.64 [R1+0x1348], R4 ;  /* 0x0013480401007387 */ /* 0x000fe80000100a00 */
[----:B-1----:R-:W4:Y:S04]  /*26e80*/  LDL.LU.64 R24, [R1] ;  /* 0x0000000001187983 */ /* 0x002f280000300a00 */
[----:B--2---:R-:W0:Y:S04]  /*26e90*/  LDSM.16.MT88.4 R12, [R23+UR5+0x20800] ;  /* 0x02080005170c783b */ /* 0x004e280008004200 */
[----:B----4-:R-:W-:Y:S04]  /*26ea0*/  STL.64 [R1+0x1320], R24 ;  /* 0x0013201801007387 */ /* 0x010fe80000100a00 */
[----:B---3--:R-:W-:Y:S04]  /*26eb0*/  STL [R1+0x1264], R10 ;  /* 0x0012640a01007387 */ /* 0x008fe80000100800 */
[----:B------:R-:W-:Y:S04]  /*26ec0*/  STL [R1+0x1260], R11 ;  /* 0x0012600b01007387 */ /* 0x000fe80000100800 */
[----:B------:R1:W-:Y:S04]  /*26ed0*/  STL.64 [R1+0x1318], R8 ;  /* 0x0013180801007387 */ /* 0x0003e80000100a00 */
[----:B-1----:R-:W2:Y:S04]  /*26ee0*/  LDL.LU R8, [R1+0x100] ;  /* 0x0001000001087983 */ /* 0x002ea80000300800 */
[----:B------:R-:W2:Y:S04]  /*26ef0*/  LDL.LU R9, [R1+0x104] ;  /* 0x0001040001097983 */ /* 0x000ea80000300800 */
[----:B------:R-:W3:Y:S04]  /*26f00*/  LDL.LU R10, [R1+0x108] ;  /* 0x00010800010a7983 */ /* 0x000ee80000300800 */
[----:B------:R-:W3:Y:S04]  /*26f10*/  LDL.LU R11, [R1+0x10c] ;  /* 0x00010c00010b7983 */ /* 0x000ee80000300800 */
[----:B---3--:R-:W-:Y:S04]  /*26f20*/  STL.64 [R1+0x1330], R10 ;  /* 0x0013300a01007387 */ /* 0x008fe80000100a00 */
[----:B--2---:R1:W-:Y:S04]  /*26f30*/  STL.64 [R1+0x1328], R8 ;  /* 0x0013280801007387 */ /* 0x0043e80000100a00 */
[----:B-1----:R-:W2:Y:S04]  /*26f40*/  LDL.LU R8, [R1+0x110] ;  /* 0x0001100001087983 */ /* 0x002ea80000300800 */
[----:B------:R-:W2:Y:S04]  /*26f50*/  LDL.LU R9, [R1+0x114] ;  /* 0x0001140001097983 */ /* 0x000ea80000300800 */
[----:B------:R-:W3:Y:S04]  /*26f60*/  LDL.LU R10, [R1+0x118] ;  /* 0x00011800010a7983 */ /* 0x000ee80000300800 */
[----:B------:R-:W3:Y:S04]  /*26f70*/  LDL.LU R11, [R1+0x11c] ;  /* 0x00011c00010b7983 */ /* 0x000ee80000300800 */
[----:B------:R-:W4:Y:S04]  /*26f80*/  LDL.LU R4, [R1+0x120] ;  /* 0x0001200001047983 */ /* 0x000f280000300800 */
[----:B------:R-:W4:Y:S04]  /*26f90*/  LDL.LU R5, [R1+0x124] ;  /* 0x0001240001057983 */ /* 0x000f280000300800 */
[----:B------:R-:W2:Y:S04]  /*26fa0*/  LDL.LU R6, [R1+0x128] ;  /* 0x0001280001067983 */ /* 0x000ea80000300800 */
[----:B------:R-:W2:Y:S04]  /*26fb0*/  LDL.LU R7, [R1+0x12c] ;  /* 0x00012c0001077983 */ /* 0x000ea80000300800 */
[----:B--2---:R-:W-:Y:S04]  /*26fc0*/  STL.64 [R1+0x1358], R6 ;  /* 0x0013580601007387 */ /* 0x004fe80000100a00 */
[----:B----4-:R1:W-:Y:S04]  /*26fd0*/  STL.64 [R1+0x1350], R4 ;  /* 0x0013500401007387 */ /* 0x0103e80000100a00 */
[----:B-1----:R-:W2:Y:S04]  /*26fe0*/  LDL.LU.64 R4, [R1+0x30] ;  /* 0x0000300001047983 */ /* 0x002ea80000300a00 */
[----:B--2---:R1:W-:Y:S04]  /*26ff0*/  STL.64 [R1+0x1368], R4 ;  /* 0x0013680401007387 */ /* 0x0043e80000100a00 */
[----:B-1----:R-:W2:Y:S04]  /*27000*/  LDL.LU R4, [R1+0x140] ;  /* 0x0001400001047983 */ /* 0x002ea80000300800 */
[----:B------:R-:W2:Y:S04]  /*27010*/  LDL.LU R5, [R1+0x144] ;  /* 0x0001440001057983 */ /* 0x000ea80000300800 */
[----:B------:R-:W2:Y:S04]  /*27020*/  LDL.LU R6, [R1+0x148] ;  /* 0x0001480001067983 */ /* 0x000ea80000300800 */
[----:B------:R-:W2:Y:S04]  /*27030*/  LDL.LU R7, [R1+0x14c] ;  /* 0x00014c0001077983 */ /* 0x000ea80000300800 */
[----:B---3--:R-:W-:Y:S04]  /*27040*/  STL.64 [R1+0x1340], R10 ;  /* 0x0013400a01007387 */ /* 0x008fe80000100a00 */
[----:B------:R1:W-:Y:S04]  /*27050*/  STL.64 [R1+0x1338], R8 ;  /* 0x0013380801007387 */ /* 0x0003e80000100a00 */
[----:B-1----:R-:W3:Y:S04]  /*27060*/  LDL.LU.64 R8, [R1+0x20] ;  /* 0x0000200001087983 */ /* 0x002ee80000300a00 */
[----:B---3--:R1:W-:Y:S04]  /*27070*/  STL.64 [R1+0x1360], R8 ;  /* 0x0013600801007387 */ /* 0x0083e80000100a00 */
[----:B-1----:R-:W3:Y:S04]  /*27080*/  LDL.LU R8, [R1+0x130] ;  /* 0x0001300001087983 */ /* 0x002ee80000300800 */
[----:B------:R-:W3:Y:S04]  /*27090*/  LDL.LU R9, [R1+0x134] ;  /* 0x0001340001097983 */ /* 0x000ee80000300800 */
[----:B------:R-:W4:Y:S04]  /*270a0*/  LDL.LU R10, [R1+0x138] ;  /* 0x00013800010a7983 */ /* 0x000f280000300800 */
[----:B------:R-:W4:Y:S04]  /*270b0*/  LDL.LU R11, [R1+0x13c] ;  /* 0x00013c00010b7983 */ /* 0x000f280000300800 */
[----:B----4-:R-:W-:Y:S04]  /*270c0*/  STL.64 [R1+0x1378], R10 ;  /* 0x0013780a01007387 */ /* 0x010fe80000100a00 */
[----:B---3--:R1:W-:Y:S04]  /*270d0*/  STL.64 [R1+0x1370], R8 ;  /* 0x0013700801007387 */ /* 0x0083e80000100a00 */
[----:B-1----:R-:W2:Y:S04]  /*270e0*/  LDL.LU.64 R8, [R1+0x40] ;  /* 0x0000400001087983 */ /* 0x002ea80000300a00 */
[----:B------:R-:W3:Y:S04]  /*270f0*/  LDL.LU.64 R24, [R1+0x10] ;  /* 0x0000100001187983 */ /* 0x000ee80000300a00 */
[----:B0-----:R-:W-:Y:S04]  /*27100*/  STL.64 [R1+0x12d8], R14 ;  /* 0x0012d80e01007387 */ /* 0x001fe80000100a00 */
[----:B------:R0:W-:Y:S04]  /*27110*/  STL.64 [R1+0x12d0], R12 ;  /* 0x0012d00c01007387 */ /* 0x0001e80000100a00 */
[----:B0-----:R-:W4:Y:S04]  /*27120*/  LDL.LU R12, [R1+0xc0] ;  /* 0x0000c000010c7983 */ /* 0x001f280000300800 */
[----:B------:R-:W4:Y:S04]  /*27130*/  LDL.LU R13, [R1+0xc4] ;  /* 0x0000c400010d7983 */ /* 0x000f280000300800 */
[----:B------:R-:W2:Y:S01]  /*27140*/  LDL.LU R14, [R1+0xc8] ;  /* 0x0000c800010e7983 */ /* 0x000ea20000300800 */
[----:B------:R-:W-:-:S03]  /*27150*/  IMAD.MOV.U32 R15, RZ, RZ, R29 ;  /* 0x000000ffff0f7224 */ /* 0x000fc600078e001d */
[----:B------:R-:W3:Y:S04]  /*27160*/  LDL.LU R29, [R1+0x1380] ;  /* 0x00138000011d7983 */ /* 0x000ee80000300800 */
[----:B--2---:R-:W-:Y:S04]  /*27170*/  STL.64 [R1+0x12e8], R14 ;  /* 0x0012e80e01007387 */ /* 0x004fe80000100a00 */
[----:B----4-:R0:W-:Y:S04]  /*27180*/  STL.64 [R1+0x12e0], R12 ;  /* 0x0012e00c01007387 */ /* 0x0101e80000100a00 */
[----:B0-----:R-:W2:Y:S04]  /*27190*/  LDL.LU R12, [R1+0xe0] ;  /* 0x0000e000010c7983 */ /* 0x001ea80000300800 */
[----:B------:R-:W2:Y:S04]  /*271a0*/  LDL.LU R13, [R1+0xe4] ;  /* 0x0000e400010d7983 */ /* 0x000ea80000300800 */
[----:B------:R-:W4:Y:S04]  /*271b0*/  LDL.LU R14, [R1+0xe8] ;  /* 0x0000e800010e7983 */ /* 0x000f280000300800 */
[----:B------:R-:W4:Y:S01]  /*271c0*/  LDL.LU R15, [R1+0xec] ;  /* 0x0000ec00010f7983 */ /* 0x000f220000300800 */
[----:B------:R-:W-:Y:S06]  /*271d0*/  HMMA.16816.F32.BF16 R4, R16, R8, R4 ;  /* 0x000000081004723c */ /* 0x000fec0000041804 */
[----:B------:R-:W-:-:S02]  /*271e0*/  IMAD.MOV.U32 R3, RZ, RZ, R8 ;  /* 0x000000ffff037224 */ /* 0x000fc400078e0008 */
[----:B------:R-:W-:Y:S01]  /*271f0*/  IMAD.MOV.U32 R28, RZ, RZ, R9 ;  /* 0x000000ffff1c7224 */ /* 0x000fe200078e0009 */
[----:B----4-:R-:W-:Y:S04]  /*27200*/  STL.64 [R1+0x1300], R14 ;  /* 0x0013000e01007387 */ /* 0x010fe80000100a00 */
[----:B--2---:R0:W-:Y:S04]  /*27210*/  STL.64 [R1+0x12f8], R12 ;  /* 0x0012f80c01007387 */ /* 0x0041e80000100a00 */
[----:B0-----:R-:W2:Y:S04]  /*27220*/  LDL.LU R12, [R1+0xf0] ;  /* 0x0000f000010c7983 */ /* 0x001ea80000300800 */
[----:B------:R-:W2:Y:S04]  /*27230*/  LDL.LU R13, [R1+0xf4] ;  /* 0x0000f400010d7983 */ /* 0x000ea80000300800 */
[----:B------:R-:W2:Y:S04]  /*27240*/  LDL.LU R14, [R1+0xf8] ;  /* 0x0000f800010e7983 */ /* 0x000ea80000300800 */
[----:B------:R-:W4:Y:S04]  /*27250*/  LDL.LU.64 R10, [R1+0x1378] ;  /* 0x00137800010a7983 */ /* 0x000f280000300a00 */
[----:B------:R-:W4:Y:S04]  /*27260*/  LDL.LU.64 R8, [R1+0x1370] ;  /* 0x0013700001087983 */ /* 0x000f280000300a00 */
[----:B------:R0:W-:Y:S04]  /*27270*/  STL.64 [R1+0x140], R4 ;  /* 0x0001400401007387 */ /* 0x0001e80000100a00 */
[----:B------:R-:W-:Y:S04]  /*27280*/  STL [R1+0x148], R6 ;  /* 0x0001480601007387 */ /* 0x000fe80000100800 */
[----:B0-----:R-:W4:Y:S01]  /*27290*/  LDL.LU.64 R4, [R1+0x1368] ;  /* 0x0013680001047983 */ /* 0x001f220000300a00 */
[----:B---3--:R-:W-:-:S02]  /*272a0*/  IMAD.MOV.U32 R15, RZ, RZ, R29 ;  /* 0x000000ffff0f7224 */ /* 0x008fc400078e001d */
[----:B------:R-:W-:-:S05]  /*272b0*/  IMAD.MOV.U32 R29, RZ, RZ, R7 ;  /* 0x000000ffff1d7224 */ /* 0x000fca00078e0007 */
[----:B------:R0:W-:Y:S01]  /*272c0*/  STL [R1+0x1258], R29 ;  /* 0x0012581d01007387 */ /* 0x0001e20000100800 */
[----:B----4-:R-:W-:Y:S06]  /*272d0*/  HMMA.16816.F32.BF16 R8, R16, R4, R8 ;  /* 0x000000041008723c */ /* 0x010fec0000041808 */
[----:B0-----:R-:W-:Y:S02]  /*272e0*/  IMAD.MOV.U32 R29, RZ, RZ, R4 ;  /* 0x000000ffff1d7224 */ /* 0x001fe400078e0004 */
[----:B------:R-:W-:-:S15]  /*272f0*/  IMAD.MOV.U32 R22, RZ, RZ, R5 ;  /* 0x000000ffff167224 */ /* 0x000fde00078e0005 */
[----:B------:R0:W-:Y:S04]  /*27300*/  STL.64 [R1+0x130], R8 ;  /* 0x0001300801007387 */ /* 0x0001e80000100a00 */
[----:B------:R-:W-:Y:S04]  /*27310*/  STL.64 [R1+0x138], R10 ;  /* 0x0001380a01007387 */ /* 0x000fe80000100a00 */
[----:B0-----:R-:W3:Y:S04]  /*27320*/  LDL.LU.64 R8, [R1+0x1360] ;  /* 0x0013600001087983 */ /* 0x001ee80000300a00 */
[----:B------:R-:W3:Y:S04]  /*27330*/  LDL.LU.64 R6, [R1+0x1358] ;  /* 0x0013580001067983 */ /* 0x000ee80000300a00 */
[----:B------:R-:W3:Y:S02]  /*27340*/  LDL.LU.64 R4, [R1+0x1350] ;  /* 0x0013500001047983 */ /* 0x000ee40000300a00 */
[----:B---3--:R-:W-:-:S15]  /*27350*/  HMMA.16816.F32.BF16 R4, R16, R8, R4 ;  /* 0x000000081004723c */ /* 0x008fde0000041804 */
[----:B------:R-:W-:-:S08]  /*27360*/  NOP ;  /* 0x0000000000007918 */ /* 0x000fd00000000000 */
[----:B------:R0:W-:Y:S04]  /*27370*/  STL.64 [R1+0x120], R4 ;  /* 0x0001200401007387 */ /* 0x0001e80000100a00 */
[----:B------:R1:W-:Y:S04]  /*27380*/  STL.64 [R1+0x128], R6 ;  /* 0x0001280601007387 */ /* 0x0003e80000100a00 */
[----:B0-----:R-:W3:Y:S01]  /*27390*/  LDL.LU.64 R4, [R1+0x1348] ;  /* 0x0013480001047983 */ /* 0x001ee20000300a00 */
[----:B-1----:R-:W-:Y:S02]  /*273a0*/  IMAD.MOV.U32 R7, RZ, RZ, R8 ;  /* 0x000000ffff077224 */ /* 0x002fe400078e0008 */
[----:B------:R-:W-:Y:S01]  /*273b0*/  IMAD.MOV.U32 R6, RZ, RZ, R9 ;  /* 0x000000ffff067224 */ /* 0x000fe200078e0009 */
[----:B------:R-:W4:Y:S04]  /*273c0*/  LDL.LU.64 R10, [R1+0x1340] ;  /* 0x00134000010a7983 */ /* 0x000f280000300a00 */
[----:B------:R-:W4:Y:S01]  /*273d0*/  LDL.LU.64 R8, [R1+0x1338] ;  /* 0x0013380001087983 */ /* 0x000f220000300a00 */
[----:B------:R-:W-:-:S02]  /*273e0*/  IMAD.MOV.U32 R21, RZ, RZ, R24 ;  /* 0x000000ffff157224 */ /* 0x000fc400078e0018 */
[----:B------:R-:W-:Y:S01]  /*273f0*/  IMAD.MOV.U32 R20, RZ, RZ, R25 ;  /* 0x000000ffff147224 */ /* 0x000fe200078e0019 */
[----:B----4-:R-:W-:-:S15]  /*27400*/  HMMA.16816.F32.BF16 R8, R16, R24, R8 ;  /* 0x000000181008723c */ /* 0x010fde0000041808 */
[----:B------:R-:W-:-:S08]  /*27410*/  NOP ;  /* 0x0000000000007918 */ /* 0x000fd00000000000 */
[----:B------:R-:W-:Y:S04]  /*27420*/  STL.64 [R1+0x110], R8 ;  /* 0x0001100801007387 */ /* 0x000fe80000100a00 */
[----:B------:R0:W-:Y:S04]  /*27430*/  STL.64 [R1+0x118], R10 ;  /* 0x0001180a01007387 */ /* 0x0001e80000100a00 */
[----:B0-----:R-:W4:Y:S04]  /*27440*/  LDL.LU.64 R10, [R1+0x1330] ;  /* 0x00133000010a7983 */ /* 0x001f280000300a00 */
[----:B------:R-:W4:Y:S04]  /*27450*/  LDL.LU.64 R8, [R1+0x1328] ;  /* 0x0013280001087983 */ /* 0x000f280000300a00 */
[----:B------:R-:W4:Y:S02]  /*27460*/  LDL.LU.64 R24, [R1+0x1320] ;  /* 0x0013200001187983 */ /* 0x000f240000300a00 */
[----:B----4-:R-:W-:-:S15]  /*27470*/  HMMA.16816.F32.BF16 R8, R16, R24, R8 ;  /* 0x000000181008723c */ /* 0x010fde0000041808 */
[----:B------:R-:W-:-:S08]  /*27480*/  NOP ;  /* 0x0000000000007918 */ /* 0x000fd00000000000 */
[----:B------:R0:W-:Y:S04]  /*27490*/  STL.64 [R1+0x100], R8 ;  /* 0x0001000801007387 */ /* 0x0001e80000100a00 */
[----:B------:R1:W-:Y:S04]  /*274a0*/  STL.64 [R1+0x108], R10 ;  /* 0x0001080a01007387 */ /* 0x0003e80000100a00 */
[----:B0-----:R-:W4:Y:S01]  /*274b0*/  LDL.LU.64 R8, [R1+0x1318] ;  /* 0x0013180001087983 */ /* 0x001f220000300a00 */
[----:B-1----:R-:W-:Y:S02]  /*274c0*/  IMAD.MOV.U32 R11, RZ, RZ, R24 ;  /* 0x000000ffff0b7224 */ /* 0x002fe400078e0018 */
[----:B------:R-:W-:Y:S01]  /*274d0*/  IMAD.MOV.U32 R10, RZ, RZ, R25 ;  /* 0x000000ffff0a7224 */ /* 0x000fe200078e0019 */
[----:B------:R-:W3:Y:S04]  /*274e0*/  LDL.LU.64 R26, [R1+0x1310] ;  /* 0x00131000011a7983 */ /* 0x000ee80000300a00 */
[----:B------:R-:W2:Y:S02]  /*274f0*/  LDL.LU.64 R24, [R1+0x1308] ;  /* 0x0013080001187983 */ /* 0x000ea40000300a00 */
[----:B--2---:R-:W-:-:S15]  /*27500*/  HMMA.16816.F32.BF16 R12, R16, R24, R12 ;  /* 0x00000018100c723c */ /* 0x004fde000004180c */
[----:B------:R-:W-:-:S08]  /*27510*/  NOP ;  /* 0x0000000000007918 */ /* 0x000fd00000000000 */
[----:B------:R-:W-:Y:S04]  /*27520*/  STL.64 [R1+0xf0], R12 ;  /* 0x0000f00c01007387 */ /* 0x000fe80000100a00 */
[----:B------:R0:W-:Y:S04]  /*27530*/  STL.64 [R1+0xf8], R14 ;  /* 0x0000f80e01007387 */ /* 0x0001e80000100a00 */
[----:B0-----:R-:W2:Y:S04]  /*27540*/  LDL.LU.64 R14, [R1+0x1300] ;  /* 0x00130000010e7983 */ /* 0x001ea80000300a00 */
[----:B------:R-:W2:Y:S04]  /*27550*/  LDL.LU.64 R12, [R1+0x12f8] ;  /* 0x0012f800010c7983 */ /* 0x000ea80000300a00 */
[----:B---3--:R0:W-:Y:S04]  /*27560*/  STL.64 [R1+0x1280], R26 ;  /* 0x0012801a01007387 */ /* 0x0081e80000100a00 */
[----:B0-----:R-:W3:Y:S04]  /*27570*/  LDL R27, [R1+0x198] ;  /* 0x00019800011b7983 */ /* 0x001ee80000100800 */
[----:B------:R0:W-:Y:S02]  /*27580*/  STL.64 [R1+0x1278], R24 ;  /* 0x0012781801007387 */ /* 0x0001e40000100a00 */
[----:B0-----:R-:W-:-:S02]  /*27590*/  IMAD.MOV.U32 R24, RZ, RZ, R3 ;  /* 0x000000ffff187224 */ /* 0x001fc400078e0003 */
[----:B------:R-:W-:Y:S01]  /*275a0*/  IMAD.MOV.U32 R25, RZ, RZ, R28 ;  /* 0x000000ffff197224 */ /* 0x000fe200078e001c */
[----:B------:R-:W3:Y:S04]  /*275b0*/  LDL.LU R3, [R1+0x12f4] ;  /* 0x0012f40001037983 */ /* 0x000ee80000300800 */
[----:B------:R-:W3:Y:S01]  /*275c0*/  LDL.LU R28, [R1+0x12f0] ;  /* 0x0012f000011c7983 */ /* 0x000ee20000300800 */
[----:B--2---:R-:W-:-:S15]  /*275d0*/  HMMA.16816.F32.BF16 R12, R16, R4, R12 ;  /* 0x00000004100c723c */ /* 0x004fde000004180c */
[----:B------:R-:W-:-:S08]  /*275e0*/  NOP ;  /* 0x0000000000007918 */ /* 0x000fd00000000000 */
[----:B------:R-:W-:Y:S04]  /*275f0*/  STL.64 [R1+0xe0], R12 ;  /* 0x0000e00c01007387 */ /* 0x000fe80000100a00 */
[----:B------:R0:W-:Y:S04]  /*27600*/  STL.64 [R1+0xe8], R14 ;  /* 0x0000e80e01007387 */ /* 0x0001e80000100a00 */
[----:B0-----:R-:W4:Y:S04]  /*27610*/  LDL.LU.64 R14, [R1+0x12e8] ;  /* 0x0012e800010e7983 */ /* 0x001f280000300a00 */
[----:B------:R-:W4:Y:S04]  /*27620*/  LDL.LU.64 R12, [R1+0x12e0] ;  /* 0x0012e000010c7983 */ /* 0x000f280000300a00 */
[----:B------:R-:W-:Y:S01]  /*27630*/  STL.64 [R1+0x12c8], R4 ;  /* 0x0012c80401007387 */ /* 0x000fe20000100a00 */
[----:B----4-:R-:W-:Y:S03]  /*27640*/  HMMA.16816.F32.BF16 R16, R16, R8, R12 ;  /* 0x000000081010723c */ /* 0x010fe6000004180c */
[----:B------:R-:W2:Y:S04]  /*27650*/  LDL.LU.64 R14, [R1+0x12d8] ;  /* 0x0012d800010e7983 */ /* 0x000ea80000300a00 */
[----:B------:R-:W2:Y:S04]  /*27660*/  LDL.LU.64 R12, [R1+0x12d0] ;  /* 0x0012d000010c7983 */ /* 0x000ea80000300a00 */
[----:B------:R-:W-:-:S12]  /*27670*/  STL.64 [R1+0x1288], R8 ;  /* 0x0012880801007387 */ /* 0x000fd80000100a00 */
[----:B------:R-:W-:Y:S04]  /*27680*/  STL.64 [R1+0xc0], R16 ;  /* 0x0000c01001007387 */ /* 0x000fe80000100a00 */
[----:B------:R-:W-:Y:S04]  /*27690*/  STL.64 [R1+0xc8], R18 ;  /* 0x0000c81201007387 */ /* 0x000fe80000100a00 */
[----:B---3--:R-:W0:Y:S04]  /*276a0*/  LDSM.16.MT88.4 R16, [R27+UR5+0x20c00] ;  /* 0x020c00051b10783b */ /* 0x008e280008004200 */
[----:B0-----:R0:W-:Y:S04]  /*276b0*/  STL [R1+0x125c], R19 ;  /* 0x00125c1301007387 */ /* 0x0011e80000100800 */
[----:B------:R1:W-:Y:S04]  /*276c0*/  STL [R1+0x1298], R18 ;  /* 0x0012981201007387 */ /* 0x0003e80000100800 */
[----:B------:R3:W-:Y:S01]  /*276d0*/  STL.64 [R1+0x1290], R16 ;  /* 0x0012901001007387 */ /* 0x0007e20000100a00 */
[----:B0-----:R-:W-:-:S02]  /*276e0*/  IMAD.MOV.U32 R19, RZ, RZ, R0 ;  /* 0x000000ffff137224 */ /* 0x001fc400078e0000 */
[----:B-1----:R-:W-:Y:S02]  /*276f0*/  IMAD.MOV.U32 R18, RZ, RZ, R2 ;  /* 0x000000ffff127224 */ /* 0x002fe400078e0002 */
[----:B---3--:R-:W-:Y:S02]  /*27700*/  IMAD.MOV.U32 R16, RZ, RZ, R28 ;  /* 0x000000ffff107224 */ /* 0x008fe400078e001c */
[----:B------:R-:W-:-:S07]  /*27710*/  IMAD.MOV.U32 R17, RZ, RZ, R3 ;  /* 0x000000ffff117224 */ /* 0x000fce00078e0003 */
[----:B--2---:R-:W-:-:S15]  /*27720*/  HMMA.16816.F32.BF16 R24, R12, R24, R16 ;  /* 0x000000180c18723c */ /* 0x004fde0000041810 */
[----:B------:R-:W-:-:S09]  /*27730*/  NOP ;  /* 0x0000000000007918 */ /* 0x000fd20000000000 */
[----:B------:R-:W-:Y:S02]  /*27740*/  IMAD.MOV.U32 R28, RZ, RZ, R24 ;  /* 0x000000ffff1c7224 */ /* 0x000fe400078e0018 */
[----:B------:R-:W-:Y:S02]  /*27750*/  IMAD.MOV.U32 R3, RZ, RZ, R25 ;  /* 0x000000ffff037224 */ /* 0x000fe400078e0019 */
[----:B------:R-:W-:Y:S02]  /*27760*/  IMAD.MOV.U32 R24, RZ, RZ, R11 ;  /* 0x000000ffff187224 */ /* 0x000fe400078e000b */
[----:B------:R-:W-:-:S05]  /*27770*/  IMAD.MOV.U32 R25, RZ, RZ, R10 ;  /* 0x000000ffff197224 */ /* 0x000fca00078e000a */
[----:B------:R-:W-:Y:S04]  /*27780*/  STL.64 [R1+0x12a0], R24 ;  /* 0x0012a01801007387 */ /* 0x000fe80000100a00 */
[----:B------:R-:W2:Y:S04]  /*27790*/  LDL.LU R8, [R1+0x70] ;  /* 0x0000700001087983 */ /* 0x000ea80000300800 */
[----:B------:R-:W2:Y:S04]  /*277a0*/  LDL.LU R9, [R1+0x74] ;  /* 0x0000740001097983 */ /* 0x000ea80000300800 */
[----:B------:R-:W3:Y:S04]  /*277b0*/  LDL.LU R10, [R1+0x78] ;  /* 0x00007800010a7983 */ /* 0x000ee80000300800 */
[----:B------:R-:W3:Y:S01]  /*277c0*/  LDL.LU R11, [R1+0x7c] ;  /* 0x00007c00010b7983 */ /* 0x000ee20000300800 */
[----:B------:R-:W-:-:S02]  /*277d0*/  IMAD.MOV.U32 R16, RZ, RZ, R21 ;  /* 0x000000ffff107224 */ /* 0x000fc400078e0015 */
[----:B------:R-:W-:Y:S02]  /*277e0*/  IMAD.MOV.U32 R17, RZ, RZ, R20 ;  /* 0x000000ffff117224 */ /* 0x000fe400078e0014 */
[----:B------:R-:W-:Y:S02]  /*277f0*/  IMAD.MOV.U32 R0, RZ, RZ, R27 ;  /* 0x000000ffff007224 */ /* 0x000fe400078e001b */
[----:B------:R-:W-:Y:S01]  /*27800*/  IMAD.MOV.U32 R2, RZ, RZ, R26 ;  /* 0x000000ffff027224 */ /* 0x000fe200078e001a */
[----:B---3--:R-:W-:Y:S04]  /*27810*/  STL.64 [R1+0x12b0], R10 ;  /* 0x0012b00a01007387 */ /* 0x008fe80000100a00 */
[----:B--2---:R0:W-:Y:S04]  /*27820*/  STL.64 [R1+0x12a8], R8 ;  /* 0x0012a80801007387 */ /* 0x0041e80000100a00 */
[----:B------:R-:W2:Y:S04]  /*27830*/  LDL.LU R4, [R1+0xa0] ;  /* 0x0000a00001047983 */ /* 0x000ea80000300800 */
[----:B------:R-:W2:Y:S01]  /*27840*/  LDL.LU R5, [R1+0xa4] ;  /* 0x0000a40001057983 */ /* 0x000ea20000300800 */
[----:B0-----:R-:W-:-:S02]  /*27850*/  IMAD.MOV.U32 R8, RZ, RZ, R7 ;  /* 0x000000ffff087224 */ /* 0x001fc400078e0007 */
[----:B------:R-:W-:Y:S02]  /*27860*/  IMAD.MOV.U32 R9, RZ, RZ, R6 ;  /* 0x000000ffff097224 */ /* 0x000fe400078e0006 */
[----:B------:R-:W2:Y:S04]  /*27870*/  LDL.LU R6, [R1+0xa8] ;  /* 0x0000a80001067983 */ /* 0x000ea80000300800 */
[----:B------:R-:W2:Y:S04]  /*27880*/  LDL.LU R7, [R1+0xac] ;  /* 0x0000ac0001077983 */ /* 0x000ea80000300800 */
[----:B------:R0:W-:Y:S02]  /*27890*/  STL.64 [R1+0x12c0], R8 ;  /* 0x0012c00801007387 */ /* 0x0001e40000100a00 */
[----:B0-----:R-:W-:-:S02]  /*278a0*/  IMAD.MOV.U32 R9, RZ, RZ, R22 ;  /* 0x000000ffff097224 */ /* 0x001fc400078e0016 */
[----:B------:R-:W0:Y:S04]  /*278b0*/  LDSM.16.MT88.4 R20, [R23+UR5+0x20c00] ;  /* 0x020c00051714783b */ /* 0x000e280008004200 */
[----:B------:R1:W-:Y:S04]  /*278c0*/  STL.64 [R1+0x12b8], R16 ;  /* 0x0012b81001007387 */ /* 0x0003e80000100a00 */
[----:B-1----:R-:W3:Y:S04]  /*278d0*/  LDL.LU R16, [R1+0x90] ;  /* 0x0000900001107983 */ /* 0x002ee80000300800 */
[----:B------:R-:W3:Y:S04]  /*278e0*/  LDL.LU R17, [R1+0x94] ;  /* 0x0000940001117983 */ /* 0x000ee80000300800 */
[----:B------:R-:W3:Y:S04]  /*278f0*/  LDL.LU R18, [R1+0x98] ;  /* 0x0000980001127983 */ /* 0x000ee80000300800 */
[----:B------:R-:W3:Y:S04]  /*27900*/  LDL.LU R19, [R1+0x9c] ;  /* 0x00009c0001137983 */ /* 0x000ee80000300800 */
        /* <DEDUP_REMOVED lines=8> */
[----:B0-----:R-:W-:Y:S04]  /*27990*/  STL.64 [R1+0x11b0], R22 ;  /* 0x0011b01601007387 */ /* 0x001fe80000100a00 */
[----:B------:R0:W-:Y:S04]  /*279a0*/  STL.64 [R1+0x11a8], R20 ;  /* 0x0011a81401007387 */ /* 0x0001e80000100a00 */
[----:B0-----:R-:W3:Y:S04]  /*279b0*/  LDL.LU R20, [R1+0x50] ;  /* 0x0000500001147983 */ /* 0x001ee80000300800 */
[----:B------:R-:W3:Y:S04]  /*279c0*/  LDL.LU R21, [R1+0x54] ;  /* 0x0000540001157983 */ /* 0x000ee80000300800 */
[----:B------:R-:W4:Y:S04]  /*279d0*/  LDL.LU R22, [R1+0x58] ;  /* 0x0000580001167983 */ /* 0x000f280000300800 */
[----:B------:R-:W4:Y:S01]  /*279e0*/  LDL.LU R23, [R1+0x5c] ;  /* 0x00005c0001177983 */ /* 0x000f220000300800 */
[----:B------:R-:W-:-:S07]  /*279f0*/  IMAD.MOV.U32 R8, RZ, RZ, R29 ;  /* 0x000000ffff087224 */ /* 0x000fce00078e001d */
[----:B--2---:R-:W-:-:S15]  /*27a00*/  HMMA.16816.F32.BF16 R8, R12, R8, R4 ;  /* 0x000000080c08723c */ /* 0x004fde0000041804 */
[----:B------:R-:W-:-:S09]  /*27a10*/  NOP ;  /* 0x0000000000007918 */ /* 0x000fd20000000000 */
[----:B------:R-:W-:Y:S02]  /*27a20*/  IMAD.MOV.U32 R6, RZ, RZ, R8 ;  /* 0x000000ffff067224 */ /* 0x000fe400078e0008 */
[----:B------:R-:W-:Y:S01]  /*27a30*/  IMAD.MOV.U32 R7, RZ, RZ, R9 ;  /* 0x000000ffff077224 */ /* 0x000fe200078e0009 */
[----:B----4-:R-:W-:Y:S04]  /*27a40*/  STL.64 [R1+0x1270], R22 ;  /* 0x0012701601007387 */ /* 0x010fe80000100a00 */
[----:B---3--:R0:W-:Y:S04]  /*27a50*/  STL.64 [R1+0x1268], R20 ;  /* 0x0012681401007387 */ /* 0x0081e80000100a00 */
[----:B0-----:R-:W2:Y:S04]  /*27a60*/  LDL.LU R20, [R1+0x60] ;  /* 0x0000600001147983 */ /* 0x001ea80000300800 */
[----:B------:R-:W2:Y:S04]  /*27a70*/  LDL.LU R21, [R1+0x64] ;  /* 0x0000640001157983 */ /* 0x000ea80000300800 */
[----:B------:R-:W2:Y:S04]  /*27a80*/  LDL.LU R22, [R1+0x68] ;  /* 0x0000680001167983 */ /* 0x000ea80000300800 */
[----:B------:R-:W2:Y:S04]  /*27a90*/  LDL.LU R23, [R1+0x6c] ;  /* 0x00006c0001177983 */ /* 0x000ea80000300800 */
[----:B------:R-:W3:Y:S04]  /*27aa0*/  LDL.LU.64 R4, [R1+0x12c8] ;  /* 0x0012c80001047983 */ /* 0x000ee80000300a00 */
[----:B------:R0:W-:Y:S04]  /*27ab0*/  STL.64 [R1+0xa8], R10 ;  /* 0x0000a80a01007387 */ /* 0x0001e80000100a00 */
[----:B------:R-:W0:Y:S04]  /*27ac0*/  LDL.LU.64 R8, [R1+0x12c0] ;  /* 0x0012c00001087983 */ /* 0x000e280000300a00 */
[----:B------:R1:W-:Y:S04]  /*27ad0*/  STL [R1+0x11e4], R7 ;  /* 0x0011e40701007387 */ /* 0x0003e80000100800 */
[----:B------:R-:W-:Y:S01]  /*27ae0*/  STL [R1+0x11e0], R6 ;  /* 0x0011e00601007387 */ /* 0x000fe20000100800 */
[----:B0-----:R-:W-:Y:S03]  /*27af0*/  HMMA.16816.F32.BF16 R8, R12, R8, R16 ;  /* 0x000000080c08723c */ /* 0x001fe60000041810 */
[----:B------:R-:W4:-:S15]  /*27b00*/  LDL.LU.64 R16, [R1+0x12b8] ;  /* 0x0012b80001107983 */ /* 0x000f1e0000300a00 */
[----:B------:R-:W-:-:S06]  /*27b10*/  NOP ;  /* 0x0000000000007918 */ /* 0x000fcc0000000000 */
[----:B------:R-:W-:Y:S02]  /*27b20*/  IMAD.MOV.U32 R28, RZ, RZ, R11 ;  /* 0x000000ffff1c7224 */ /* 0x000fe400078e000b */
[----:B------:R-:W-:Y:S02]  /*27b30*/  IMAD.MOV.U32 R3, RZ, RZ, R10 ;  /* 0x000000ffff037224 */ /* 0x000fe400078e000a */
[----:B------:R-:W-:Y:S02]  /*27b40*/  IMAD.MOV.U32 R2, RZ, RZ, R9 ;  /* 0x000000ffff027224 */ /* 0x000fe400078e0009 */
[----:B------:R-:W-:Y:S01]  /*27b50*/  IMAD.MOV.U32 R0, RZ, RZ, R8 ;  /* 0x000000ffff007224 */ /* 0x000fe200078e0008 */
[----:B------:R-:W2:Y:S04]  /*27b60*/  LDL.LU.64 R10, [R1+0x12b0] ;  /* 0x0012b000010a7983 */ /* 0x000ea80000300a00 */
[----:B------:R-:W2:Y:S04]  /*27b70*/  LDL.LU.64 R8, [R1+0x12a8] ;  /* 0x0012a80001087983 */ /* 0x000ea80000300a00 */
[----:B------:R-:W-:Y:S04]  /*27b80*/  STL [R1+0x11f4], R28 ;  /* 0x0011f41c01007387 */ /* 0x000fe80000100800 */
[----:B------:R-:W-:Y:S04]  /*27b90*/  STL [R1+0x11f0], R3 ;  /* 0x0011f00301007387 */ /* 0x000fe80000100800 */
[----:B------:R-:W-:Y:S04]  /*27ba0*/  STL [R1+0x11ec], R2 ;  /* 0x0011ec0201007387 */ /* 0x000fe80000100800 */
[----:B------:R-:W-:Y:S01]  /*27bb0*/  STL [R1+0x11e8], R0 ;  /* 0x0011e80001007387 */ /* 0x000fe20000100800 */
[----:B----4-:R-:W-:Y:S03]  /*27bc0*/  HMMA.16816.F32.BF16 R16, R12, R16, R24 ;  /* 0x000000100c10723c */ /* 0x010fe60000041818 */
[----:B------:R-:W2:-:S15]  /*27bd0*/  LDL.LU.64 R24, [R1+0x12a0] ;  /* 0x0012a00001187983 */ /* 0x000e9e0000300a00 */
[----:B------:R-:W-:-:S05]  /*27be0*/  NOP ;  /* 0x0000000000007918 */ /* 0x000fca0000000000 */
[----:B------:R0:W-:Y:S01]  /*27bf0*/  STL.64 [R1+0x80], R16 ;  /* 0x0000801001007387 */ /* 0x0001e20000100a00 */
[----:B-1----:R-:W-:-:S03]  /*27c00*/  IMAD.MOV.U32 R7, RZ, RZ, R18 ;  /* 0x000000ffff077224 */ /* 0x002fc600078e0012 */
[----:B------:R-:W4:Y:S04]  /*27c10*/  LDL.LU R18, [R1+0x1298] ;  /* 0x0012980001127983 */ /* 0x000f280000300800 */
[----:B0-----:R-:W4:Y:S01]  /*27c20*/  LDL.LU.64 R16, [R1+0x1290] ;  /* 0x0012900001107983 */ /* 0x001f220000300a00 */
[----:B--2---:R-:W-:Y:S03]  /*27c30*/  HMMA.16816.F32.BF16 R24, R12, R24, R8 ;  /* 0x000000180c18723c */ /* 0x004fe60000041808 */
[----:B------:R-:W2:-:S15]  /*27c40*/  LDL.LU.64 R8, [R1+0x1288] ;  /* 0x0012880001087983 */ /* 0x000e9e0000300a00 */
[----:B------:R-:W-:-:S06]  /*27c50*/  NOP ;  /* 0x0000000000007918 */ /* 0x000fcc0000000000 */
[----:B------:R-:W-:Y:S02]  /*27c60*/  IMAD.MOV.U32 R2, RZ, RZ, R26 ;  /* 0x000000ffff027224 */ /* 0x000fe400078e001a */
[----:B------:R-:W-:Y:S02]  /*27c70*/  IMAD.MOV.U32 R0, RZ, RZ, R27 ;  /* 0x000000ffff007224 */ /* 0x000fe400078e001b */
[----:B------:R-:W-:Y:S02]  /*27c80*/  IMAD.MOV.U32 R28, RZ, RZ, R24 ;  /* 0x000000ffff1c7224 */ /* 0x000fe400078e0018 */
[----:B------:R-:W-:Y:S01]  /*27c90*/  IMAD.MOV.U32 R3, RZ, RZ, R25 ;  /* 0x000000ffff037224 */ /* 0x000fe200078e0019 */
[----:B------:R-:W3:Y:S04]  /*27ca0*/  LDL.LU.64 R26, [R1+0x1280] ;  /* 0x00128000011a7983 */ /* 0x000ee80000300a00 */
[----:B------:R-:W4:Y:S01]  /*27cb0*/  LDL.LU.64 R24, [R1+0x1278] ;  /* 0x0012780001187983 */ /* 0x000f220000300a00 */
[----:B------:R-:W-:Y:S01]  /*27cc0*/  IMAD.MOV.U32 R6, RZ, RZ, R19 ;  /* 0x000000ffff067224 */ /* 0x000fe200078e0013 */
[----:B----4-:R-:W-:-:S15]  /*27cd0*/  HMMA.16816.F32.BF16 R20, R12, R24, R20 ;  /* 0x000000180c14723c */ /* 0x010fde0000041814 */
[----:B------:R-:W-:-:S09]  /*27ce0*/  NOP ;  /* 0x0000000000007918 */ /* 0x000fd20000000000 */
[----:B------:R-:W-:Y:S02]  /*27cf0*/  IMAD.MOV.U32 R19, RZ, RZ, R22 ;  /* 0x000000ffff137224 */ /* 0x000fe400078e0016 */
[----:B------:R-:W-:Y:S02]  /*27d00*/  IMAD.MOV.U32 R29, RZ, RZ, R23 ;  /* 0x000000ffff1d7224 */ /* 0x000fe400078e0017 */
[----:B------:R-:W-:Y:S02]  /*27d10*/  IMAD.MOV.U32 R10, RZ, RZ, R20 ;  /* 0x000000ffff0a7224 */ /* 0x000fe400078e0014 */
[----:B------:R-:W-:Y:S01]  /*27d20*/  IMAD.MOV.U32 R11, RZ, RZ, R21 ;  /* 0x000000ffff0b7224 */ /* 0x000fe200078e0015 */
[----:B------:R-:W4:Y:S04]  /*27d30*/  LDL.LU.64 R22, [R1+0x1270] ;  /* 0x0012700001167983 */ /* 0x000f280000300a00 */
[----:B------:R-:W4:Y:S04]  /*27d40*/  LDL.LU.64 R20, [R1+0x1268] ;  /* 0x0012680001147983 */ /* 0x000f280000300a00 */
[----:B---3--:R-:W-:Y:S01]  /*27d50*/  STL.64 [R1+0x1218], R26 ;  /* 0x0012181a01007387 */ /* 0x008fe20000100a00 */
[----:B----4-:R-:W-:-:S15]  /*27d60*/  HMMA.16816.F32.BF16 R20, R12, R4, R20 ;  /* 0x000000040c14723c */ /* 0x010fde0000041814 */
[----:B------:R-:W-:-:S08]  /*27d70*/  NOP ;  /* 0x0000000000007918 */ /* 0x000fd00000000000 */
[----:B------:R0:W-:Y:S01]  /*27d80*/  STL.64 [R1+0x50], R20 ;  /* 0x0000501401007387 */ /* 0x0001e20000100a00 */
[----:B------:R-:W-:Y:S02]  /*27d90*/  IMAD.MOV.U32 R5, RZ, RZ, R22 ;  /* 0x000000ffff057224 */ /* 0x000fe400078e0016 */
[----:B------:R-:W-:Y:S01]  /*27da0*/  IMAD.MOV.U32 R4, RZ, RZ, R23 ;  /* 0x000000ffff047224 */ /* 0x000fe200078e0017 */
[----:B0-----:R-:W2:Y:S04]  /*27db0*/  LDL.LU R20, [R1+0xd0] ;  /* 0x0000d00001147983 */ /* 0x001ea80000300800 */
[----:B------:R-:W2:Y:S04]  /*27dc0*/  LDL.LU R21, [R1+0xd4] ;  /* 0x0000d40001157983 */ /* 0x000ea80000300800 */
[----:B------:R-:W2:Y:S04]  /*27dd0*/  LDL.LU R22, [R1+0xd8] ;  /* 0x0000d80001167983 */ /* 0x000ea80000300800 */
[----:B------:R-:W2:Y:S04]  /*27de0*/  LDL.LU R23, [R1+0xdc] ;  /* 0x0000dc0001177983 */ /* 0x000ea80000300800 */
[----:B------:R-:W-:Y:S04]  /*27df0*/  STL.64 [R1+0x1200], R6 ;  /* 0x0012000601007387 */ /* 0x000fe80000100a00 */
[----:B------:R0:W-:Y:S04]  /*27e00*/  STL.64 [R1+0x11f8], R4 ;  /* 0x0011f80401007387 */ /* 0x0001e80000100a00 */
[----:B0-----:R-:W3:Y:S04]  /*27e10*/  LDL.LU R4, [R1+0x100] ;  /* 0x0001000001047983 */ /* 0x001ee80000300800 */
[----:B------:R-:W3:Y:S04]  /*27e20*/  LDL.LU R5, [R1+0x104] ;  /* 0x0001040001057983 */ /* 0x000ee80000300800 */
[----:B------:R-:W4:Y:S04]  /*27e30*/  LDL.LU R6, [R1+0x108] ;  /* 0x0001080001067983 */ /* 0x000f280000300800 */
[----:B------:R-:W4:Y:S04]  /*27e40*/  LDL.LU R7, [R1+0x10c] ;  /* 0x00010c0001077983 */ /* 0x000f280000300800 */
[----:B------:R-:W2:Y:S04]  /*27e50*/  LDL.LU R24, [R1+0x110] ;  /* 0x0001100001187983 */ /* 0x000ea80000300800 */
[----:B------:R-:W2:Y:S04]  /*27e60*/  LDL.LU R25, [R1+0x114] ;  /* 0x0001140001197983 */ /* 0x000ea80000300800 */
[----:B------:R-:W3:Y:S04]  /*27e70*/  LDL.LU R26, [R1+0x118] ;  /* 0x00011800011a7983 */ /* 0x000ee80000300800 */
[----:B------:R-:W3:Y:S04]  /*27e80*/  LDL.LU R27, [R1+0x11c] ;  /* 0x00011c00011b7983 */ /* 0x000ee80000300800 */
[----:B---3--:R0:W-:Y:S04]  /*27e90*/  STL.64 [R1+0x1228], R26 ;  /* 0x0012281a01007387 */ /* 0x0081e80000100a00 */
[----:B--2---:R-:W-:Y:S04]  /*27ea0*/  STL.64 [R1+0x1220], R24 ;  /* 0x0012201801007387 */ /* 0x004fe80000100a00 */
[----:B0-----:R-:W2:Y:S04]  /*27eb0*/  LDL.LU.64 R26, [R1+0x28] ;  /* 0x00002800011a7983 */ /* 0x001ea80000300a00 */
[----:B--2---:R0:W-:Y:S04]  /*27ec0*/  STL.64 [R1+0x1238], R26 ;  /* 0x0012381a01007387 */ /* 0x0041e80000100a00 */
[----:B0-----:R-:W2:Y:S04]  /*27ed0*/  LDL.LU.64 R26, [R1+0x38] ;  /* 0x00003800011a7983 */ /* 0x001ea80000300a00 */
[----:B--2---:R0:W-:Y:S04]  /*27ee0*/  STL.64 [R1+0x1250], R26 ;  /* 0x0012501a01007387 */ /* 0x0041e80000100a00 */
[----:B0-----:R-:W2:Y:S04]  /*27ef0*/  LDL.LU.64 R26, [R1+0x48] ;  /* 0x00004800011a7983 */ /* 0x001ea80000300a00 */
[----:B----4-:R0:W-:Y:S04]  /*27f00*/  STL.64 [R1+0x1210], R6 ;  /* 0x0012100601007387 */ /* 0x0101e80000100a00 */
[----:B------:R1:W-:Y:S04]  /*27f10*/  STL.64 [R1+0x1208], R4 ;  /* 0x0012080401007387 */ /* 0x0003e80000100a00 */
[----:B0-----:R-:W3:Y:S01]  /*27f20*/  LDL.LU.64 R6, [R1+0x18] ;  /* 0x0000180001067983 */ /* 0x001ee20000300a00 */
[----:B------:R-:W-:Y:S03]  /*27f30*/  HMMA.16816.F32.BF16 R12, R12, R8, R20 ;  /* 0x000000080c0c723c */ /* 0x000fe60000041814 */
[----:B---3--:R0:W-:Y:S04]  /*27f40*/  STL.64 [R1+0x1230], R6 ;  /* 0x0012300601007387 */ /* 0x0081e80000100a00 */
[----:B-1----:R-:W3:Y:S04]  /*27f50*/  LDL.LU R4, [R1+0x120] ;  /* 0x0001200001047983 */ /* 0x002ee80000300800 */
[----:B------:R-:W3:Y:S04]  /*27f60*/  LDL.LU R5, [R1+0x124] ;  /* 0x0001240001057983 */ /* 0x000ee80000300800 */
[----:B0-----:R-:W4:Y:S04]  /*27f70*/  LDL.LU R6, [R1+0x128] ;  /* 0x0001280001067983 */ /* 0x001f280000300800 */
[----:B------:R-:W4:Y:S04]  /*27f80*/  LDL.LU R7, [R1+0x12c] ;  /* 0x00012c0001077983 */ /* 0x000f280000300800 */
[----:B----4-:R-:W-:Y:S04]  /*27f90*/  STL.64 [R1+0x1248], R6 ;  /* 0x0012480601007387 */ /* 0x010fe80000100a00 */
[----:B---3--:R0:W-:Y:S04]  /*27fa0*/  STL.64 [R1+0x1240], R4 ;  /* 0x0012400401007387 */ /* 0x0081e80000100a00 */
[----:B0-----:R-:W3:Y:S04]  /*27fb0*/  LDL.LU R4, [R1+0x130] ;  /* 0x0001300001047983 */ /* 0x001ee80000300800 */
[----:B------:R-:W3:Y:S04]  /*27fc0*/  LDL.LU R5, [R1+0x134] ;  /* 0x0001340001057983 */ /* 0x000ee80000300800 */
[----:B------:R-:W3:Y:S04]  /*27fd0*/  LDL.LU R6, [R1+0x138] ;  /* 0x0001380001067983 */ /* 0x000ee80000300800 */
[----:B------:R-:W3:Y:S04]  /*27fe0*/  LDL.LU R7, [R1+0x13c] ;  /* 0x00013c0001077983 */ /* 0x000ee80000300800 */
[----:B------:R-:W4:Y:S04]  /*27ff0*/  LDL.LU R20, [R1+0xf0] ;  /* 0x0000f00001147983 */ /* 0x000f280000300800 */
[----:B------:R-:W4:Y:S04]  /*28000*/  LDL.LU R21, [R1+0xf4] ;  /* 0x0000f40001157983 */ /* 0x000f280000300800 */
[----:B------:R-:W4:Y:S04]  /*28010*/  LDL.LU R22, [R1+0xf8] ;  /* 0x0000f80001167983 */ /* 0x000f280000300800 */
[----:B------:R-:W4:Y:S04]  /*28020*/  LDL.LU R23, [R1+0xfc] ;  /* 0x0000fc0001177983 */ /* 0x000f280000300800 */
[----:B------:R0:W-:Y:S04]  /*28030*/  STL.64 [R1+0x1128], R14 ;  /* 0x0011280e01007387 */ /* 0x0001e80000100a00 */
[----:B------:R1:W-:Y:S01]  /*28040*/  STL.64 [R1+0x1120], R12 ;  /* 0x0011200c01007387 */ /* 0x0003e20000100a00 */
[----:B0-----:R-:W-:-:S02]  /*28050*/  IMAD.MOV.U32 R14, RZ, RZ, R19 ;  /* 0x000000ffff0e7224 */ /* 0x001fc400078e0013 */
[----:B-1----:R-:W-:Y:S02]  /*28060*/  IMAD.MOV.U32 R12, RZ, RZ, R10 ;  /* 0x000000ffff0c7224 */ /* 0x002fe400078e000a */
[----:B------:R-:W-:Y:S01]  /*28070*/  IMAD.MOV.U32 R15, RZ, RZ, R29 ;  /* 0x000000ffff0f7224 */ /* 0x000fe200078e001d */
[----:B------:R-:W2:Y:S01]  /*28080*/  LDL.LU R10, [R1+0x1264] ;  /* 0x00126400010a7983 */ /* 0x000ea20000300800 */
[----:B------:R-:W-:-:S03]  /*28090*/  IMAD.MOV.U32 R13, RZ, RZ, R11 ;  /* 0x000000ffff0d7224 */ /* 0x000fc600078e000b */
[----:B------:R-:W2:Y:S04]  /*280a0*/  LDL.LU R11, [R1+0x1260] ;  /* 0x00126000010b7983 */ /* 0x000ea80000300800 */
[----:B------:R-:W3:Y:S04]  /*280b0*/  LDL.LU R19, [R1+0x125c] ;  /* 0x00125c0001137983 */ /* 0x000ee80000300800 */
[----:B------:R-:W4:Y:S04]  /*280c0*/  LDL.LU R29, [R1+0x1258] ;  /* 0x00125800011d7983 */ /* 0x000f280000300800 */
[----:B------:R0:W-:Y:S04]  /*280d0*/  STL.64 [R1+0x1138], R14 ;  /* 0x0011380e01007387 */ /* 0x0001e80000100a00 */
[----:B------:R-:W-:Y:S04]  /*280e0*/  STL.64 [R1+0x1130], R12 ;  /* 0x0011300c01007387 */ /* 0x000fe80000100a00 */
[----:B0-----:R-:W3:Y:S04]  /*280f0*/  LDL.LU R14, [R1+0x8] ;  /* 0x00000800010e7983 */ /* 0x001ee80000300800 */
[----:B------:R-:W3:Y:S04]  /*28100*/  LDL.LU R15, [R1+0xc] ;  /* 0x00000c00010f7983 */ /* 0x000ee80000300800 */
[----:B------:R-:W4:Y:S04]  /*28110*/  LDL R9, [R1+0x150] ;  /* 0x0001500001097983 */ /* 0x000f280000100800 */
[----:B--2---:R-:W-:Y:S04]  /*28120*/  STL.64 [R1+0x11c0], R10 ;  /* 0x0011c00a01007387 */ /* 0x004fe80000100a00 */
[----:B----4-:R0:W-:Y:S04]  /*28130*/  STL [R1+0x11b8], R9 ;  /* 0x0011b80901007387 */ /* 0x0101e80000100800 */
[----:B------:R-:W3:Y:S04]  /*28140*/  LDL.LU R8, [R1+0x140] ;  /* 0x0001400001087983 */ /* 0x000ee80000300800 */
[----:B0-----:R-:W3:Y:S04]  /*28150*/  LDL.LU R9, [R1+0x144] ;  /* 0x0001440001097983 */ /* 0x001ee80000300800 */
[----:B------:R-:W3:Y:S01]  /*28160*/  LDL.LU R10, [R1+0x148] ;  /* 0x00014800010a7983 */ /* 0x000ee20000300800 */
[----:B------:R-:W-:-:S07]  /*28170*/  IMAD.MOV.U32 R11, RZ, RZ, R29 ;  /* 0x000000ffff0b7224 */ /* 0x000fce00078e001d */
[----:B---3--:R-:W-:-:S15]  /*28180*/  HMMA.16816.F32.BF16 R8, R16, R26, R8 ;  /* 0x0000001a1008723c */ /* 0x008fde0000041808 */
[----:B------:R-:W-:-:S08]  /*28190*/  NOP ;  /* 0x0000000000007918 */ /* 0x000fd00000000000 */
[----:B------:R0:W-:Y:S04]  /*281a0*/  STL.64 [R1+0x140], R8 ;  /* 0x0001400801007387 */ /* 0x0001e80000100a00 */
[----:B------:R1:W-:Y:S01]  /*281b0*/  STL.64 [R1+0x148], R10 ;  /* 0x0001480a01007387 */ /* 0x0003e20000100a00 */
[----:B0-----:R-:W-:Y:S02]  /*281c0*/  IMAD.MOV.U32 R9, RZ, RZ, R26 ;  /* 0x000000ffff097224 */ /* 0x001fe400078e001a */
[----:B------:R-:W-:Y:S02]  /*281d0*/  IMAD.MOV.U32 R8, RZ, RZ, R27 ;  /* 0x000000ffff087224 */ /* 0x000fe400078e001b */
[----:B------:R-:W2:Y:S02]  /*281e0*/  LDL.LU.64 R26, [R1+0x1250] ;  /* 0x00125000011a7983 */ /* 0x000ea40000300a00 */
[----:B--2---:R-:W-:Y:S06]  /*281f0*/  HMMA.16816.F32.BF16 R4, R16, R26, R4 ;  /* 0x0000001a1004723c */ /* 0x004fec0000041804 */
[----:B-1----:R-:W-:-:S02]  /*28200*/  IMAD.MOV.U32 R11, RZ, RZ, R26 ;  /* 0x000000ffff0b7224 */ /* 0x002fc400078e001a */
[----:B------:R-:W-:-:S15]  /*28210*/  IMAD.MOV.U32 R10, RZ, RZ, R27 ;  /* 0x000000ffff0a7224 */ /* 0x000fde00078e001b */
[----:B------:R-:W-:Y:S04]  /*28220*/  STL.64 [R1+0x130], R4 ;  /* 0x0001300401007387 */ /* 0x000fe80000100a00 */
[----:B------:R0:W-:Y:S04]  /*28230*/  STL.64 [R1+0x138], R6 ;  /* 0x0001380601007387 */ /* 0x0001e80000100a00 */
[----:B0-----:R-:W2:Y:S04]  /*28240*/  LDL.LU.64 R6, [R1+0x1248] ;  /* 0x0012480001067983 */ /* 0x001ea80000300a00 */
[----:B------:R-:W2:Y:S04]  /*28250*/  LDL.LU.64 R4, [R1+0x1240] ;  /* 0x0012400001047983 */ /* 0x000ea80000300a00 */
[----:B------:R-:W2:Y:S02]  /*28260*/  LDL.LU.64 R26, [R1+0x1238] ;  /* 0x00123800011a7983 */ /* 0x000ea40000300a00 */
[----:B--2---:R-:W-:Y:S06]  /*28270*/  HMMA.16816.F32.BF16 R4, R16, R26, R4 ;  /* 0x0000001a1004723c */ /* 0x004fec0000041804 */
[----:B------:R-:W-:-:S02]  /*28280*/  IMAD.MOV.U32 R13, RZ, RZ, R26 ;  /* 0x000000ffff0d7224 */ /* 0x000fc400078e001a */
[----:B------:R-:W-:-:S15]  /*28290*/  IMAD.MOV.U32 R12, RZ, RZ, R27 ;  /* 0x000000ffff0c7224 */ /* 0x000fde00078e001b */
[----:B------:R-:W-:Y:S04]  /*282a0*/  STL.64 [R1+0x120], R4 ;  /* 0x0001200401007387 */ /* 0x000fe80000100a00 */
[----:B------:R0:W-:Y:S04]  /*282b0*/  STL.64 [R1+0x128], R6 ;  /* 0x0001280601007387 */ /* 0x0001e80000100a00 */
[----:B0-----:R-:W2:Y:S04]  /*282c0*/  LDL.LU.64 R6, [R1+0x1230] ;  /* 0x0012300001067983 */ /* 0x001ea80000300a00 */
[----:B------:R-:W2:Y:S04]  /*282d0*/  LDL.LU.64 R26, [R1+0x1228] ;  /* 0x00122800011a7983 */ /* 0x000ea80000300a00 */
[----:B------:R-:W2:Y:S02]  /*282e0*/  LDL.LU.64 R24, [R1+0x1220] ;  /* 0x0012200001187983 */ /* 0x000ea40000300a00 */
[----:B--2---:R-:W-:-:S15]  /*282f0*/  HMMA.16816.F32.BF16 R24, R16, R6, R24 ;  /* 0x000000061018723c */ /* 0x004fde0000041818 */
[----:B------:R-:W-:-:S08]  /*28300*/  NOP ;  /* 0x0000000000007918 */ /* 0x000fd00000000000 */
[----:B------:R0:W-:Y:S04]  /*28310*/  STL.64 [R1+0x110], R24 ;  /* 0x0001101801007387 */ /* 0x0001e80000100a00 */
[----:B------:R1:W-:Y:S01]  /*28320*/  STL.64 [R1+0x118], R26 ;  /* 0x0001181a01007387 */ /* 0x0003e20000100a00 */
[----:B0-----:R-:W-:-:S03]  /*28330*/  IMAD.MOV.U32 R25, RZ, RZ, R6 ;  /* 0x000000ffff197224 */ /* 0x001fc600078e0006 */
[----:B-1----:R-:W2:Y:S01]  /*28340*/  LDL.LU.64 R26, [R1+0x1218] ;  /* 0x00121800011a7983 */ /* 0x002ea20000300a00 */
[----:B------:R-:W-:-:S03]  /*28350*/  IMAD.MOV.U32 R24, RZ, RZ, R7 ;  /* 0x000000ffff187224 */ /* 0x000fc600078e0007 */
[----:B------:R-:W3:Y:S04]  /*28360*/  LDL.LU.64 R6, [R1+0x1210] ;  /* 0x0012100001067983 */ /* 0x000ee80000300a00 */
[----:B------:R-:W3:Y:S02]  /*28370*/  LDL.LU.64 R4, [R1+0x1208] ;  /* 0x0012080001047983 */ /* 0x000ee40000300a00 */
[----:B---3--:R-:W-:-:S15]  /*28380*/  HMMA.16816.F32.BF16 R4, R16, R14, R4 ;  /* 0x0000000e1004723c */ /* 0x008fde0000041804 */
[----:B------:R-:W-:-:S08]  /*28390*/  NOP ;  /* 0x0000000000007918 */ /* 0x000fd00000000000 */
[----:B------:R-:W-:Y:S04]  /*283a0*/  STL.64 [R1+0x100], R4 ;  /* 0x0001000401007387 */ /* 0x000fe80000100a00 */
[----:B------:R0:W-:Y:S01]  /*283b0*/  STL [R1+0x108], R6 ;  /* 0x0001080601007387 */ /* 0x0001e20000100800 */
[----:B------:R-:W-:-:S03]  /*283c0*/  IMAD.MOV.U32 R29, RZ, RZ, R7 ;  /* 0x000000ffff1d7224 */ /* 0x000fc600078e0007 */
[----:B0-----:R-:W3:Y:S01]  /*283d0*/  LDL.LU.64 R6, [R1+0x1200] ;  /* 0x0012000001067983 */ /* 0x001ee20000300a00 */
[----:B--2---:R-:W-:Y:S03]  /*283e0*/  HMMA.16816.F32.BF16 R20, R16, R26, R20 ;  /* 0x0000001a1014723c */ /* 0x004fe60000041814 */
[----:B------:R-:W2:Y:S04]  /*283f0*/  LDL.LU.64 R4, [R1+0x11f8] ;  /* 0x0011f80001047983 */ /* 0x000ea80000300a00 */
        /* <DEDUP_REMOVED lines=8> */
[----:B------:R-:W-:-:S05]  /*28480*/  IMAD.MOV.U32 R15, RZ, RZ, R10 ;  /* 0x000000ffff0f7224 */ /* 0x000fca00078e000a */
[----:B------:R0:W-:Y:S04]  /*28490*/  STL.64 [R1+0x1190], R14 ;  /* 0x0011900e01007387 */ /* 0x0001e80000100a00 */
[----:B------:R1:W-:Y:S04]  /*284a0*/  STL.64 [R1+0xf0], R20 ;  /* 0x0000f01401007387 */ /* 0x0003e80000100a00 */
[----:B------:R4:W-:Y:S01]  /*284b0*/  STL.64 [R1+0xf8], R22 ;  /* 0x0000f81601007387 */ /* 0x0009e20000100a00 */
[----:B0-----:R-:W-:Y:S02]  /*284c0*/  IMAD.MOV.U32 R15, RZ, RZ, R8 ;  /* 0x000000ffff0f7224 */ /* 0x001fe400078e0008 */
[----:B------:R-:W-:Y:S01]  /*284d0*/  IMAD.MOV.U32 R14, RZ, RZ, R9 ;  /* 0x000000ffff0e7224 */ /* 0x000fe200078e0009 */
[----:B------:R-:W2:Y:S04]  /*284e0*/  LDL.LU R8, [R1+0xe0] ;  /* 0x0000e00001087983 */ /* 0x000ea80000300800 */
[----:B------:R-:W2:Y:S04]  /*284f0*/  LDL.LU R9, [R1+0xe4] ;  /* 0x0000e40001097983 */ /* 0x000ea80000300800 */
[----:B------:R-:W2:Y:S04]  /*28500*/  LDL.LU R10, [R1+0xe8] ;  /* 0x0000e800010a7983 */ /* 0x000ea80000300800 */
[----:B------:R-:W2:Y:S04]  /*28510*/  LDL.LU R11, [R1+0xec] ;  /* 0x0000ec00010b7983 */ /* 0x000ea80000300800 */
[----:B-1----:R-:W2:Y:S04]  /*28520*/  LDL.LU R20, [R1+0xc0] ;  /* 0x0000c00001147983 */ /* 0x002ea80000300800 */
[----:B------:R-:W2:Y:S04]  /*28530*/  LDL.LU R21, [R1+0xc4] ;  /* 0x0000c40001157983 */ /* 0x000ea80000300800 */
[----:B----4-:R-:W4:Y:S04]  /*28540*/  LDL.LU R22, [R1+0xc8] ;  /* 0x0000c80001167983 */ /* 0x010f280000300800 */
[----:B------:R-:W4:Y:S04]  /*28550*/  LDL.LU R23, [R1+0xcc] ;  /* 0x0000cc0001177983 */ /* 0x000f280000300800 */
[----:B------:R0:W-:Y:S01]  /*28560*/  STL.64 [R1+0x1140], R26 ;  /* 0x0011401a01007387 */ /* 0x0001e20000100a00 */
[----:B------:R-:W-:-:S03]  /*28570*/  IMAD.MOV.U32 R24, RZ, RZ, R28 ;  /* 0x000000ffff187224 */ /* 0x000fc600078e001c */
[----:B------:R-:W2:Y:S01]  /*28580*/  LDL.LU R28, [R1+0x11f4] ;  /* 0x0011f400011c7983 */ /* 0x000ea20000300800 */
[----:B------:R-:W-:-:S03]  /*28590*/  IMAD.MOV.U32 R25, RZ, RZ, R3 ;  /* 0x000000ffff197224 */ /* 0x000fc600078e0003 */
[----:B------:R-:W4:Y:S01]  /*285a0*/  LDL.LU R3, [R1+0x11f0] ;  /* 0x0011f00001037983 */ /* 0x000f220000300800 */
[----:B0-----:R-:W-:Y:S02]  /*285b0*/  IMAD.MOV.U32 R26, RZ, RZ, R2 ;  /* 0x000000ffff1a7224 */ /* 0x001fe400078e0002 */
[----:B------:R-:W-:Y:S01]  /*285c0*/  IMAD.MOV.U32 R27, RZ, RZ, R0 ;  /* 0x000000ffff1b7224 */ /* 0x000fe200078e0000 */
[----:B------:R-:W4:Y:S04]  /*285d0*/  LDL.LU R2, [R1+0x11ec] ;  /* 0x0011ec0001027983 */ /* 0x000f280000300800 */
[----:B------:R-:W4:Y:S04]  /*285e0*/  LDL.LU R0, [R1+0x11e8] ;  /* 0x0011e80001007983 */ /* 0x000f280000300800 */
[----:B------:R-:W-:Y:S04]  /*285f0*/  STL.64 [R1+0x1158], R26 ;  /* 0x0011581a01007387 */ /* 0x000fe80000100a00 */
[----:B------:R0:W-:Y:S04]  /*28600*/  STL.64 [R1+0x1150], R24 ;  /* 0x0011501801007387 */ /* 0x0001e80000100a00 */
[----:B0-----:R-:W4:Y:S04]  /*28610*/  LDL.LU R24, [R1+0x80] ;  /* 0x0000800001187983 */ /* 0x001f280000300800 */
[----:B------:R-:W4:Y:S01]  /*28620*/  LDL.LU R25, [R1+0x84] ;  /* 0x0000840001197983 */ /* 0x000f220000300800 */
[----:B---3--:R-:W-:-:S02]  /*28630*/  IMAD.MOV.U32 R26, RZ, RZ, R7 ;  /* 0x000000ffff1a7224 */ /* 0x008fc400078e0007 */
[----:B------:R-:W-:Y:S01]  /*28640*/  IMAD.MOV.U32 R27, RZ, RZ, R6 ;  /* 0x000000ffff1b7224 */ /* 0x000fe200078e0006 */
[----:B------:R-:W3:Y:S04]  /*28650*/  LDL.LU R7, [R1+0x11e4] ;  /* 0x0011e40001077983 */ /* 0x000ee80000300800 */
[----:B------:R-:W3:Y:S04]  /*28660*/  LDL.LU R6, [R1+0x11e0] ;  /* 0x0011e00001067983 */ /* 0x000ee80000300800 */
[----:B------:R2:W-:Y:S02]  /*28670*/  STL.64 [R1+0x1170], R26 ;  /* 0x0011701a01007387 */ /* 0x0005e40000100a00 */
[----:B--2---:R-:W-:-:S02]  /*28680*/  IMAD.MOV.U32 R27, RZ, RZ, R28 ;  /* 0x000000ffff1b7224 */ /* 0x004fc400078e001c */
[----:B----4-:R-:W-:Y:S01]  /*28690*/  IMAD.MOV.U32 R26, RZ, RZ, R3 ;  /* 0x000000ffff1a7224 */ /* 0x010fe200078e0003 */
[----:B------:R0:W-:Y:S02]  /*286a0*/  STL.64 [R1+0x1168], R24 ;  /* 0x0011681801007387 */ /* 0x0001e40000100a00 */
[----:B0-----:R-:W-:Y:S02]  /*286b0*/  IMAD.MOV.U32 R24, RZ, RZ, R0 ;  /* 0x000000ffff187224 */ /* 0x001fe400078e0000 */
[----:B------:R-:W-:Y:S01]  /*286c0*/  IMAD.MOV.U32 R25, RZ, RZ, R2 ;  /* 0x000000ffff197224 */ /* 0x000fe200078e0002 */
[----:B------:R-:W2:Y:S04]  /*286d0*/  LDL.LU R0, [R1+0x11dc] ;  /* 0x0011dc0001007983 */ /* 0x000ea80000300800 */
[----:B------:R-:W4:Y:S04]  /*286e0*/  LDL.LU R2, [R1+0x11d8] ;  /* 0x0011d80001027983 */ /* 0x000f280000300800 */
[----:B------:R-:W2:Y:S04]  /*286f0*/  LDL.LU R3, [R1+0x11d4] ;  /* 0x0011d40001037983 */ /* 0x000ea80000300800 */
[----:B------:R-:W2:Y:S04]  /*28700*/  LDL.LU R28, [R1+0x11d0] ;  /* 0x0011d000011c7983 */ /* 0x000ea80000300800 */
[----:B------:R-:W-:Y:S04]  /*28710*/  STL.64 [R1+0x1188], R26 ;  /* 0x0011881a01007387 */ /* 0x000fe80000100a00 */
[----:B------:R3:W-:Y:S02]  /*28720*/  STL.64 [R1+0x1180], R24 ;  /* 0x0011801801007387 */ /* 0x0007e40000100a00 */
[----:B---3--:R-:W-:-:S02]  /*28730*/  IMAD.MOV.U32 R25, RZ, RZ, R7 ;  /* 0x000000ffff197224 */ /* 0x008fc400078e0007 */
[----:B------:R-:W-:Y:S02]  /*28740*/  IMAD.MOV.U32 R24, RZ, RZ, R6 ;  /* 0x000000ffff187224 */ /* 0x000fe400078e0006 */
[----:B------:R-:W3:Y:S04]  /*28750*/  LDL.LU R6, [R1+0x11cc] ;  /* 0x0011cc0001067983 */ /* 0x000ee80000300800 */
[----:B------:R-:W3:Y:S04]  /*28760*/  LDL.LU R7, [R1+0x11c8] ;  /* 0x0011c80001077983 */ /* 0x000ee80000300800 */
[----:B------:R-:W4:Y:S04]  /*28770*/  LDL.LU R26, [R1+0xa8] ;  /* 0x0000a800011a7983 */ /* 0x000f280000300800 */
[----:B------:R-:W4:Y:S01]  /*28780*/  LDL.LU R27, [R1+0xac] ;  /* 0x0000ac00011b7983 */ /* 0x000f220000300800 */
[----:B---3--:R-:W-:Y:S03]  /*28790*/  HMMA.16816.F32.BF16 R8, R16, R6, R8 ;  /* 0x000000061008723c */ /* 0x008fe60000041808 */
[----:B----4-:R0:W-:Y:S04]  /*287a0*/  STL.64 [R1+0x11a0], R26 ;  /* 0x0011a01a01007387 */ /* 0x0101e80000100a00 */
[----:B------:R1:W-:Y:S01]  /*287b0*/  STL.64 [R1+0x1198], R24 ;  /* 0x0011981801007387 */ /* 0x0003e20000100a00 */
[----:B0-----:R-:W-:-:S02]  /*287c0*/  IMAD.MOV.U32 R26, RZ, RZ, R2 ;  /* 0x000000ffff1a7224 */ /* 0x001fc400078e0002 */
[----:B--2---:R-:W-:-:S14]  /*287d0*/  IMAD.MOV.U32 R27, RZ, RZ, R0 ;  /* 0x000000ffff1b7224 */ /* 0x004fdc00078e0000 */
[----:B------:R-:W-:Y:S02]  /*287e0*/  IMAD.MOV.U32 R2, RZ, RZ, R10 ;  /* 0x000000ffff027224 */ /* 0x000fe400078e000a */
[----:B------:R-:W-:Y:S02]  /*287f0*/  IMAD.MOV.U32 R0, RZ, RZ, R11 ;  /* 0x000000ffff007224 */ /* 0x000fe400078e000b */
[----:B------:R-:W2:Y:S01]  /*28800*/  LDL.LU.64 R10, [R1+0x11c0] ;  /* 0x0011c000010a7983 */ /* 0x000ea20000300a00 */
[----:B-1----:R-:W-:Y:S02]  /*28810*/  IMAD.MOV.U32 R25, RZ, RZ, R3 ;  /* 0x000000ffff197224 */ /* 0x002fe400078e0003 */
[----:B------:R-:W-:Y:S02]  /*28820*/  IMAD.MOV.U32 R3, RZ, RZ, R9 ;  /* 0x000000ffff037224 */ /* 0x000fe400078e0009 */
[----:B------:R-:W3:Y:S01]  /*28830*/  LDL.LU R9, [R1+0x11b8] ;  /* 0x0011b80001097983 */ /* 0x000ee20000300800 */
[----:B------:R-:W-:Y:S01]  /*28840*/  IMAD.MOV.U32 R24, RZ, RZ, R28 ;  /* 0x000000ffff187224 */ /* 0x000fe200078e001c */
[----:B--2---:R-:W-:Y:S02]  /*28850*/  HMMA.16816.F32.BF16 R16, R16, R10, R20 ;  /* 0x0000000a1010723c */ /* 0x004fe40000041814 */
[----:B------:R-:W2:Y:S04]  /*28860*/  LDL.LU.64 R22, [R1+0x11b0] ;  /* 0x0011b00001167983 */ /* 0x000ea80000300a00 */
[----:B------:R-:W2:-:S15]  /*28870*/  LDL.LU.64 R20, [R1+0x11a8] ;  /* 0x0011a80001147983 */ /* 0x000e9e0000300a00 */
[----:B------:R-:W-:-:S02]  /*28880*/  NOP ;  /* 0x0000000000007918 */ /* 0x000fc40000000000 */
[----:B------:R0:W-:Y:S04]  /*28890*/  STL.64 [R1+0xc0], R16 ;  /* 0x0000c01001007387 */ /* 0x0001e80000100a00 */
[----:B------:R-:W-:Y:S04]  /*288a0*/  STL.64 [R1+0xc8], R18 ;  /* 0x0000c81201007387 */ /* 0x000fe80000100a00 */
[----:B0-----:R-:W4:Y:S04]  /*288b0*/  LDL.LU R16, [R1+0x50] ;  /* 0x0000500001107983 */ /* 0x001f280000300800 */
[----:B------:R-:W4:Y:S01]  /*288c0*/  LDL.LU R17, [R1+0x54] ;  /* 0x0000540001117983 */ /* 0x000f220000300800 */
        /* <DEDUP_REMOVED lines=29> */
[----:B------:R-:W2:-:S15]  /*28aa0*/  LDL.LU.64 R26, [R1+0x1140] ;  /* 0x00114000011a7983 */ /* 0x000e9e0000300a00 */
[----:B------:R-:W-:-:S06]  /*28ab0*/  NOP ;  /* 0x0000000000007918 */ /* 0x000fcc0000000000 */
[----:B------:R-:W-:Y:S04]  /*28ac0*/  STL.64 [R1+0x70], R12 ;  /* 0x0000700c01007387 */ /* 0x000fe80000100a00 */
[----:B------:R0:W-:Y:S04]  /*28ad0*/  STL.64 [R1+0x78], R14 ;  /* 0x0000780e01007387 */ /* 0x0001e80000100a00 */
[----:B0-----:R-:W2:Y:S04]  /*28ae0*/  LDL.LU.64 R14, [R1+0x1138] ;  /* 0x00113800010e7983 */ /* 0x001ea80000300a00 */
[----:B------:R-:W2:Y:S01]  /*28af0*/  LDL.LU.64 R12, [R1+0x1130] ;  /* 0x00113000010c7983 */ /* 0x000ea20000300a00 */
[----:B------:R-:W-:-:S02]  /*28b00*/  IMAD.MOV.U32 R18, RZ, RZ, R5 ;  /* 0x000000ffff127224 */ /* 0x000fc400078e0005 */
[----:B------:R-:W-:Y:S01]  /*28b10*/  IMAD.MOV.U32 R19, RZ, RZ, R4 ;  /* 0x000000ffff137224 */ /* 0x000fe200078e0004 */
[C---:B--2---:R-:W-:Y:S01]  /*28b20*/  HMMA.16816.F32.BF16 R24, R20.reuse, R26, R12 ;  /* 0x0000001a1418723c */ /* 0x044fe2000004180c */
[----:B------:R-:W2:Y:S04]  /*28b30*/  LDL.LU.64 R14, [R1+0x1128] ;  /* 0x00112800010e7983 */ /* 0x000ea80000300a00 */
[----:B------:R-:W2:Y:S01]  /*28b40*/  LDL.LU.64 R12, [R1+0x1120] ;  /* 0x00112000010c7983 */ /* 0x000ea20000300a00 */
[----:B----4-:R-:W-:-:S15]  /*28b50*/  HMMA.16816.F32.BF16 R16, R20, R6, R16 ;  /* 0x000000061410723c */ /* 0x010fde0000041810 */
[----:B------:R-:W-:-:S02]  /*28b60*/  NOP ;  /* 0x0000000000007918 */ /* 0x000fc40000000000 */
[----:B------:R-:W-:Y:S04]  /*28b70*/  STL.64 [R1+0x60], R24 ;  /* 0x0000601801007387 */ /* 0x000fe80000100a00 */
[----:B------:R-:W-:Y:S04]  /*28b80*/  STL.64 [R1+0x68], R26 ;  /* 0x0000681a01007387 */ /* 0x000fe80000100a00 */
[----:B---3--:R-:W-:Y:S01]  /*28b90*/  LDSM.16.M88.4 R24, [R9+UR5+0x8080] ;  /* 0x008080050918783b */ /* 0x008fe20008000200 */
[----:B--2---:R-:W-:Y:S03]  /*28ba0*/  HMMA.16816.F32.BF16 R4, R20, R10, R12 ;  /* 0x0000000a1404723c */ /* 0x004fe6000004180c */
[----:B------:R-:W2:Y:S04]  /*28bb0*/  LDL R22, [R1+0x198] ;  /* 0x0001980001167983 */ /* 0x000ea80000100800 */
[----:B------:R-:W-:Y:S04]  /*28bc0*/  STL.64 [R1+0x50], R16 ;  /* 0x0000501001007387 */ /* 0x000fe80000100a00 */
[----:B------:R-:W-:Y:S04]  /*28bd0*/  STL.64 [R1+0x58], R18 ;  /* 0x0000581201007387 */ /* 0x000fe80000100a00 */
[----:B------:R-:W3:Y:S04]  /*28be0*/  LDL R23, [R1+0x19c] ;  /* 0x00019c0001177983 */ /* 0x000ee80000100800 */
[----:B------:R-:W-:Y:S04]  /*28bf0*/  LDSM.16.M88.4 R12, [R9+UR5+0xc080] ;  /* 0x00c08005090c783b */ /* 0x000fe80008000200 */
[----:B------:R-:W-:Y:S04]  /*28c00*/  STL.64 [R1+0xd0], R4 ;  /* 0x0000d00401007387 */ /* 0x000fe80000100a00 */
[----:B------:R-:W-:Y:S04]  /*28c10*/  STL.64 [R1+0xd8], R6 ;  /* 0x0000d80601007387 */ /* 0x000fe80000100a00 */
[----:B------:R-:W0:Y:S02]  /*28c20*/  LDSM.16.M88.4 R4, [R9+UR5+0x80] ;  /* 0x000080050904783b */ /* 0x000e240008000200 */
[----:B0-----:R-:W-:-:S02]  /*28c30*/  IMAD.MOV.U32 R20, RZ, RZ, R4 ;  /* 0x000000ffff147224 */ /* 0x001fc400078e0004 */
[----:B------:R-:W-:Y:S01]  /*28c40*/  IMAD.MOV.U32 R21, RZ, RZ, R5 ;  /* 0x000000ffff157224 */ /* 0x000fe200078e0005 */
[----:B--2---:R-:W-:Y:S04]  /*28c50*/  STL [R1+0x1090], R22 ;  /* 0x0010901601007387 */ /* 0x004fe80000100800 */
[----:B------:R-:W-:Y:S04]  /*28c60*/  STL.64 [R1+0x48], R6 ;  /* 0x0000480601007387 */ /* 0x000fe80000100a00 */
[----:B------:R-:W0:Y:S01]  /*28c70*/  LDSM.16.M88.4 R4, [R9+UR5+0x4080] ;  /* 0x004080050904783b */ /* 0x000e220008000200 */
[----:B------:R-:W-:-:S03]  /*28c80*/  IMAD.MOV.U32 R28, RZ, RZ, R8 ;  /* 0x000000ffff1c7224 */ /* 0x000fc600078e0008 */
[----:B------:R-:W-:Y:S04]  /*28c90*/  LDSM.16.MT88.4 R16, [R22+UR5+0x21000] ;  /* 0x021000051610783b */ /* 0x000fe80008004200 */
[----:B0-----:R-:W-:Y:S04]  /*28ca0*/  STL.64 [R1+0x30], R4 ;  /* 0x0000300401007387 */ /* 0x001fe80000100a00 */
[----:B------:R-:W-:Y:S04]  /*28cb0*/  STL.64 [R1+0x38], R6 ;  /* 0x0000380601007387 */ /* 0x000fe80000100a00 */
[----:B------:R-:W-:Y:S04]  /*28cc0*/  STL.64 [R1+0x20], R24 ;  /* 0x0000201801007387 */ /* 0x000fe80000100a00 */
[----:B------:R-:W-:Y:S04]  /*28cd0*/  STL.64 [R1+0x28], R26 ;  /* 0x0000281a01007387 */ /* 0x000fe80000100a00 */
[----:B------:R-:W0:Y:S04]  /*28ce0*/  LDSM.16.M88.4 R24, [R9+UR5+0x14080] ;  /* 0x014080050918783b */ /* 0x000e280008000200 */
[----:B------:R-:W1:Y:S04]  /*28cf0*/  LDSM.16.M88.4 R4, [R9+UR5+0x10080] ;  /* 0x010080050904783b */ /* 0x000e680008000200 */
[----:B------:R-:W-:Y:S04]  /*28d00*/  STL.64 [R1+0x10], R12 ;  /* 0x0000100c01007387 */ /* 0x000fe80000100a00 */
[----:B------:R-:W-:Y:S04]  /*28d10*/  STL.64 [R1+0x18], R14 ;  /* 0x0000180e01007387 */ /* 0x000fe80000100a00 */
[----:B---3--:R-:W-:Y:S04]  /*28d20*/  LDSM.16.MT88.4 R12, [R23+UR5+0x21000] ;  /* 0x02100005170c783b */ /* 0x008fe80008004200 */
[----:B0-----:R-:W-:Y:S04]  /*28d30*/  STL.64 [R1+0x10c0], R26 ;  /* 0x0010c01a01007387 */ /* 0x001fe80000100a00 */
[----:B-1----:R-:W-:Y:S04]  /*28d40*/  STL.64 [R1], R4 ;  /* 0x0000000401007387 */ /* 0x002fe80000100a00 */
[----:B------:R-:W-:Y:S04]  /*28d50*/  STL.64 [R1+0x8], R6 ;  /* 0x0000080601007387 */ /* 0x000fe80000100a00 */
[----:B------:R-:W0:Y:S04]  /*28d60*/  LDSM.16.M88.4 R4, [R9+UR5+0x18080] ;  /* 0x018080050904783b */ /* 0x000e280008000200 */
[----:B------:R1:W-:Y:S04]  /*28d70*/  STL.64 [R1+0x10b8], R24 ;  /* 0x0010b81801007387 */ /* 0x0003e80000100a00 */
[----:B------:R-:W2:Y:S04]  /*28d80*/  LDSM.16.M88.4 R8, [R9+UR5+0x1c080] ;  /* 0x01c080050908783b */ /* 0x000ea80008000200 */
[----:B0-----:R-:W-:Y:S04]  /*28d90*/  STL [R1+0xf8c], R6 ;  /* 0x000f8c0601007387 */ /* 0x001fe80000100800 */
[----:B------:R-:W-:Y:S04]  /*28da0*/  STL [R1+0xf88], R7 ;  /* 0x000f880701007387 */ /* 0x000fe80000100800 */
[----:B------:R-:W-:Y:S04]  /*28db0*/  STL.64 [R1+0x1118], R4 ;  /* 0x0011180401007387 */ /* 0x000fe80000100a00 */
[----:B-1----:R-:W3:Y:S04]  /*28dc0*/  LDL.LU.64 R24, [R1] ;  /* 0x0000000001187983 */ /* 0x002ee80000300a00 */
[----:B---3--:R-:W-:Y:S04]  /*28dd0*/  STL.64 [R1+0x10d8], R24 ;  /* 0x0010d81801007387 */ /* 0x008fe80000100a00 */
[----:B--2---:R-:W-:Y:S04]  /*28de0*/  STL.64 [R1+0x10a0], R10 ;  /* 0x0010a00a01007387 */ /* 0x004fe80000100a00 */
[----:B------:R-:W-:Y:S04]  /*28df0*/  STL.64 [R1+0x1098], R8 ;  /* 0x0010980801007387 */ /* 0x000fe80000100a00 */
[----:B------:R-:W-:Y:S04]  /*28e00*/  STL.64 [R1+0x10b0], R14 ;  /* 0x0010b00e01007387 */ /* 0x000fe80000100a00 */
[----:B------:R0:W-:Y:S04]  /*28e10*/  STL.64 [R1+0x10a8], R12 ;  /* 0x0010a80c01007387 */ /* 0x0001e80000100a00 */
[----:B0-----:R-:W2:Y:S04]  /*28e20*/  LDL.LU R12, [R1+0xf0] ;  /* 0x0000f000010c7983 */ /* 0x001ea80000300800 */
[----:B------:R-:W2:Y:S04]  /*28e30*/  LDL.LU R13, [R1+0xf4] ;  /* 0x0000f400010d7983 */ /* 0x000ea80000300800 */
[----:B------:R-:W3:Y:S04]  /*28e40*/  LDL.LU R14, [R1+0xf8] ;  /* 0x0000f800010e7983 */ /* 0x000ee80000300800 */
        /* <DEDUP_REMOVED lines=9> */
[----:B------:R-:W2:Y:S04]  /*28ee0*/  LDL.LU R24, [R1+0x110] ;  /* 0x0001100001187983 */ /* 0x000ea80000300800 */
[----:B------:R-:W2:Y:S04]  /*28ef0*/  LDL.LU R25, [R1+0x114] ;  /* 0x0001140001197983 */ /* 0x000ea80000300800 */
[----:B------:R-:W3:Y:S04]  /*28f00*/  LDL.LU R26, [R1+0x118] ;  /* 0x00011800011a7983 */ /* 0x000ee80000300800 */
[----:B------:R-:W3:Y:S04]  /*28f10*/  LDL.LU R27, [R1+0x11c] ;  /* 0x00011c00011b7983 */ /* 0x000ee80000300800 */
[----:B---3--:R-:W-:Y:S04]  /*28f20*/  STL.64 [R1+0x10f8], R26 ;  /* 0x0010f81a01007387 */ /* 0x008fe80000100a00 */
[----:B--2---:R0:W-:Y:S04]  /*28f30*/  STL.64 [R1+0x10f0], R24 ;  /* 0x0010f01801007387 */ /* 0x0041e80000100a00 */
[----:B0-----:R-:W2:Y:S04]  /*28f40*/  LDL.LU R24, [R1+0x120] ;  /* 0x0001200001187983 */ /* 0x001ea80000300800 */
[----:B------:R-:W2:Y:S04]  /*28f50*/  LDL.LU R25, [R1+0x124] ;  /* 0x0001240001197983 */ /* 0x000ea80000300800 */
[----:B------:R-:W3:Y:S04]  /*28f60*/  LDL.LU R26, [R1+0x128] ;  /* 0x00012800011a7983 */ /* 0x000ee80000300800 */
[----:B------:R-:W3:Y:S04]  /*28f70*/  LDL.LU R27, [R1+0x12c] ;  /* 0x00012c00011b7983 */ /* 0x000ee80000300800 */
[----:B---3--:R-:W-:Y:S04]  /*28f80*/  STL.64 [R1+0x1110], R26 ;  /* 0x0011101a01007387 */ /* 0x008fe80000100a00 */
[----:B--2---:R0:W-:Y:S04]  /*28f90*/  STL.64 [R1+0x1108], R24 ;  /* 0x0011081801007387 */ /* 0x0041e80000100a00 */
[----:B0-----:R-:W2:Y:S04]  /*28fa0*/  LDL.LU.64 R24, [R1+0x30] ;  /* 0x0000300001187983 */ /* 0x001ea80000300a00 */
[----:B------:R-:W-:Y:S04]  /*28fb0*/  STL.64 [R1+0x10d0], R14 ;  /* 0x0010d00e01007387 */ /* 0x000fe80000100a00 */
[----:B------:R0:W-:Y:S04]  /*28fc0*/  STL.64 [R1+0x10c8], R12 ;  /* 0x0010c80c01007387 */ /* 0x0001e80000100a00 */
[----:B0-----:R-:W3:Y:S04]  /*28fd0*/  LDL.LU R12, [R1+0x100] ;  /* 0x00010000010c7983 */ /* 0x001ee80000300800 */
[----:B------:R-:W3:Y:S04]  /*28fe0*/  LDL.LU R13, [R1+0x104] ;  /* 0x00010400010d7983 */ /* 0x000ee80000300800 */
[----:B------:R-:W2:Y:S01]  /*28ff0*/  LDL.LU R14, [R1+0x108] ;  /* 0x00010800010e7983 */ /* 0x000ea20000300800 */
[----:B------:R-:W-:Y:S01]  /*29000*/  IMAD.MOV.U32 R15, RZ, RZ, R29 ;  /* 0x000000ffff0f7224 */ /* 0x000fe200078e001d */
[C---:B----4-:R-:W-:Y:S04]  /*29010*/  HMMA.16816.F32.BF16 R8, R16.reuse, R20, R8 ;  /* 0x000000141008723c */ /* 0x050fe80000041808 */
[----:B--2---:R-:W-:Y:S04]  /*29020*/  STL.64 [R1+0x10e8], R14 ;  /* 0x0010e80e01007387 */ /* 0x004fe80000100a00 */
[----:B---3--:R0:W-:Y:S04]  /*29030*/  STL.64 [R1+0x10e0], R12 ;  /* 0x0010e00c01007387 */ /* 0x0081e80000100a00 */
[----:B0-----:R-:W2:Y:S01]  /*29040*/  LDL.LU.64 R12, [R1+0x10] ;  /* 0x00001000010c7983 */ /* 0x001ea20000300a00 */
[----:B------:R-:W-:Y:S03]  /*29050*/  HMMA.16816.F32.BF16 R4, R16, R24, R4 ;  /* 0x000000181004723c */ /* 0x000fe60000041804 */
[----:B--2---:R0:W-:Y:S04]  /*29060*/  STL.64 [R1+0x1100], R12 ;  /* 0x0011000c01007387 */ /* 0x0041e80000100a00 */
[----:B0-----:R-:W2:Y:S04]  /*29070*/  LDL.LU.64 R12, [R1+0x20] ;  /* 0x00002000010c7983 */ /* 0x001ea80000300a00 */
[----:B------:R-:W-:Y:S04]  /*29080*/  STL [R1+0x1080], R23 ;  /* 0x0010801701007387 */ /* 0x000fe80000100800 */
[----:B------:R-:W-:Y:S04]  /*29090*/  STL.64 [R1+0x140], R8 ;  /* 0x0001400801007387 */ /* 0x000fe80000100a00 */
[----:B------:R-:W-:Y:S04]  /*290a0*/  STL.64 [R1+0x148], R10 ;  /* 0x0001480a01007387 */ /* 0x000fe80000100a00 */
[----:B------:R0:W-:Y:S04]  /*290b0*/  STL.64 [R1+0x130], R4 ;  /* 0x0001300401007387 */ /* 0x0001e80000100a00 */
[----:B------:R1:W-:Y:S04]  /*290c0*/  STL.64 [R1+0x138], R6 ;  /* 0x0001380601007387 */ /* 0x0003e80000100a00 */
[----:B0-----:R-:W3:Y:S01]  /*290d0*/  LDL.LU.64 R4, [R1+0x1118] ;  /* 0x0011180001047983 */ /* 0x001ee20000300a00 */
[----:B-1----:R-:W-:-:S02]  /*290e0*/  IMAD.MOV.U32 R7, RZ, RZ, R24 ;  /* 0x000000ffff077224 */ /* 0x002fc400078e0018 */
[----:B------:R-:W-:Y:S01]  /*290f0*/  IMAD.MOV.U32 R6, RZ, RZ, R25 ;  /* 0x000000ffff067224 */ /* 0x000fe200078e0019 */
[----:B------:R-:W2:Y:S04]  /*29100*/  LDL.LU.64 R26, [R1+0x1110] ;  /* 0x00111000011a7983 */ /* 0x000ea80000300a00 */
[----:B------:R-:W2:Y:S01]  /*29110*/  LDL.LU.64 R24, [R1+0x1108] ;  /* 0x0011080001187983 */ /* 0x000ea20000300a00 */
[----:B------:R-:W-:Y:S02]  /*29120*/  IMAD.MOV.U32 R10, RZ, RZ, R2 ;  /* 0x000000ffff0a7224 */ /* 0x000fe400078e0002 */
[----:B------:R-:W-:Y:S02]  /*29130*/  IMAD.MOV.U32 R11, RZ, RZ, R0 ;  /* 0x000000ffff0b7224 */ /* 0x000fe400078e0000 */
[----:B------:R-:W-:-:S02]  /*29140*/  IMAD.MOV.U32 R8, RZ, RZ, R28 ;  /* 0x000000ffff087224 */ /* 0x000fc400078e001c */
[----:B------:R-:W-:Y:S01]  /*29150*/  IMAD.MOV.U32 R9, RZ, RZ, R3 ;  /* 0x000000ffff097224 */ /* 0x000fe200078e0003 */
[----:B--2---:R-:W-:Y:S06]  /*29160*/  HMMA.16816.F32.BF16 R24, R16, R12, R24 ;  /* 0x0000000c1018723c */ /* 0x004fec0000041818 */
[----:B------:R-:W-:Y:S02]  /*29170*/  IMAD.MOV.U32 R22, RZ, RZ, R12 ;  /* 0x000000ffff167224 */ /* 0x000fe400078e000c */
[----:B------:R-:W-:Y:S02]  /*29180*/  IMAD.MOV.U32 R23, RZ, RZ, R13 ;  /* 0x000000ffff177224 */ /* 0x000fe400078e000d */
[----:B------:R-:W2:-:S14]  /*29190*/  LDL.LU.64 R12, [R1+0x1100] ;  /* 0x00110000010c7983 */ /* 0x000e9c0000300a00 */
[----:B------:R-:W-:Y:S02]  /*291a0*/  IMAD.MOV.U32 R2, RZ, RZ, R26 ;  /* 0x000000ffff027224 */ /* 0x000fe400078e001a */
[----:B------:R-:W-:Y:S02]  /*291b0*/  IMAD.MOV.U32 R0, RZ, RZ, R27 ;  /* 0x000000ffff007224 */ /* 0x000fe400078e001b */
[----:B------:R-:W-:Y:S02]  /*291c0*/  IMAD.MOV.U32 R28, RZ, RZ, R24 ;  /* 0x000000ffff1c7224 */ /* 0x000fe400078e0018 */
[----:B------:R-:W-:Y:S01]  /*291d0*/  IMAD.MOV.U32 R3, RZ, RZ, R25 ;  /* 0x000000ffff037224 */ /* 0x000fe200078e0019 */
[----:B------:R-:W4:Y:S04]  /*291e0*/  LDL.LU.64 R26, [R1+0x10f8] ;  /* 0x0010f800011a7983 */ /* 0x000f280000300a00 */
[----:B------:R-:W4:Y:S04]  /*291f0*/  LDL.LU.64 R24, [R1+0x10f0] ;  /* 0x0010f00001187983 */ /* 0x000f280000300a00 */
[----:B------:R-:W-:Y:S04]  /*29200*/  STL [R1+0x1004], R0 ;  /* 0x0010040001007387 */ /* 0x000fe80000100800 */
[----:B------:R2:W-:Y:S04]  /*29210*/  STL [R1+0x1000], R2 ;  /* 0x0010000201007387 */ /* 0x0005e80000100800 */
[----:B------:R-:W-:Y:S04]  /*29220*/  STL [R1+0xffc], R3 ;  /* 0x000ffc0301007387 */ /* 0x000fe80000100800 */
[----:B------:R-:W-:Y:S04]  /*29230*/  STL [R1+0xff8], R28 ;  /* 0x000ff81c01007387 */ /* 0x000fe80000100800 */
[----:B------:R-:W3:Y:S01]  /*29240*/  LDL.LU.64 R14, [R1+0x10e8] ;  /* 0x0010e800010e7983 */ /* 0x000ee20000300a00 */
[----:B--2---:R-:W-:-:S02]  /*29250*/  IMAD.MOV.U32 R2, RZ, RZ, R12 ;  /* 0x000000ffff027224 */ /* 0x004fc400078e000c */
[----:B------:R-:W-:Y:S01]  /*29260*/  IMAD.MOV.U32 R0, RZ, RZ, R13 ;  /* 0x000000ffff007224 */ /* 0x000fe200078e000d */
[----:B----4-:R-:W-:Y:S01]  /*29270*/  HMMA.16816.F32.BF16 R24, R16, R12, R24 ;  /* 0x0000000c1018723c */ /* 0x010fe20000041818 */
[----:B------:R-:W3:-:S15]  /*29280*/  LDL.LU.64 R12, [R1+0x10e0] ;  /* 0x0010e000010c7983 */ /* 0x000ede0000300a00 */
[----:B------:R-:W-:-:S07]  /*29290*/  NOP ;  /* 0x0000000000007918 */ /* 0x000fce0000000000 */
[----:B------:R0:W-:Y:S04]  /*292a0*/  STL.64 [R1+0x110], R24 ;  /* 0x0001101801007387 */ /* 0x0001e80000100a00 */
[----:B------:R-:W-:Y:S04]  /*292b0*/  STL [R1+0x118], R26 ;  /* 0x0001181a01007387 */ /* 0x000fe80000100800 */
[----:B0-----:R-:W3:Y:S01]  /*292c0*/  LDL.LU.64 R24, [R1+0x10d8] ;  /* 0x0010d80001187983 */ /* 0x001ee20000300a00 */
[----:B------:R-:W-:-:S05]  /*292d0*/  IMAD.MOV.U32 R29, RZ, RZ, R27 ;  /* 0x000000ffff1d7224 */ /* 0x000fca00078e001b */
[----:B------:R-:W-:Y:S01]  /*292e0*/  STL [R1+0x1008], R29 ;  /* 0x0010081d01007387 */ /* 0x000fe20000100800 */
[----:B---3--:R-:W-:Y:S06]  /*292f0*/  HMMA.16816.F32.BF16 R12, R16, R24, R12 ;  /* 0x00000018100c723c */ /* 0x008fec000004180c */
[----:B------:R-:W-:Y:S02]  /*29300*/  IMAD.MOV.U32 R28, RZ, RZ, R24 ;  /* 0x000000ffff1c7224 */ /* 0x000fe400078e0018 */
[----:B------:R-:W-:-:S15]  /*29310*/  IMAD.MOV.U32 R3, RZ, RZ, R25 ;  /* 0x000000ffff037224 */ /* 0x000fde00078e0019 */
[----:B------:R-:W-:Y:S04]  /*29320*/  STL.64 [R1+0x100], R12 ;  /* 0x0001000c01007387 */ /* 0x000fe80000100a00 */
[----:B------:R0:W-:Y:S04]  /*29330*/  STL.64 [R1+0x108], R14 ;  /* 0x0001080e01007387 */ /* 0x0001e80000100a00 */
[----:B0-----:R-:W2:Y:S04]  /*29340*/  LDL.LU.64 R14, [R1+0x10d0] ;  /* 0x0010d000010e7983 */ /* 0x001ea80000300a00 */
[----:B------:R-:W2:Y:S04]  /*29350*/  LDL.LU.64 R12, [R1+0x10c8] ;  /* 0x0010c800010c7983 */ /* 0x000ea80000300a00 */
[----:B------:R-:W3:Y:S04]  /*29360*/  LDL.LU.64 R26, [R1+0x10c0] ;  /* 0x0010c000011a7983 */ /* 0x000ee80000300a00 */
[----:B------:R-:W2:Y:S01]  /*29370*/  LDL.LU.64 R24, [R1+0x10b8] ;  /* 0x0010b80001187983 */ /* 0x000ea20000300a00 */
[C---:B------:R-:W-:Y:S06]  /*29380*/  HMMA.16816.F32.BF16 R8, R16.reuse, R4, R8 ;  /* 0x000000041008723c */ /* 0x040fec0000041808 */
[----:B--2---:R-:W-:-:S15]  /*29390*/  HMMA.16816.F32.BF16 R12, R16, R24, R12 ;  /* 0x00000018100c723c */ /* 0x004fde000004180c */
[----:B------:R-:W-:-:S08]  /*293a0*/  NOP ;  /* 0x0000000000007918 */ /* 0x000fd00000000000 */
[----:B------:R-:W-:Y:S04]  /*293b0*/  STL.64 [R1+0xf0], R12 ;  /* 0x0000f00c01007387 */ /* 0x000fe80000100a00 */
[----:B------:R0:W-:Y:S01]  /*293c0*/  STL [R1+0xf8], R14 ;  /* 0x0000f80e01007387 */ /* 0x0001e20000100800 */
[----:B------:R-:W-:-:S03]  /*293d0*/  IMAD.MOV.U32 R29, RZ, RZ, R15 ;  /* 0x000000ffff1d7224 */ /* 0x000fc600078e000f */
[----:B0-----:R-:W2:Y:S04]  /*293e0*/  LDL.LU.64 R14, [R1+0x10b0] ;  /* 0x0010b000010e7983 */ /* 0x001ea80000300a00 */
[----:B------:R-:W2:Y:S04]  /*293f0*/  LDL.LU.64 R12, [R1+0x10a8] ;  /* 0x0010a800010c7983 */ /* 0x000ea80000300a00 */
[----:B---3--:R-:W-:Y:S04]  /*29400*/  STL.64 [R1+0x1028], R26 ;  /* 0x0010281a01007387 */ /* 0x008fe80000100a00 */
[----:B------:R0:W-:Y:S02]  /*29410*/  STL.64 [R1+0x1020], R24 ;  /* 0x0010201801007387 */ /* 0x0001e40000100a00 */
[----:B0-----:R-:W-:-:S02]  /*29420*/  IMAD.MOV.U32 R24, RZ, RZ, R28 ;  /* 0x000000ffff187224 */ /* 0x001fc400078e001c */
[----:B------:R-:W-:-:S05]  /*29430*/  IMAD.MOV.U32 R25, RZ, RZ, R3 ;  /* 0x000000ffff197224 */ /* 0x000fca00078e0003 */
[----:B------:R0:W-:Y:S02]  /*29440*/  STL.64 [R1+0x1040], R24 ;  /* 0x0010401801007387 */ /* 0x0001e40000100a00 */
[----:B0-----:R-:W-:Y:S02]  /*29450*/  IMAD.MOV.U32 R24, RZ, RZ, R2 ;  /* 0x000000ffff187224 */ /* 0x001fe400078e0002 */
[----:B------:R-:W-:-:S05]  /*29460*/  IMAD.MOV.U32 R25, RZ, RZ, R0 ;  /* 0x000000ffff197224 */ /* 0x000fca00078e0000 */
[----:B------:R0:W-:Y:S04]  /*29470*/  STL.64 [R1+0x1058], R24 ;  /* 0x0010581801007387 */ /* 0x0001e80000100a00 */
[----:B0-----:R-:W3:Y:S04]  /*29480*/  LDL.LU R24, [R1+0xc0] ;  /* 0x0000c00001187983 */ /* 0x001ee80000300800 */
[----:B------:R-:W3:Y:S04]  /*29490*/  LDL.LU R25, [R1+0xc4] ;  /* 0x0000c40001197983 */ /* 0x000ee80000300800 */
[----:B------:R-:W3:Y:S04]  /*294a0*/  LDL.LU R26, [R1+0xc8] ;  /* 0x0000c800011a7983 */ /* 0x000ee80000300800 */
[----:B------:R-:W3:Y:S04]  /*294b0*/  LDL.LU R27, [R1+0xcc] ;  /* 0x0000cc00011b7983 */ /* 0x000ee80000300800 */
[----:B------:R-:W-:Y:S04]  /*294c0*/  STL.64 [R1+0xe0], R8 ;  /* 0x0000e00801007387 */ /* 0x000fe80000100a00 */
[----:B------:R0:W-:Y:S04]  /*294d0*/  STL.64 [R1+0xe8], R10 ;  /* 0x0000e80a01007387 */ /* 0x0001e80000100a00 */
[----:B0-----:R-:W4:Y:S04]  /*294e0*/  LDL.LU.64 R10, [R1+0x10a0] ;  /* 0x0010a000010a7983 */ /* 0x001f280000300a00 */
[----:B------:R-:W3:Y:S04]  /*294f0*/  LDL.LU.64 R8, [R1+0x1098] ;  /* 0x0010980001087983 */ /* 0x000ee80000300a00 */
[----:B------:R-:W-:Y:S01]  /*29500*/  STL.64 [R1+0x1078], R4 ;  /* 0x0010780401007387 */ /* 0x000fe20000100a00 */
[----:B---3--:R-:W-:Y:S07]  /*29510*/  HMMA.16816.F32.BF16 R16, R16, R8, R24 ;  /* 0x000000081010723c */ /* 0x008fee0000041818 */
[----:B------:R-:W-:-:S02]  /*29520*/  IMAD.MOV.U32 R24, RZ, RZ, R22 ;  /* 0x000000ffff187224 */ /* 0x000fc400078e0016 */
[----:B------:R-:W-:Y:S01]  /*29530*/  IMAD.MOV.U32 R25, RZ, RZ, R23 ;  /* 0x000000ffff197224 */ /* 0x000fe200078e0017 */
[----:B------:R-:W3:-:S13]  /*29540*/  LDL.LU R22, [R1+0x1090] ;  /* 0x0010900001167983 */ /* 0x000eda0000300800 */
[----:B------:R-:W-:Y:S04]  /*29550*/  STL.64 [R1+0xc0], R16 ;  /* 0x0000c01001007387 */ /* 0x000fe80000100a00 */
[----:B------:R-:W-:Y:S04]  /*29560*/  STL.64 [R1+0xc8], R18 ;  /* 0x0000c81201007387 */ /* 0x000fe80000100a00 */
[----:B------:R0:W-:Y:S02]  /*29570*/  STL.64 [R1+0x1070], R24 ;  /* 0x0010701801007387 */ /* 0x0001e40000100a00 */
[----:B0-----:R-:W-:-:S02]  /*29580*/  IMAD.MOV.U32 R24, RZ, RZ, R7 ;  /* 0x000000ffff187224 */ /* 0x001fc400078e0007 */
[----:B------:R-:W-:-:S05]  /*29590*/  IMAD.MOV.U32 R25, RZ, RZ, R6 ;  /* 0x000000ffff197224 */ /* 0x000fca00078e0006 */
[----:B------:R0:W-:Y:S04]  /*295a0*/  STL.64 [R1+0x1088], R24 ;  /* 0x0010881801007387 */ /* 0x0001e80000100a00 */
[----:B0-----:R-:W2:Y:S04]  /*295b0*/  LDL.LU R24, [R1+0xb0] ;  /* 0x0000b00001187983 */ /* 0x001ea80000300800 */
[----:B------:R-:W2:Y:S04]  /*295c0*/  LDL.LU R25, [R1+0xb4] ;  /* 0x0000b40001197983 */ /* 0x000ea80000300800 */
[----:B------:R-:W2:Y:S04]  /*295d0*/  LDL.LU R26, [R1+0xb8] ;  /* 0x0000b800011a7983 */ /* 0x000ea80000300800 */
[----:B------:R-:W2:Y:S04]  /*295e0*/  LDL.LU R27, [R1+0xbc] ;  /* 0x0000bc00011b7983 */ /* 0x000ea80000300800 */
[----:B------:R-:W2:Y:S04]  /*295f0*/  LDL.LU R4, [R1+0xa0] ;  /* 0x0000a00001047983 */ /* 0x000ea80000300800 */
[----:B------:R-:W2:Y:S04]  /*29600*/  LDL.LU R5, [R1+0xa4] ;  /* 0x0000a40001057983 */ /* 0x000ea80000300800 */
[----:B------:R-:W2:Y:S04]  /*29610*/  LDL.LU R6, [R1+0xa8] ;  /* 0x0000a80001067983 */ /* 0x000ea80000300800 */
[----:B------:R-:W2:Y:S04]  /*29620*/  LDL.LU R7, [R1+0xac] ;  /* 0x0000ac0001077983 */ /* 0x000ea80000300800 */
[----:B----4-:R-:W-:Y:S04]  /*29630*/  STL.64 [R1+0x1018], R10 ;  /* 0x0010180a01007387 */ /* 0x010fe80000100a00 */
[----:B------:R0:W-:Y:S04]  /*29640*/  STL.64 [R1+0x1010], R8 ;  /* 0x0010100801007387 */ /* 0x0001e80000100a00 */
[----:B0-----:R-:W4:Y:S04]  /*29650*/  LDL.LU R8, [R1+0x50] ;  /* 0x0000500001087983 */ /* 0x001f280000300800 */
[----:B------:R-:W4:Y:S04]  /*29660*/  LDL.LU R9, [R1+0x54] ;  /* 0x0000540001097983 */ /* 0x000f280000300800 */
[----:B------:R-:W2:Y:S04]  /*29670*/  LDL.LU R10, [R1+0x58] ;  /* 0x00005800010a7983 */ /* 0x000ea80000300800 */
[----:B------:R-:W2:Y:S04]  /*29680*/  LDL.LU R11, [R1+0x5c] ;  /* 0x00005c00010b7983 */ /* 0x000ea80000300800 */
[----:B---3--:R-:W-:Y:S04]  /*29690*/  LDSM.16.MT88.4 R16, [R22+UR5+0x21400] ;  /* 0x021400051610783b */ /* 0x008fe80008004200 */
[----:B--2---:R-:W-:Y:S04]  /*296a0*/  STL.64 [R1+0x1038], R10 ;  /* 0x0010380a01007387 */ /* 0x004fe80000100a00 */
[----:B----4-:R0:W-:Y:S04]  /*296b0*/  STL.64 [R1+0x1030], R8 ;  /* 0x0010300801007387 */ /* 0x0101e80000100a00 */
[----:B0-----:R-:W2:Y:S04]  /*296c0*/  LDL.LU R8, [R1+0x70] ;  /* 0x0000700001087983 */ /* 0x001ea80000300800 */
[----:B------:R-:W2:Y:S04]  /*296d0*/  LDL.LU R9, [R1+0x74] ;  /* 0x0000740001097983 */ /* 0x000ea80000300800 */
[----:B------:R-:W3:Y:S04]  /*296e0*/  LDL.LU R10, [R1+0x78] ;  /* 0x00007800010a7983 */ /* 0x000ee80000300800 */
[----:B------:R-:W3:Y:S01]  /*296f0*/  LDL.LU R11, [R1+0x7c] ;  /* 0x00007c00010b7983 */ /* 0x000ee20000300800 */
[C---:B------:R-:W-:Y:S03]  /*29700*/  HMMA.16816.F32.BF16 R20, R12.reuse, R20, R24 ;  /* 0x000000140c14723c */ /* 0x040fe60000041818 */
        /* <DEDUP_REMOVED lines=8> */
[----:B0-----:R-:W2:Y:S04]  /*29790*/  LDL.LU R8, [R1+0x90] ;  /* 0x0000900001087983 */ /* 0x001ea80000300800 */
[----:B------:R-:W2:Y:S04]  /*297a0*/  LDL.LU R9, [R1+0x94] ;  /* 0x0000940001097983 */ /* 0x000ea80000300800 */
[----:B------:R-:W2:Y:S04]  /*297b0*/  LDL.LU R10, [R1+0x98] ;  /* 0x00009800010a7983 */ /* 0x000ea80000300800 */
[----:B------:R-:W2:Y:S04]  /*297c0*/  LDL.LU R11, [R1+0x9c] ;  /* 0x00009c00010b7983 */ /* 0x000ea80000300800 */
[----:B------:R-:W3:Y:S04]  /*297d0*/  LDL.LU.64 R24, [R1+0x1088] ;  /* 0x0010880001187983 */ /* 0x000ee80000300a00 */
[----:B------:R-:W-:Y:S04]  /*297e0*/  STL.64 [R1+0xb0], R20 ;  /* 0x0000b01401007387 */ /* 0x000fe80000100a00 */
[----:B------:R0:W-:Y:S04]  /*297f0*/  STL.64 [R1+0xb8], R22 ;  /* 0x0000b81601007387 */ /* 0x0001e80000100a00 */
[----:B0-----:R-:W4:Y:S04]  /*29800*/  LDL.LU R23, [R1+0x1080] ;  /* 0x0010800001177983 */ /* 0x001f280000300800 */
[----:B----4-:R-:W0:Y:S01]  /*29810*/  LDSM.16.MT88.4 R20, [R23+UR5+0x21400] ;  /* 0x021400051714783b */ /* 0x010e220008004200 */
[----:B---3--:R-:W-:Y:S03]  /*29820*/  HMMA.16816.F32.BF16 R24, R12, R24, R4 ;  /* 0x000000180c18723c */ /* 0x008fe60000041804 */
[----:B0-----:R-:W-:Y:S04]  /*29830*/  STL.64 [R1+0xf78], R22 ;  /* 0x000f781601007387 */ /* 0x001fe80000100a00 */
[----:B------:R0:W-:Y:S04]  /*29840*/  STL.64 [R1+0xf70], R20 ;  /* 0x000f701401007387 */ /* 0x0001e80000100a00 */
[----:B0-----:R-:W3:Y:S04]  /*29850*/  LDL.LU R20, [R1+0x60] ;  /* 0x0000600001147983 */ /* 0x001ee80000300800 */
[----:B------:R-:W3:Y:S04]  /*29860*/  LDL.LU R21, [R1+0x64] ;  /* 0x0000640001157983 */ /* 0x000ee80000300800 */
[----:B------:R-:W3:Y:S04]  /*29870*/  LDL.LU R22, [R1+0x68] ;  /* 0x0000680001167983 */ /* 0x000ee80000300800 */
[----:B------:R-:W3:Y:S04]  /*29880*/  LDL.LU R23, [R1+0x6c] ;  /* 0x00006c0001177983 */ /* 0x000ee80000300800 */
[----:B------:R-:W4:Y:S04]  /*29890*/  LDL.LU.64 R4, [R1+0x1078] ;  /* 0x0010780001047983 */ /* 0x000f280000300a00 */
        /* <DEDUP_REMOVED lines=11> */
[----:B------:R2:W-:Y:S04]  /*29950*/  STL.64 [R1+0x98], R26 ;  /* 0x0000981a01007387 */ /* 0x0005e80000100a00 */
[----:B0-----:R-:W2:Y:S02]  /*29960*/  LDL.LU.64 R24, [R1+0x1058] ;  /* 0x0010580001187983 */ /* 0x001ea40000300a00 */
[----:B--2---:R-:W-:Y:S02]  /*29970*/  HMMA.16816.F32.BF16 R24, R12, R24, R8 ;  /* 0x000000180c18723c */ /* 0x004fe40000041808 */
[----:B------:R-:W2:Y:S04]  /*29980*/  LDL.LU.64 R10, [R1+0x1050] ;  /* 0x00105000010a7983 */ /* 0x000ea80000300a00 */
[----:B------:R-:W2:-:S15]  /*29990*/  LDL.LU.64 R8, [R1+0x1048] ;  /* 0x0010480001087983 */ /* 0x000e9e0000300a00 */
[----:B------:R-:W-:-:S02]  /*299a0*/  NOP ;  /* 0x0000000000007918 */ /* 0x000fc40000000000 */
[----:B------:R0:W-:Y:S04]  /*299b0*/  STL.64 [R1+0x80], R24 ;  /* 0x0000801801007387 */ /* 0x0001e80000100a00 */
[----:B0-----:R-:W2:Y:S01]  /*299c0*/  LDL.LU.64 R24, [R1+0x1040] ;  /* 0x0010400001187983 */ /* 0x001ea20000300a00 */
[----:B------:R-:W-:Y:S02]  /*299d0*/  IMAD.MOV.U32 R7, RZ, RZ, R26 ;  /* 0x000000ffff077224 */ /* 0x000fe400078e001a */
[----:B------:R-:W-:Y:S02]  /*299e0*/  IMAD.MOV.U32 R6, RZ, RZ, R27 ;  /* 0x000000ffff067224 */ /* 0x000fe400078e001b */
[----:B--2---:R-:W-:Y:S01]  /*299f0*/  HMMA.16816.F32.BF16 R24, R12, R24, R8 ;  /* 0x000000180c18723c */ /* 0x004fe20000041808 */
[----:B------:R-:W4:Y:S04]  /*29a00*/  LDL.LU.64 R10, [R1+0x1038] ;  /* 0x00103800010a7983 */ /* 0x000f280000300a00 */
[----:B------:R-:W4:-:S15]  /*29a10*/  LDL.LU.64 R8, [R1+0x1030] ;  /* 0x0010300001087983 */ /* 0x000f1e0000300a00 */
[----:B------:R-:W-:-:S03]  /*29a20*/  NOP ;  /* 0x0000000000007918 */ /* 0x000fc60000000000 */
[----:B------:R-:W-:Y:S04]  /*29a30*/  STL.64 [R1+0x70], R24 ;  /* 0x0000701801007387 */ /* 0x000fe80000100a00 */
[----:B------:R0:W-:Y:S04]  /*29a40*/  STL.64 [R1+0x78], R26 ;  /* 0x0000781a01007387 */ /* 0x0001e80000100a00 */
[----:B0-----:R-:W2:Y:S04]  /*29a50*/  LDL.LU.64 R26, [R1+0x1028] ;  /* 0x00102800011a7983 */ /* 0x001ea80000300a00 */
[----:B------:R-:W3:Y:S01]  /*29a60*/  LDL.LU.64 R24, [R1+0x1020] ;  /* 0x0010200001187983 */ /* 0x000ee20000300a00 */
[C---:B----4-:R-:W-:Y:S06]  /*29a70*/  HMMA.16816.F32.BF16 R8, R12.reuse, R4, R8 ;  /* 0x000000040c08723c */ /* 0x050fec0000041808 */
[----:B---3--:R-:W-:-:S15]  /*29a80*/  HMMA.16816.F32.BF16 R20, R12, R24, R20 ;  /* 0x000000180c14723c */ /* 0x008fde0000041814 */
[----:B------:R-:W-:-:S03]  /*29a90*/  NOP ;  /* 0x0000000000007918 */ /* 0x000fc60000000000 */
[----:B------:R-:W-:Y:S02]  /*29aa0*/  IMAD.MOV.U32 R5, RZ, RZ, R10 ;  /* 0x000000ffff057224 */ /* 0x000fe400078e000a */
[----:B------:R-:W-:Y:S02]  /*29ab0*/  IMAD.MOV.U32 R4, RZ, RZ, R11 ;  /* 0x000000ffff047224 */ /* 0x000fe400078e000b */
[----:B------:R-:W3:Y:S02]  /*29ac0*/  LDL.LU.64 R10, [R1+0x1018] ;  /* 0x00101800010a7983 */ /* 0x000ee40000300a00 */
[----:B------:R-:W-:Y:S02]  /*29ad0*/  IMAD.MOV.U32 R0, RZ, RZ, R20 ;  /* 0x000000ffff007224 */ /* 0x000fe400078e0014 */
[----:B------:R-:W-:Y:S02]  /*29ae0*/  IMAD.MOV.U32 R2, RZ, RZ, R21 ;  /* 0x000000ffff027224 */ /* 0x000fe400078e0015 */
[----:B------:R-:W-:-:S02]  /*29af0*/  IMAD.MOV.U32 R21, RZ, RZ, R8 ;  /* 0x000000ffff157224 */ /* 0x000fc400078e0008 */
[----:B------:R-:W-:Y:S02]  /*29b00*/  IMAD.MOV.U32 R20, RZ, RZ, R9 ;  /* 0x000000ffff147224 */ /* 0x000fe400078e0009 */
[----:B------:R-:W4:Y:S04]  /*29b10*/  LDL.LU.64 R8, [R1+0x1010] ;  /* 0x0010100001087983 */ /* 0x000f280000300a00 */
[----:B------:R-:W-:Y:S04]  /*29b20*/  STL.64 [R1+0xff0], R6 ;  /* 0x000ff00601007387 */ /* 0x000fe80000100a00 */
[----:B------:R-:W2:Y:S04]  /*29b30*/  LDL R25, [R1+0x19c] ;  /* 0x00019c0001197983 */ /* 0x000ea80000100800 */
[----:B------:R-:W3:Y:S04]  /*29b40*/  LDL R24, [R1+0x198] ;  /* 0x0001980001187983 */ /* 0x000ee80000100800 */
[----:B--2---:R-:W-:Y:S04]  /*29b50*/  STL [R1+0xec8], R25 ;  /* 0x000ec81901007387 */ /* 0x004fe80000100800 */
[----:B------:R-:W-:Y:S04]  /*29b60*/  STL.64 [R1+0xfe0], R26 ;  /* 0x000fe01a01007387 */ /* 0x000fe80000100a00 */
[----:B---3--:R0:W-:Y:S04]  /*29b70*/  STL [R1+0xfd8], R24 ;  /* 0x000fd81801007387 */ /* 0x0081e80000100800 */
[----:B0-----:R-:W4:Y:S04]  /*29b80*/  LDL.LU R24, [R1+0xd0] ;  /* 0x0000d00001187983 */ /* 0x001f280000300800 */
[----:B------:R-:W4:Y:S04]  /*29b90*/  LDL.LU R25, [R1+0xd4] ;  /* 0x0000d40001197983 */ /* 0x000f280000300800 */
[----:B------:R-:W4:Y:S04]  /*29ba0*/  LDL.LU R26, [R1+0xd8] ;  /* 0x0000d800011a7983 */ /* 0x000f280000300800 */
[----:B------:R-:W4:Y:S04]  /*29bb0*/  LDL.LU R27, [R1+0xdc] ;  /* 0x0000dc00011b7983 */ /* 0x000f280000300800 */
[----:B------:R-:W-:Y:S01]  /*29bc0*/  STL.64 [R1+0xf80], R10 ;  /* 0x000f800a01007387 */ /* 0x000fe20000100a00 */
[----:B------:R-:W-:Y:S01]  /*29bd0*/  IMAD.MOV.U32 R3, RZ, RZ, R22 ;  /* 0x000000ffff037224 */ /* 0x000fe200078e0016 */
[----:B----4-:R-:W-:-:S15]  /*29be0*/  HMMA.16816.F32.BF16 R12, R12, R8, R24 ;  /* 0x000000080c0c723c */ /* 0x010fde0000041818 */
[----:B------:R-:W-:-:S08]  /*29bf0*/  NOP ;  /* 0x0000000000007918 */ /* 0x000fd00000000000 */
[----:B------:R-:W-:Y:S04]  /*29c00*/  STL.64 [R1+0xed8], R14 ;  /* 0x000ed80e01007387 */ /* 0x000fe80000100a00 */
[----:B------:R0:W-:Y:S02]  /*29c10*/  STL.64 [R1+0xed0], R12 ;  /* 0x000ed00c01007387 */ /* 0x0001e40000100a00 */
[----:B0-----:R-:W-:Y:S02]  /*29c20*/  IMAD.MOV.U32 R13, RZ, RZ, R20 ;  /* 0x000000ffff0d7224 */ /* 0x001fe400078e0014 */
[----:B------:R-:W-:Y:S01]  /*29c30*/  IMAD.MOV.U32 R12, RZ, RZ, R21 ;  /* 0x000000ffff0c7224 */ /* 0x000fe200078e0015 */
[----:B------:R-:W2:Y:S04]  /*29c40*/  LDL.LU R20, [R1+0xf0] ;  /* 0x0000f00001147983 */ /* 0x000ea80000300800 */
[----:B------:R-:W2:Y:S04]  /*29c50*/  LDL.LU R21, [R1+0xf4] ;  /* 0x0000f40001157983 */ /* 0x000ea80000300800 */
[----:B------:R-:W3:Y:S01]  /*29c60*/  LDL.LU R22, [R1+0xf8] ;  /* 0x0000f80001167983 */ /* 0x000ee20000300800 */
[----:B------:R-:W-:-:S02]  /*29c70*/  IMAD.MOV.U32 R28, RZ, RZ, R23 ;  /* 0x000000ffff1c7224 */ /* 0x000fc400078e0017 */
[----:B------:R-:W-:Y:S02]  /*29c80*/  IMAD.MOV.U32 R23, RZ, RZ, R29 ;  /* 0x000000ffff177224 */ /* 0x000fe400078e001d */
[----:B------:R-:W4:Y:S01]  /*29c90*/  LDL.LU R29, [R1+0x1008] ;  /* 0x00100800011d7983 */ /* 0x000f220000300800 */
[----:B------:R-:W-:-:S03]  /*29ca0*/  IMAD.MOV.U32 R15, RZ, RZ, R4 ;  /* 0x000000ffff0f7224 */ /* 0x000fc600078e0004 */
[----:B---3--:R-:W-:Y:S04]  /*29cb0*/  STL.64 [R1+0xfa0], R22 ;  /* 0x000fa01601007387 */ /* 0x008fe80000100a00 */
[----:B--2---:R0:W-:Y:S04]  /*29cc0*/  STL.64 [R1+0xf98], R20 ;  /* 0x000f981401007387 */ /* 0x0041e80000100a00 */
[----:B0-----:R-:W2:Y:S04]  /*29cd0*/  LDL.LU R20, [R1+0x100] ;  /* 0x0001000001147983 */ /* 0x001ea80000300800 */
[----:B------:R-:W2:Y:S04]  /*29ce0*/  LDL.LU R21, [R1+0x104] ;  /* 0x0001040001157983 */ /* 0x000ea80000300800 */
[----:B------:R-:W3:Y:S04]  /*29cf0*/  LDL.LU R22, [R1+0x108] ;  /* 0x0001080001167983 */ /* 0x000ee80000300800 */
[----:B------:R-:W3:Y:S01]  /*29d00*/  LDL.LU R23, [R1+0x10c] ;  /* 0x00010c0001177983 */ /* 0x000ee20000300800 */
[----:B------:R-:W-:-:S03]  /*29d10*/  IMAD.MOV.U32 R14, RZ, RZ, R5 ;  /* 0x000000ffff0e7224 */ /* 0x000fc600078e0005 */
[----:B------:R-:W4:Y:S04]  /*29d20*/  LDL.LU R4, [R1+0x140] ;  /* 0x0001400001047983 */ /* 0x000f280000300800 */
[----:B------:R-:W4:Y:S04]  /*29d30*/  LDL.LU R5, [R1+0x144] ;  /* 0x0001440001057983 */ /* 0x000f280000300800 */
[----:B------:R-:W4:Y:S04]  /*29d40*/  LDL.LU R6, [R1+0x148] ;  /* 0x0001480001067983 */ /* 0x000f280000300800 */
[----:B------:R-:W4:Y:S04]  /*29d50*/  LDL.LU R7, [R1+0x14c] ;  /* 0x00014c0001077983 */ /* 0x000f280000300800 */
[----:B------:R-:W4:Y:S04]  /*29d60*/  LDL.LU.64 R10, [R1+0x48] ;  /* 0x00004800010a7983 */ /* 0x000f280000300a00 */
[----:B------:R-:W4:Y:S04]  /*29d70*/  LDL.LU R24, [R1+0x130] ;  /* 0x0001300001187983 */ /* 0x000f280000300800 */
[----:B------:R-:W4:Y:S04]  /*29d80*/  LDL.LU R25, [R1+0x134] ;  /* 0x0001340001197983 */ /* 0x000f280000300800 */
[----:B------:R-:W4:Y:S04]  /*29d90*/  LDL.LU R26, [R1+0x138] ;  /* 0x00013800011a7983 */ /* 0x000f280000300800 */
[----:B------:R-:W4:Y:S04]  /*29da0*/  LDL.LU R27, [R1+0x13c] ;  /* 0x00013c00011b7983 */ /* 0x000f280000300800 */
[----:B---3--:R0:W-:Y:S04]  /*29db0*/  STL.64 [R1+0xfb0], R22 ;  /* 0x000fb01601007387 */ /* 0x0081e80000100a00 */
[----:B--2---:R-:W-:Y:S04]  /*29dc0*/  STL.64 [R1+0xfa8], R20 ;  /* 0x000fa81401007387 */ /* 0x004fe80000100a00 */
[----:B0-----:R-:W2:Y:S04]  /*29dd0*/  LDL.LU.64 R22, [R1+0x18] ;  /* 0x0000180001167983 */ /* 0x001ea80000300a00 */
[----:B--2---:R0:W-:Y:S04]  /*29de0*/  STL.64 [R1+0xfc0], R22 ;  /* 0x000fc01601007387 */ /* 0x0041e80000100a00 */
[----:B0-----:R-:W2:Y:S04]  /*29df0*/  LDL.LU.64 R22, [R1+0x28] ;  /* 0x0000280001167983 */ /* 0x001ea80000300a00 */
[----:B--2---:R0:W-:Y:S04]  /*29e00*/  STL.64 [R1+0xfe8], R22 ;  /* 0x000fe81601007387 */ /* 0x0041e80000100a00 */
[----:B0-----:R-:W2:Y:S04]  /*29e10*/  LDL.LU.64 R22, [R1+0x38] ;  /* 0x0000380001167983 */ /* 0x001ea80000300a00 */
[----:B------:R0:W-:Y:S04]  /*29e20*/  STL.64 [R1+0xee8], R14 ;  /* 0x000ee80e01007387 */ /* 0x0001e80000100a00 */
[----:B------:R1:W-:Y:S01]  /*29e30*/  STL.64 [R1+0xee0], R12 ;  /* 0x000ee00c01007387 */ /* 0x0003e20000100a00 */
[----:B0-----:R-:W-:-:S02]  /*29e40*/  IMAD.MOV.U32 R14, RZ, RZ, R3 ;  /* 0x000000ffff0e7224 */ /* 0x001fc400078e0003 */
[----:B-1----:R-:W-:Y:S02]  /*29e50*/  IMAD.MOV.U32 R12, RZ, RZ, R0 ;  /* 0x000000ffff0c7224 */ /* 0x002fe400078e0000 */
[----:B------:R-:W-:Y:S01]  /*29e60*/  IMAD.MOV.U32 R15, RZ, RZ, R28 ;  /* 0x000000ffff0f7224 */ /* 0x000fe200078e001c */
[----:B------:R-:W3:Y:S01]  /*29e70*/  LDL.LU R0, [R1+0x1004] ;  /* 0x0010040001007983 */ /* 0x000ee20000300800 */
[----:B------:R-:W-:-:S03]  /*29e80*/  IMAD.MOV.U32 R13, RZ, RZ, R2 ;  /* 0x000000ffff0d7224 */ /* 0x000fc600078e0002 */
[----:B------:R-:W3:Y:S04]  /*29e90*/  LDL.LU R2, [R1+0x1000] ;  /* 0x0010000001027983 */ /* 0x000ee80000300800 */
[----:B------:R-:W3:Y:S04]  /*29ea0*/  LDL.LU R3, [R1+0xffc] ;  /* 0x000ffc0001037983 */ /* 0x000ee80000300800 */
[----:B------:R-:W3:Y:S04]  /*29eb0*/  LDL.LU R28, [R1+0xff8] ;  /* 0x000ff800011c7983 */ /* 0x000ee80000300800 */
[----:B------:R0:W-:Y:S04]  /*29ec0*/  STL.64 [R1+0xef8], R14 ;  /* 0x000ef80e01007387 */ /* 0x0001e80000100a00 */
[----:B------:R1:W-:Y:S04]  /*29ed0*/  STL.64 [R1+0xef0], R12 ;  /* 0x000ef00c01007387 */ /* 0x0003e80000100a00 */
[----:B0-----:R-:W2:Y:S04]  /*29ee0*/  LDL.LU R14, [R1+0x8] ;  /* 0x00000800010e7983 */ /* 0x001ea80000300800 */
[----:B------:R-:W2:Y:S01]  /*29ef0*/  LDL.LU R15, [R1+0xc] ;  /* 0x00000c00010f7983 */ /* 0x000ea20000300800 */
[C---:B----4-:R-:W-:Y:S03]  /*29f00*/  HMMA.16816.F32.BF16 R4, R16.reuse, R10, R4 ;  /* 0x0000000a1004723c */ /* 0x050fe60000041804 */
[----:B--2---:R0:W-:Y:S04]  /*29f10*/  STL.64 [R1+0xfb8], R14 ;  /* 0x000fb80e01007387 */ /* 0x0041e80000100a00 */
[----:B-1----:R-:W2:Y:S04]  /*29f20*/  LDL.LU R12, [R1+0x110] ;  /* 0x00011000010c7983 */ /* 0x002ea80000300800 */
[----:B------:R-:W2:Y:S04]  /*29f30*/  LDL.LU R13, [R1+0x114] ;  /* 0x00011400010d7983 */ /* 0x000ea80000300800 */
[----:B0-----:R-:W4:Y:S01]  /*29f40*/  LDL.LU R14, [R1+0x118] ;  /* 0x00011800010e7983 */ /* 0x001f220000300800 */
[----:B------:R-:W-:Y:S01]  /*29f50*/  IMAD.MOV.U32 R15, RZ, RZ, R29 ;  /* 0x000000ffff0f7224 */ /* 0x000fe200078e001d */
[----:B------:R-:W-:Y:S06]  /*29f60*/  HMMA.16816.F32.BF16 R24, R16, R22, R24 ;  /* 0x000000161018723c */ /* 0x000fec0000041818 */
[----:B------:R-:W-:-:S02]  /*29f70*/  IMAD.MOV.U32 R9, RZ, RZ, R22 ;  /* 0x000000ffff097224 */ /* 0x000fc400078e0016 */
[----:B------:R-:W-:Y:S01]  /*29f80*/  IMAD.MOV.U32 R8, RZ, RZ, R23 ;  /* 0x000000ffff087224 */ /* 0x000fe200078e0017 */
[----:B----4-:R-:W-:Y:S04]  /*29f90*/  STL.64 [R1+0xfd0], R14 ;  /* 0x000fd00e01007387 */ /* 0x010fe80000100a00 */
[----:B--2---:R-:W-:Y:S04]  /*29fa0*/  STL.64 [R1+0xfc8], R12 ;  /* 0x000fc80c01007387 */ /* 0x004fe80000100a00 */
[----:B------:R-:W-:Y:S04]  /*29fb0*/  STL.64 [R1+0x140], R4 ;  /* 0x0001400401007387 */ /* 0x000fe80000100a00 */
[----:B------:R0:W-:Y:S04]  /*29fc0*/  STL.64 [R1+0x148], R6 ;  /* 0x0001480601007387 */ /* 0x0001e80000100a00 */
[----:B0-----:R-:W2:Y:S04]  /*29fd0*/  LDL.LU.64 R6, [R1+0xff0] ;  /* 0x000ff00001067983 */ /* 0x001ea80000300a00 */
[----:B------:R-:W4:Y:S01]  /*29fe0*/  LDL.LU.64 R22, [R1+0xfe8] ;  /* 0x000fe80001167983 */ /* 0x000f220000300a00 */
[----:B---3--:R-:W-:-:S02]  /*29ff0*/  IMAD.MOV.U32 R12, RZ, RZ, R28 ;  /* 0x000000ffff0c7224 */ /* 0x008fc400078e001c */
[----:B------:R-:W-:Y:S02]  /*2a000*/  IMAD.MOV.U32 R13, RZ, RZ, R3 ;  /* 0x000000ffff0d7224 */ /* 0x000fe400078e0003 */
[----:B------:R-:W-:Y:S02]  /*2a010*/  IMAD.MOV.U32 R14, RZ, RZ, R2 ;  /* 0x000000ffff0e7224 */ /* 0x000fe400078e0002 */
[----:B------:R-:W-:Y:S01]  /*2a020*/  IMAD.MOV.U32 R15, RZ, RZ, R0 ;  /* 0x000000ffff0f7224 */ /* 0x000fe200078e0000 */
[----:B------:R0:W-:Y:S04]  /*2a030*/  STL.64 [R1+0x130], R24 ;  /* 0x0001301801007387 */ /* 0x0001e80000100a00 */
[----:B------:R1:W-:Y:S01]  /*2a040*/  STL [R1+0x138], R26 ;  /* 0x0001381a01007387 */ /* 0x0003e20000100800 */
[----:B------:R-:W-:-:S02]  /*2a050*/  IMAD.MOV.U32 R5, RZ, RZ, R10 ;  /* 0x000000ffff057224 */ /* 0x000fc400078e000a */
[----:B------:R-:W-:Y:S02]  /*2a060*/  IMAD.MOV.U32 R4, RZ, RZ, R11 ;  /* 0x000000ffff047224 */ /* 0x000fe400078e000b */
[----:B0-----:R-:W-:Y:S02]  /*2a070*/  IMAD.MOV.U32 R25, RZ, RZ, R27 ;  /* 0x000000ffff197224 */ /* 0x001fe400078e001b */
[----:B-1----:R-:W3:Y:S04]  /*2a080*/  LDL.LU.64 R26, [R1+0xfe0] ;  /* 0x000fe000011a7983 */ /* 0x002ee80000300a00 */
[----:B------:R-:W2:Y:S01]  /*2a090*/  LDL.LU R24, [R1+0xfd8] ;  /* 0x000fd80001187983 */ /* 0x000ea20000300800 */
        /* <DEDUP_REMOVED lines=11> */
[----:B------:R1:W-:Y:S01]  /*2a150*/  STL.64 [R1+0x118], R14 ;  /* 0x0001180e01007387 */ /* 0x0003e20000100a00 */
[----:B0-----:R-:W-:-:S03]  /*2a160*/  IMAD.MOV.U32 R13, RZ, RZ, R22 ;  /* 0x000000ffff0d7224 */ /* 0x001fc600078e0016 */
[----:B-1----:R-:W4:Y:S01]  /*2a170*/  LDL.LU.64 R14, [R1+0xfb8] ;  /* 0x000fb800010e7983 */ /* 0x002f220000300a00 */
[----:B------:R-:W-:-:S03]  /*2a180*/  IMAD.MOV.U32 R12, RZ, RZ, R23 ;  /* 0x000000ffff0c7224 */ /* 0x000fc600078e0017 */
[----:B------:R-:W4:Y:S04]  /*2a190*/  LDL.LU.64 R22, [R1+0xfb0] ;  /* 0x000fb00001167983 */ /* 0x000f280000300a00 */
[----:B------:R-:W4:Y:S02]  /*2a1a0*/  LDL.LU.64 R20, [R1+0xfa8] ;  /* 0x000fa80001147983 */ /* 0x000f240000300a00 */
[----:B----4-:R-:W-:-:S15]  /*2a1b0*/  HMMA.16816.F32.BF16 R20, R16, R14, R20 ;  /* 0x0000000e1014723c */ /* 0x010fde0000041814 */
[----:B------:R-:W-:-:S09]  /*2a1c0*/  NOP ;  /* 0x0000000000007918 */ /* 0x000fd20000000000 */
[----:B------:R-:W-:Y:S02]  /*2a1d0*/  IMAD.MOV.U32 R2, RZ, RZ, R22 ;  /* 0x000000ffff027224 */ /* 0x000fe400078e0016 */
[----:B------:R-:W-:Y:S02]  /*2a1e0*/  IMAD.MOV.U32 R0, RZ, RZ, R23 ;  /* 0x000000ffff007224 */ /* 0x000fe400078e0017 */
[----:B------:R-:W-:Y:S02]  /*2a1f0*/  IMAD.MOV.U32 R28, RZ, RZ, R20 ;  /* 0x000000ffff1c7224 */ /* 0x000fe400078e0014 */
[----:B------:R-:W-:Y:S01]  /*2a200*/  IMAD.MOV.U32 R3, RZ, RZ, R21 ;  /* 0x000000ffff037224 */ /* 0x000fe200078e0015 */
[----:B------:R-:W3:Y:S04]  /*2a210*/  LDL.LU.64 R22, [R1+0xfa0] ;  /* 0x000fa00001167983 */ /* 0x000ee80000300a00 */
[----:B------:R-:W3:Y:S04]  /*2a220*/  LDL.LU.64 R20, [R1+0xf98] ;  /* 0x000f980001147983 */ /* 0x000ee80000300a00 */
        /* <DEDUP_REMOVED lines=9> */
[----:B------:R-:W-:Y:S01]  /*2a2c0*/  STL.64 [R1+0xf58], R14 ;  /* 0x000f580e01007387 */ /* 0x000fe20000100a00 */
[----:B---3--:R-:W-:-:S15]  /*2a2d0*/  HMMA.16816.F32.BF16 R8, R16, R26, R20 ;  /* 0x0000001a1008723c */ /* 0x008fde0000041814 */
[----:B------:R-:W-:-:S08]  /*2a2e0*/  NOP ;  /* 0x0000000000007918 */ /* 0x000fd00000000000 */
[----:B------:R0:W-:Y:S04]  /*2a2f0*/  STL.64 [R1+0xf0], R8 ;  /* 0x0000f00801007387 */ /* 0x0001e80000100a00 */
[----:B------:R1:W-:Y:S04]  /*2a300*/  STL [R1+0xf8], R10 ;  /* 0x0000f80a01007387 */ /* 0x0003e80000100800 */
[----:B------:R-:W3:Y:S04]  /*2a310*/  LDL.LU R20, [R1+0xc0] ;  /* 0x0000c00001147983 */ /* 0x000ee80000300800 */
[----:B------:R-:W3:Y:S04]  /*2a320*/  LDL.LU R21, [R1+0xc4] ;  /* 0x0000c40001157983 */ /* 0x000ee80000300800 */
[----:B------:R-:W3:Y:S04]  /*2a330*/  LDL.LU R22, [R1+0xc8] ;  /* 0x0000c80001167983 */ /* 0x000ee80000300800 */
[----:B------:R-:W3:Y:S01]  /*2a340*/  LDL.LU R23, [R1+0xcc] ;  /* 0x0000cc0001177983 */ /* 0x000ee20000300800 */
[----:B------:R-:W-:-:S03]  /*2a350*/  IMAD.MOV.U32 R29, RZ, RZ, R11 ;  /* 0x000000ffff1d7224 */ /* 0x000fc600078e000b */
[----:B0-----:R-:W4:Y:S04]  /*2a360*/  LDL.LU R8, [R1+0xe0] ;  /* 0x0000e00001087983 */ /* 0x001f280000300800 */
[----:B------:R-:W4:Y:S04]  /*2a370*/  LDL.LU R9, [R1+0xe4] ;  /* 0x0000e40001097983 */ /* 0x000f280000300800 */
[----:B-1----:R-:W4:Y:S04]  /*2a380*/  LDL.LU R10, [R1+0xe8] ;  /* 0x0000e800010a7983 */ /* 0x002f280000300800 */
[----:B------:R-:W4:Y:S04]  /*2a390*/  LDL.LU R11, [R1+0xec] ;  /* 0x0000ec00010b7983 */ /* 0x000f280000300800 */
[----:B------:R-:W-:Y:S04]  /*2a3a0*/  STL.64 [R1+0xf08], R26 ;  /* 0x000f081a01007387 */ /* 0x000fe80000100a00 */
        /* <DEDUP_REMOVED lines=8> */
[----:B------:R-:W2:Y:S01]  /*2a430*/  LDL.LU R25, [R1+0x84] ;  /* 0x0000840001197983 */ /* 0x000ea20000300800 */
[----:B------:R-:W-:-:S02]  /*2a440*/  IMAD.MOV.U32 R26, RZ, RZ, R7 ;  /* 0x000000ffff1a7224 */ /* 0x000fc400078e0007 */
[----:B------:R-:W-:Y:S01]  /*2a450*/  IMAD.MOV.U32 R27, RZ, RZ, R6 ;  /* 0x000000ffff1b7224 */ /* 0x000fe200078e0006 */
[----:B------:R-:W3:Y:S04]  /*2a460*/  LDL.LU R7, [R1+0xf94] ;  /* 0x000f940001077983 */ /* 0x000ee80000300800 */
[----:B------:R-:W4:Y:S04]  /*2a470*/  LDL.LU R6, [R1+0xf90] ;  /* 0x000f900001067983 */ /* 0x000f280000300800 */
[----:B------:R-:W-:Y:S04]  /*2a480*/  STL.64 [R1+0xf38], R26 ;  /* 0x000f381a01007387 */ /* 0x000fe80000100a00 */
[----:B--2---:R0:W-:Y:S04]  /*2a490*/  STL.64 [R1+0xf30], R24 ;  /* 0x000f301801007387 */ /* 0x0041e80000100a00 */
[----:B0-----:R-:W2:Y:S04]  /*2a4a0*/  LDL.LU R24, [R1+0x90] ;  /* 0x0000900001187983 */ /* 0x001ea80000300800 */
[----:B------:R-:W2:Y:S04]  /*2a4b0*/  LDL.LU R25, [R1+0x94] ;  /* 0x0000940001197983 */ /* 0x000ea80000300800 */
[----:B------:R-:W3:Y:S04]  /*2a4c0*/  LDL.LU R26, [R1+0x98] ;  /* 0x00009800011a7983 */ /* 0x000ee80000300800 */
[----:B------:R-:W3:Y:S04]  /*2a4d0*/  LDL.LU R27, [R1+0x9c] ;  /* 0x00009c00011b7983 */ /* 0x000ee80000300800 */
[----:B---3--:R4:W-:Y:S04]  /*2a4e0*/  STL.64 [R1+0xf50], R26 ;  /* 0x000f501a01007387 */ /* 0x0089e80000100a00 */
[----:B--2---:R0:W-:Y:S01]  /*2a4f0*/  STL.64 [R1+0xf48], R24 ;  /* 0x000f481801007387 */ /* 0x0041e20000100a00 */
[----:B----4-:R-:W-:-:S03]  /*2a500*/  IMAD.MOV.U32 R26, RZ, RZ, R6 ;  /* 0x000000ffff1a7224 */ /* 0x010fc600078e0006 */
[----:B0-----:R-:W2:Y:S04]  /*2a510*/  LDL.LU R24, [R1+0xa0] ;  /* 0x0000a00001187983 */ /* 0x001ea80000300800 */
[----:B------:R-:W2:Y:S04]  /*2a520*/  LDL.LU R25, [R1+0xa4] ;  /* 0x0000a40001197983 */ /* 0x000ea80000300800 */
[----:B------:R-:W3:Y:S01]  /*2a530*/  LDL.LU R6, [R1+0xf8c] ;  /* 0x000f8c0001067983 */ /* 0x000ee20000300800 */
[----:B------:R-:W-:-:S03]  /*2a540*/  IMAD.MOV.U32 R27, RZ, RZ, R7 ;  /* 0x000000ffff1b7224 */ /* 0x000fc600078e0007 */
[----:B------:R-:W3:Y:S04]  /*2a550*/  LDL.LU R7, [R1+0xf88] ;  /* 0x000f880001077983 */ /* 0x000ee80000300800 */
[----:B------:R-:W-:Y:S01]  /*2a560*/  STL.64 [R1+0xf68], R26 ;  /* 0x000f681a01007387 */ /* 0x000fe20000100a00 */
[----:B---3--:R-:W-:Y:S03]  /*2a570*/  HMMA.16816.F32.BF16 R8, R16, R6, R8 ;  /* 0x000000061008723c */ /* 0x008fe60000041808 */
[----:B--2---:R0:W-:Y:S04]  /*2a580*/  STL.64 [R1+0xf60], R24 ;  /* 0x000f601801007387 */ /* 0x0041e80000100a00 */
[----:B0-----:R-:W2:Y:S04]  /*2a590*/  LDL.LU R24, [R1+0xb0] ;  /* 0x0000b00001187983 */ /* 0x001ea80000300800 */
[----:B------:R-:W2:Y:S04]  /*2a5a0*/  LDL.LU R25, [R1+0xb4] ;  /* 0x0000b40001197983 */ /* 0x000ea80000300800 */
[----:B------:R-:W2:Y:S04]  /*2a5b0*/  LDL.LU R26, [R1+0xb8] ;  /* 0x0000b800011a7983 */ /* 0x000ea80000300800 */
[----:B------:R-:W2:Y:S04]  /*2a5c0*/  LDL.LU R27, [R1+0xbc] ;  /* 0x0000bc00011b7983 */ /* 0x000ea80000300800 */
[----:B------:R-:W-:Y:S04]  /*2a5d0*/  STL.64 [R1+0xe0], R8 ;  /* 0x0000e00801007387 */ /* 0x000fe80000100a00 */
[----:B------:R0:W-:Y:S04]  /*2a5e0*/  STL.64 [R1+0xe8], R10 ;  /* 0x0000e80a01007387 */ /* 0x0001e80000100a00 */
[----:B0-----:R-:W3:Y:S01]  /*2a5f0*/  LDL.LU.64 R10, [R1+0xf80] ;  /* 0x000f8000010a7983 */ /* 0x001ee20000300a00 */
[----:B------:R-:W-:-:S02]  /*2a600*/  IMAD.MOV.U32 R14, RZ, RZ, R5 ;  /* 0x000000ffff0e7224 */ /* 0x000fc400078e0005 */
[----:B------:R-:W-:Y:S01]  /*2a610*/  IMAD.MOV.U32 R15, RZ, RZ, R4 ;  /* 0x000000ffff0f7224 */ /* 0x000fe200078e0004 */
[----:B---3--:R-:W-:Y:S01]  /*2a620*/  HMMA.16816.F32.BF16 R16, R16, R10, R20 ;  /* 0x0000000a1010723c */ /* 0x008fe20000041814 */
[----:B------:R-:W2:Y:S04]  /*2a630*/  LDL.LU.64 R22, [R1+0xf78] ;  /* 0x000f780001167983 */ /* 0x000ea80000300a00 */
[----:B------:R-:W2:-:S15]  /*2a640*/  LDL.LU.64 R20, [R1+0xf70] ;  /* 0x000f700001147983 */ /* 0x000e9e0000300a00 */
[----:B------:R-:W-:-:S03]  /*2a650*/  NOP ;  /* 0x0000000000007918 */ /* 0x000fc60000000000 */
[----:B------:R-:W-:Y:S04]  /*2a660*/  STL.64 [R1+0xc0], R16 ;  /* 0x0000c01001007387 */ /* 0x000fe80000100a00 */
[----:B------:R0:W-:Y:S04]  /*2a670*/  STL.64 [R1+0xc8], R18 ;  /* 0x0000c81201007387 */ /* 0x0001e80000100a00 */
[----:B0-----:R-:W3:Y:S01]  /*2a680*/  LDL R19, [R1+0xb54] ;  /* 0x000b540001137983 */ /* 0x001ee20000100800 */
        /* <DEDUP_REMOVED lines=30> */
[----:B------:R-:W4:-:S15]  /*2a870*/  LDL.LU.64 R24, [R1+0xf00] ;  /* 0x000f000001187983 */ /* 0x000f1e0000300a00 */
        /* <DEDUP_REMOVED lines=10> */
[----:B------:R-:W2:Y:S02]  /*2a920*/  LDL.LU.64 R12, [R1+0xee0] ;  /* 0x000ee000010c7983 */ /* 0x000ea40000300a00 */
[----:B--2---:R-:W-:Y:S02]  /*2a930*/  HMMA.16816.F32.BF16 R4, R20, R6, R12 ;  /* 0x000000061404723c */ /* 0x004fe4000004180c */
[----:B------:R-:W2:Y:S04]  /*2a940*/  LDL.LU.64 R14, [R1+0xed8] ;  /* 0x000ed800010e7983 */ /* 0x000ea80000300a00 */
[----:B------:R-:W2:-:S15]  /*2a950*/  LDL.LU.64 R12, [R1+0xed0] ;  /* 0x000ed000010c7983 */ /* 0x000e9e0000300a00 */
[----:B------:R-:W-:-:S02]  /*2a960*/  NOP ;  /* 0x0000000000007918 */ /* 0x000fc40000000000 */
[----:B------:R-:W-:Y:S01]  /*2a970*/  STL.64 [R1+0x50], R4 ;  /* 0x0000500401007387 */ /* 0x000fe20000100a00 */
[----:B------:R-:W-:Y:S02]  /*2a980*/  IMAD.MOV.U32 R27, RZ, RZ, R6 ;  /* 0x000000ffff1b7224 */ /* 0x000fe400078e0006 */
[----:B------:R-:W-:Y:S02]  /*2a990*/  IMAD.MOV.U32 R26, RZ, RZ, R7 ;  /* 0x000000ffff1a7224 */ /* 0x000fe400078e0007 */
[----:B---3--:R-:W0:Y:S04]  /*2a9a0*/  LDSM.16.M88.4 R4, [R19+UR5+0x80] ;  /* 0x000080051304783b */ /* 0x008e280008000200 */
[----:B------:R0:W-:Y:S04]  /*2a9b0*/  STL [R1+0xe5c], R26 ;  /* 0x000e5c1a01007387 */ /* 0x0001e80000100800 */
[----:B------:R-:W-:Y:S01]  /*2a9c0*/  STL [R1+0xe58], R27 ;  /* 0x000e581b01007387 */ /* 0x000fe20000100800 */
[----:B0-----:R-:W-:Y:S01]  /*2a9d0*/  IMAD.MOV.U32 R26, RZ, RZ, R5 ;  /* 0x000000ffff1a7224 */ /* 0x001fe200078e0005 */
[----:B--2---:R-:W-:Y:S02]  /*2a9e0*/  HMMA.16816.F32.BF16 R8, R20, R10, R12 ;  /* 0x0000000a1408723c */ /* 0x004fe4000004180c */
[----:B----4-:R0:W-:Y:S04]  /*2a9f0*/  LDSM.16.MT88.4 R20, [R24+UR5+0x21800] ;  /* 0x021800051814783b */ /* 0x0101e80008004200 */
[----:B------:R-:W-:Y:S01]  /*2aa00*/  LDSM.16.M88.4 R12, [R19+UR5+0xc080] ;  /* 0x00c08005130c783b */ /* 0x000fe20008000200 */
[----:B0-----:R-:W-:-:S15]  /*2aa10*/  IMAD.MOV.U32 R24, RZ, RZ, R4 ;  /* 0x000000ffff187224 */ /* 0x001fde00078e0004 */
[----:B------:R-:W-:-:S01]  /*2aa20*/  NOP ;  /* 0x0000000000007918 */ /* 0x000fc20000000000 */
[----:B------:R-:W-:Y:S04]  /*2aa30*/  STL.64 [R1+0xd0], R8 ;  /* 0x0000d00801007387 */ /* 0x000fe80000100a00 */
[----:B------:R-:W-:Y:S04]  /*2aa40*/  STL.64 [R1+0xd8], R10 ;  /* 0x0000d80a01007387 */ /* 0x000fe80000100a00 */
[----:B------:R-:W0:Y:S04]  /*2aa50*/  LDSM.16.M88.4 R8, [R19+UR5+0x4080] ;  /* 0x004080051308783b */ /* 0x000e280008000200 */
[----:B------:R-:W-:Y:S04]  /*2aa60*/  STL.64 [R1+0x48], R6 ;  /* 0x0000480601007387 */ /* 0x000fe80000100a00 */
[----:B------:R-:W1:Y:S04]  /*2aa70*/  LDSM.16.M88.4 R4, [R19+UR5+0x8080] ;  /* 0x008080051304783b */ /* 0x000e680008000200 */
[----:B0-----:R-:W-:Y:S04]  /*2aa80*/  STL.64 [R1+0x30], R8 ;  /* 0x0000300801007387 */ /* 0x001fe80000100a00 */
[----:B------:R-:W-:Y:S04]  /*2aa90*/  STL.64 [R1+0x38], R10 ;  /* 0x0000380a01007387 */ /* 0x000fe80000100a00 */
[----:B-1----:R-:W-:Y:S04]  /*2aaa0*/  STL.64 [R1+0x20], R4 ;  /* 0x0000200401007387 */ /* 0x002fe80000100a00 */
[----:B------:R-:W-:Y:S04]  /*2aab0*/  STL.64 [R1+0x28], R6 ;  /* 0x0000280601007387 */ /* 0x000fe80000100a00 */
[----:B------:R-:W0:Y:S04]  /*2aac0*/  LDSM.16.M88.4 R4, [R19+UR5+0x14080] ;  /* 0x014080051304783b */ /* 0x000e280008000200 */
[----:B------:R-:W1:Y:S04]  /*2aad0*/  LDSM.16.M88.4 R8, [R19+UR5+0x10080] ;  /* 0x010080051308783b */ /* 0x000e680008000200 */
[----:B------:R-:W-:Y:S04]  /*2aae0*/  STL.64 [R1+0x10], R12 ;  /* 0x0000100c01007387 */ /* 0x000fe80000100a00 */
[----:B------:R-:W-:Y:S04]  /*2aaf0*/  STL.64 [R1+0x18], R14 ;  /* 0x0000180e01007387 */ /* 0x000fe80000100a00 */
[----:B------:R-:W-:Y:S04]  /*2ab00*/  LDSM.16.M88.4 R12, [R19+UR5+0x1c080] ;  /* 0x01c08005130c783b */ /* 0x000fe80008000200 */
[----:B0-----:R-:W-:Y:S04]  /*2ab10*/  STL [R1+0xdac], R6 ;  /* 0x000dac0601007387 */ /* 0x001fe80000100800 */
[----:B-1----:R-:W-:Y:S04]  /*2ab20*/  STL.64 [R1], R8 ;  /* 0x0000000801007387 */ /* 0x002fe80000100a00 */
[----:B------:R-:W-:Y:S04]  /*2ab30*/  STL.64 [R1+0x8], R10 ;  /* 0x0000080a01007387 */ /* 0x000fe80000100a00 */
[----:B------:R-:W0:Y:S04]  /*2ab40*/  LDSM.16.M88.4 R8, [R19+UR5+0x18080] ;  /* 0x018080051308783b */ /* 0x000e280008000200 */
[----:B------:R-:W-:Y:S04]  /*2ab50*/  STL [R1+0xda8], R7 ;  /* 0x000da80701007387 */ /* 0x000fe80000100800 */
[----:B------:R-:W-:Y:S04]  /*2ab60*/  STL.64 [R1+0xea8], R4 ;  /* 0x000ea80401007387 */ /* 0x000fe80000100a00 */
[----:B0-----:R-:W-:Y:S04]  /*2ab70*/  STL [R1+0xe64], R10 ;  /* 0x000e640a01007387 */ /* 0x001fe80000100800 */
[----:B------:R-:W-:Y:S04]  /*2ab80*/  STL [R1+0xe60], R11 ;  /* 0x000e600b01007387 */ /* 0x000fe80000100800 */
[----:B------:R0:W-:Y:S04]  /*2ab90*/  STL.64 [R1+0xeb0], R8 ;  /* 0x000eb00801007387 */ /* 0x0001e80000100a00 */
[----:B0-----:R-:W2:Y:S04]  /*2aba0*/  LDL.LU.64 R8, [R1+0x30] ;  /* 0x0000300001087983 */ /* 0x001ea80000300a00 */
[----:B--2---:R0:W-:Y:S04]  /*2abb0*/  STL.64 [R1+0xec0], R8 ;  /* 0x000ec00801007387 */ /* 0x0041e80000100a00 */
[----:B0-----:R-:W2:Y:S04]  /*2abc0*/  LDL.LU R8, [R1+0x140] ;  /* 0x0001400001087983 */ /* 0x001ea80000300800 */
[----:B------:R-:W2:Y:S04]  /*2abd0*/  LDL.LU R9, [R1+0x144] ;  /* 0x0001440001097983 */ /* 0x000ea80000300800 */
[----:B------:R-:W2:Y:S04]  /*2abe0*/  LDL.LU R10, [R1+0x148] ;  /* 0x00014800010a7983 */ /* 0x000ea80000300800 */
[----:B------:R-:W2:Y:S04]  /*2abf0*/  LDL.LU R11, [R1+0x14c] ;  /* 0x00014c00010b7983 */ /* 0x000ea80000300800 */
[----:B------:R-:W3:Y:S01]  /*2ac00*/  LDL.LU.64 R4, [R1+0x20] ;  /* 0x0000200001047983 */ /* 0x000ee20000300a00 */
[----:B------:R-:W-:-:S03]  /*2ac10*/  IMAD.MOV.U32 R7, RZ, RZ, R25 ;  /* 0x000000ffff077224 */ /* 0x000fc600078e0019 */
[----:B---3--:R0:W-:Y:S04]  /*2ac20*/  STL.64 [R1+0xeb8], R4 ;  /* 0x000eb80401007387 */ /* 0x0081e80000100a00 */
[----:B0-----:R-:W3:Y:S04]  /*2ac30*/  LDL.LU R4, [R1+0x130] ;  /* 0x0001300001047983 */ /* 0x001ee80000300800 */
[----:B------:R-:W3:Y:S04]  /*2ac40*/  LDL.LU R5, [R1+0x134] ;  /* 0x0001340001057983 */ /* 0x000ee80000300800 */
[----:B------:R-:W3:Y:S04]  /*2ac50*/  LDL.LU R6, [R1+0x138] ;  /* 0x0001380001067983 */ /* 0x000ee80000300800 */
[----:B------:R-:W4:Y:S04]  /*2ac60*/  LDL.LU R25, [R1+0xec8] ;  /* 0x000ec80001197983 */ /* 0x000f280000300800 */
[----:B------:R-:W-:Y:S04]  /*2ac70*/  STL [R1+0xd0c], R14 ;  /* 0x000d0c0e01007387 */ /* 0x000fe80000100800 */
[----:B------:R-:W-:Y:S04]  /*2ac80*/  STL [R1+0xd08], R15 ;  /* 0x000d080f01007387 */ /* 0x000fe80000100800 */
[----:B------:R0:W-:Y:S04]  /*2ac90*/  STL.64 [R1+0xe98], R12 ;  /* 0x000e980c01007387 */ /* 0x0001e80000100a00 */
[----:B0-----:R-:W2:Y:S04]  /*2aca0*/  LDL.LU.64 R12, [R1+0x10] ;  /* 0x00001000010c7983 */ /* 0x001ea80000300a00 */
[----:B----4-:R-:W0:Y:S04]  /*2acb0*/  LDSM.16.MT88.4 R16, [R25+UR5+0x21800] ;  /* 0x021800051910783b */ /* 0x010e280008004200 */
[----:B--2---:R1:W-:Y:S04]  /*2acc0*/  STL.64 [R1+0xea0], R12 ;  /* 0x000ea00c01007387 */ /* 0x0043e80000100a00 */
[----:B-1----:R-:W2:Y:S04]  /*2acd0*/  LDL.LU R12, [R1+0x120] ;  /* 0x00012000010c7983 */ /* 0x002ea80000300800 */
[----:B------:R-:W2:Y:S04]  /*2ace0*/  LDL.LU R13, [R1+0x124] ;  /* 0x00012400010d7983 */ /* 0x000ea80000300800 */
[----:B------:R-:W2:Y:S04]  /*2acf0*/  LDL.LU R14, [R1+0x128] ;  /* 0x00012800010e7983 */ /* 0x000ea80000300800 */
[----:B------:R-:W2:Y:S04]  /*2ad00*/  LDL.LU R15, [R1+0x12c] ;  /* 0x00012c00010f7983 */ /* 0x000ea80000300800 */
[----:B0-----:R-:W-:Y:S04]  /*2ad10*/  STL.64 [R1+0xe50], R18 ;  /* 0x000e501201007387 */ /* 0x001fe80000100a00 */
[----:B------:R0:W-:Y:S04]  /*2ad20*/  STL.64 [R1+0xe48], R16 ;  /* 0x000e481001007387 */ /* 0x0001e80000100a00 */
[----:B0-----:R-:W4:Y:S04]  /*2ad30*/  LDL.LU R16, [R1+0x110] ;  /* 0x0001100001107983 */ /* 0x001f280000300800 */
[----:B------:R-:W4:Y:S04]  /*2ad40*/  LDL.LU R17, [R1+0x114] ;  /* 0x0001140001117983 */ /* 0x000f280000300800 */
[----:B------:R-:W4:Y:S04]  /*2ad50*/  LDL.LU R18, [R1+0x118] ;  /* 0x0001180001127983 */ /* 0x000f280000300800 */
[----:B------:R-:W4:Y:S04]  /*2ad60*/  LDL.LU R19, [R1+0x11c] ;  /* 0x00011c0001137983 */ /* 0x000f280000300800 */
[----:B------:R0:W-:Y:S02]  /*2ad70*/  STL [R1+0xe38], R25 ;  /* 0x000e381901007387 */ /* 0x0001e40000100800 */
[----:B0-----:R-:W-:-:S07]  /*2ad80*/  IMAD.MOV.U32 R25, RZ, RZ, R26 ;  /* 0x000000ffff197224 */ /* 0x001fce00078e001a */
[----:B------:R-:W-:-:S15]  /*2ad90*/  HMMA.16816.F32.BF16 R8, R20, R24, R8 ;  /* 0x000000181408723c */ /* 0x000fde0000041808 */
[----:B------:R-:W-:-:S08]  /*2ada0*/  NOP ;  /* 0x0000000000007918 */ /* 0x000fd00000000000 */
[----:B------:R0:W-:Y:S04]  /*2adb0*/  STL.64 [R1+0x140], R8 ;  /* 0x0001400801007387 */ /* 0x0001e80000100a00 */
[----:B------:R-:W-:Y:S04]  /*2adc0*/  STL.64 [R1+0x148], R10 ;  /* 0x0001480a01007387 */ /* 0x000fe80000100a00 */
[----:B0-----:R-:W3:Y:S02]  /*2add0*/  LDL.LU.64 R8, [R1+0xec0] ;  /* 0x000ec00001087983 */ /* 0x001ee40000300a00 */
[----:B---3--:R-:W-:Y:S06]  /*2ade0*/  HMMA.16816.F32.BF16 R4, R20, R8, R4 ;  /* 0x000000081404723c */ /* 0x008fec0000041804 */
[----:B------:R-:W-:-:S02]  /*2adf0*/  IMAD.MOV.U32 R26, RZ, RZ, R8 ;  /* 0x000000ffff1a7224 */ /* 0x000fc400078e0008 */
[----:B------:R-:W-:-:S15]  /*2ae00*/  IMAD.MOV.U32 R27, RZ, RZ, R9 ;  /* 0x000000ffff1b7224 */ /* 0x000fde00078e0009 */
[----:B------:R0:W-:Y:S04]  /*2ae10*/  STL.64 [R1+0x130], R4 ;  /* 0x0001300401007387 */ /* 0x0001e80000100a00 */
[----:B------:R-:W-:Y:S04]  /*2ae20*/  STL.64 [R1+0x138], R6 ;  /* 0x0001380601007387 */ /* 0x000fe80000100a00 */
[----:B0-----:R-:W2:Y:S04]  /*2ae30*/  LDL.LU.64 R4, [R1+0xeb8] ;  /* 0x000eb80001047983 */ /* 0x001ea80000300a00 */
[----:B------:R-:W3:Y:S04]  /*2ae40*/  LDL.LU.64 R8, [R1+0xeb0] ;  /* 0x000eb00001087983 */ /* 0x000ee80000300a00 */
[----:B------:R-:W-:Y:S04]  /*2ae50*/  STL.64 [R1+0xe70], R26 ;  /* 0x000e701a01007387 */ /* 0x000fe80000100a00 */
[----:B------:R0:W-:Y:S04]  /*2ae60*/  STL.64 [R1+0xe68], R24 ;  /* 0x000e681801007387 */ /* 0x0001e80000100a00 */
[----:B0-----:R-:W4:Y:S04]  /*2ae70*/  LDL.LU R24, [R1+0xf0] ;  /* 0x0000f00001187983 */ /* 0x001f280000300800 */
[----:B------:R-:W4:Y:S04]  /*2ae80*/  LDL.LU R25, [R1+0xf4] ;  /* 0x0000f40001197983 */ /* 0x000f280000300800 */
[----:B------:R-:W3:Y:S01]  /*2ae90*/  LDL.LU R26, [R1+0xf8] ;  /* 0x0000f800011a7983 */ /* 0x000ee20000300800 */
[----:B------:R-:W-:Y:S01]  /*2aea0*/  IMAD.MOV.U32 R27, RZ, RZ, R29 ;  /* 0x000000ffff1b7224 */ /* 0x000fe200078e001d */
[----:B--2---:R-:W-:Y:S06]  /*2aeb0*/  HMMA.16816.F32.BF16 R12, R20, R4, R12 ;  /* 0x00000004140c723c */ /* 0x004fec000004180c */
[----:B------:R-:W-:-:S02]  /*2aec0*/  IMAD.MOV.U32 R10, RZ, RZ, R4 ;  /* 0x000000ffff0a7224 */ /* 0x000fc400078e0004 */
[----:B------:R-:W-:Y:S01]  /*2aed0*/  IMAD.MOV.U32 R11, RZ, RZ, R5 ;  /* 0x000000ffff0b7224 */ /* 0x000fe200078e0005 */
[----:B---3--:R-:W-:Y:S04]  /*2aee0*/  STL.64 [R1+0xe80], R26 ;  /* 0x000e801a01007387 */ /* 0x008fe80000100a00 */
[----:B----4-:R-:W-:Y:S04]  /*2aef0*/  STL.64 [R1+0xe78], R24 ;  /* 0x000e781801007387 */ /* 0x010fe80000100a00 */
[----:B------:R-:W2:Y:S06]  /*2af00*/  LDL.LU.64 R4, [R1+0xea8] ;  /* 0x000ea80001047983 */ /* 0x000eac0000300a00 */
[----:B------:R0:W-:Y:S01]  /*2af10*/  STL [R1+0x120], R12 ;  /* 0x0001200c01007387 */ /* 0x0001e20000100800 */
[----:B------:R-:W-:-:S03]  /*2af20*/  IMAD.MOV.U32 R6, RZ, RZ, R13 ;  /* 0x000000ffff067224 */ /* 0x000fc600078e000d */
[----:B0-----:R-:W3:Y:S04]  /*2af30*/  LDL.LU.64 R12, [R1+0xea0] ;  /* 0x000ea000010c7983 */ /* 0x001ee80000300a00 */
[----:B------:R-:W-:Y:S04]  /*2af40*/  STL.64 [R1+0xe90], R10 ;  /* 0x000e900a01007387 */ /* 0x000fe80000100a00 */
[----:B------:R0:W-:Y:S04]  /*2af50*/  STL.64 [R1+0xe88], R8 ;  /* 0x000e880801007387 */ /* 0x0001e80000100a00 */
[----:B0-----:R-:W4:Y:S01]  /*2af60*/  LDL.LU.64 R8, [R1] ;  /* 0x0000000001087983 */ /* 0x001f220000300a00 */
[----:B------:R-:W-:-:S02]  /*2af70*/  IMAD.MOV.U32 R24, RZ, RZ, R28 ;  /* 0x000000ffff187224 */ /* 0x000fc400078e001c */
[----:B------:R-:W-:Y:S02]  /*2af80*/  IMAD.MOV.U32 R25, RZ, RZ, R3 ;  /* 0x000000ffff197224 */ /* 0x000fe400078e0003 */
[----:B------:R-:W-:Y:S02]  /*2af90*/  IMAD.MOV.U32 R26, RZ, RZ, R2 ;  /* 0x000000ffff1a7224 */ /* 0x000fe400078e0002 */
[----:B------:R-:W-:Y:S02]  /*2afa0*/  IMAD.MOV.U32 R27, RZ, RZ, R0 ;  /* 0x000000ffff1b7224 */ /* 0x000fe400078e0000 */
[----:B------:R-:W-:Y:S02]  /*2afb0*/  IMAD.MOV.U32 R2, RZ, RZ, R15 ;  /* 0x000000ffff027224 */ /* 0x000fe400078e000f */
[----:B------:R-:W-:-:S03]  /*2afc0*/  IMAD.MOV.U32 R7, RZ, RZ, R14 ;  /* 0x000000ffff077224 */ /* 0x000fc600078e000e */
[----:B------:R-:W-:Y:S04]  /*2afd0*/  STL [R1+0xdb8], R2 ;  /* 0x000db80201007387 */ /* 0x000fe80000100800 */
[----:B------:R-:W-:Y:S04]  /*2afe0*/  STL [R1+0xdb4], R7 ;  /* 0x000db40701007387 */ /* 0x000fe80000100800 */
[----:B------:R-:W-:Y:S01]  /*2aff0*/  STL [R1+0xdb0], R6 ;  /* 0x000db00601007387 */ /* 0x000fe20000100800 */
[C---:B---3--:R-:W-:Y:S06]  /*2b000*/  HMMA.16816.F32.BF16 R16, R20.reuse, R12, R16 ;  /* 0x0000000c1410723c */ /* 0x048fec0000041810 */
[----:B----4-:R-:W-:Y:S01]  /*2b010*/  HMMA.16816.F32.BF16 R24, R20, R8, R24 ;  /* 0x000000081418723c */ /* 0x010fe20000041818 */
[----:B------:R-:W-:-:S05]  /*2b020*/  IMAD.MOV.U32 R15, RZ, RZ, R13 ;  /* 0x000000ffff0f7224 */ /* 0x000fca00078e000d */
[----:B------:R-:W-:Y:S02]  /*2b030*/  IMAD.MOV.U32 R14, RZ, RZ, R8 ;  /* 0x000000ffff0e7224 */ /* 0x000fe400078e0008 */
[----:B------:R-:W-:-:S09]  /*2b040*/  IMAD.MOV.U32 R0, RZ, RZ, R9 ;  /* 0x000000ffff007224 */ /* 0x000fd200078e0009 */
[----:B------:R0:W-:Y:S04]  /*2b050*/  STL.64 [R1+0x110], R16 ;  /* 0x0001101001007387 */ /* 0x0001e80000100a00 */
[----:B------:R-:W-:Y:S01]  /*2b060*/  STL.64 [R1+0x118], R18 ;  /* 0x0001181201007387 */ /* 0x000fe20000100a00 */
[----:B0-----:R-:W-:-:S03]  /*2b070*/  IMAD.MOV.U32 R16, RZ, RZ, R12 ;  /* 0x000000ffff107224 */ /* 0x001fc600078e000c */
[----:B------:R-:W3:Y:S04]  /*2b080*/  LDL.LU.64 R12, [R1+0xe98] ;  /* 0x000e9800010c7983 */ /* 0x000ee80000300a00 */
[----:B------:R-:W4:Y:S04]  /*2b090*/  LDL.LU.64 R10, [R1+0xe90] ;  /* 0x000e9000010a7983 */ /* 0x000f280000300a00 */
[----:B------:R-:W3:Y:S01]  /*2b0a0*/  LDL.LU.64 R8, [R1+0xe88] ;  /* 0x000e880001087983 */ /* 0x000ee20000300a00 */
[----:B------:R-:W-:-:S03]  /*2b0b0*/  IMAD.MOV.U32 R28, RZ, RZ, R26 ;  /* 0x000000ffff1c7224 */ /* 0x000fc600078e001a */
[----:B------:R0:W-:Y:S01]  /*2b0c0*/  STL [R1+0x100], R24 ;  /* 0x0001001801007387 */ /* 0x0001e20000100800 */
[----:B------:R-:W-:Y:S02]  /*2b0d0*/  IMAD.MOV.U32 R3, RZ, RZ, R27 ;  /* 0x000000ffff037224 */ /* 0x000fe400078e001b */
[----:B------:R-:W-:Y:S01]  /*2b0e0*/  IMAD.MOV.U32 R29, RZ, RZ, R25 ;  /* 0x000000ffff1d7224 */ /* 0x000fe200078e0019 */
[----:B------:R-:W2:Y:S04]  /*2b0f0*/  LDL.LU.64 R26, [R1+0xe80] ;  /* 0x000e8000011a7983 */ /* 0x000ea80000300a00 */
[----:B0-----:R-:W2:Y:S04]  /*2b100*/  LDL.LU.64 R24, [R1+0xe78] ;  /* 0x000e780001187983 */ /* 0x001ea80000300a00 */
[----:B------:R-:W-:Y:S04]  /*2b110*/  STL [R1+0xdc4], R3 ;  /* 0x000dc40301007387 */ /* 0x000fe80000100800 */
[----:B------:R-:W-:Y:S04]  /*2b120*/  STL [R1+0xdc0], R28 ;  /* 0x000dc01c01007387 */ /* 0x000fe80000100800 */
[----:B------:R-:W-:Y:S01]  /*2b130*/  STL [R1+0xdbc], R29 ;  /* 0x000dbc1d01007387 */ /* 0x000fe20000100800 */
[----:B--2---:R-:W-:-:S15]  /*2b140*/  HMMA.16816.F32.BF16 R24, R20, R4, R24 ;  /* 0x000000041418723c */ /* 0x004fde0000041818 */
[----:B------:R-:W-:-:S09]  /*2b150*/  NOP ;  /* 0x0000000000007918 */ /* 0x000fd20000000000 */
[----:B------:R-:W-:Y:S02]  /*2b160*/  IMAD.MOV.U32 R7, RZ, RZ, R26 ;  /* 0x000000ffff077224 */ /* 0x000fe400078e001a */
[----:B------:R-:W-:Y:S01]  /*2b170*/  IMAD.MOV.U32 R6, RZ, RZ, R27 ;  /* 0x000000ffff067224 */ /* 0x000fe200078e001b */
[----:B------:R0:W-:Y:S01]  /*2b180*/  STL [R1+0xf0], R24 ;  /* 0x0000f01801007387 */ /* 0x0001e20000100800 */
[----:B------:R-:W-:-:S03]  /*2b190*/  IMAD.MOV.U32 R2, RZ, RZ, R25 ;  /* 0x000000ffff027224 */ /* 0x000fc600078e0019 */
[----:B------:R-:W2:Y:S04]  /*2b1a0*/  LDL.LU.64 R26, [R1+0xe70] ;  /* 0x000e7000011a7983 */ /* 0x000ea80000300a00 */
[----:B0-----:R-:W2:Y:S04]  /*2b1b0*/  LDL.LU.64 R24, [R1+0xe68] ;  /* 0x000e680001187983 */ /* 0x001ea80000300a00 */
[----:B------:R-:W-:Y:S04]  /*2b1c0*/  STL.64 [R1+0xdf0], R6 ;  /* 0x000df00601007387 */ /* 0x000fe80000100a00 */
[----:B------:R0:W-:Y:S04]  /*2b1d0*/  STL.64 [R1+0xde8], R4 ;  /* 0x000de80401007387 */ /* 0x0001e80000100a00 */
[----:B0-----:R-:W3:Y:S04]  /*2b1e0*/  LDL.LU R4, [R1+0xe0] ;  /* 0x0000e00001047983 */ /* 0x001ee80000300800 */
[----:B------:R-:W3:Y:S04]  /*2b1f0*/  LDL.LU R5, [R1+0xe4] ;  /* 0x0000e40001057983 */ /* 0x000ee80000300800 */
[----:B------:R-:W3:Y:S04]  /*2b200*/  LDL.LU R6, [R1+0xe8] ;  /* 0x0000e80001067983 */ /* 0x000ee80000300800 */
[----:B------:R-:W3:Y:S02]  /*2b210*/  LDL.LU R7, [R1+0xec] ;  /* 0x0000ec0001077983 */ /* 0x000ee40000300800 */
[----:B---3--:R-:W-:-:S15]  /*2b220*/  HMMA.16816.F32.BF16 R4, R20, R8, R4 ;  /* 0x000000081404723c */ /* 0x008fde0000041804 */
[----:B------:R-:W-:-:S08]  /*2b230*/  NOP ;  /* 0x0000000000007918 */ /* 0x000fd00000000000 */
[----:B------:R0:W-:Y:S01]  /*2b240*/  STL [R1+0xe0], R4 ;  /* 0x0000e00401007387 */ /* 0x0001e20000100800 */
[----:B------:R-:W-:Y:S02]  /*2b250*/  IMAD.MOV.U32 R3, RZ, RZ, R5 ;  /* 0x000000ffff037224 */ /* 0x000fe400078e0005 */
[----:B------:R-:W-:Y:S02]  /*2b260*/  IMAD.MOV.U32 R28, RZ, RZ, R6 ;  /* 0x000000ffff1c7224 */ /* 0x000fe400078e0006 */
[----:B------:R-:W-:Y:S01]  /*2b270*/  IMAD.MOV.U32 R29, RZ, RZ, R7 ;  /* 0x000000ffff1d7224 */ /* 0x000fe200078e0007 */
[----:B0-----:R-:W3:Y:S04]  /*2b280*/  LDL.LU R4, [R1+0x70] ;  /* 0x0000700001047983 */ /* 0x001ee80000300800 */
[----:B------:R-:W3:Y:S04]  /*2b290*/  LDL.LU R5, [R1+0x74] ;  /* 0x0000740001057983 */ /* 0x000ee80000300800 */
[----:B------:R-:W4:Y:S04]  /*2b2a0*/  LDL.LU R6, [R1+0x78] ;  /* 0x0000780001067983 */ /* 0x000f280000300800 */
[----:B------:R-:W4:Y:S04]  /*2b2b0*/  LDL.LU R7, [R1+0x7c] ;  /* 0x00007c0001077983 */ /* 0x000f280000300800 */
[----:B----4-:R-:W-:Y:S04]  /*2b2c0*/  STL.64 [R1+0xe00], R6 ;  /* 0x000e000601007387 */ /* 0x010fe80000100a00 */
[----:B---3--:R0:W-:Y:S02]  /*2b2d0*/  STL.64 [R1+0xdf8], R4 ;  /* 0x000df80401007387 */ /* 0x0081e40000100a00 */
[----:B0-----:R-:W-:-:S02]  /*2b2e0*/  IMAD.MOV.U32 R4, RZ, RZ, R16 ;  /* 0x000000ffff047224 */ /* 0x001fc400078e0010 */
[----:B------:R-:W-:Y:S01]  /*2b2f0*/  IMAD.MOV.U32 R5, RZ, RZ, R15 ;  /* 0x000000ffff057224 */ /* 0x000fe200078e000f */
[----:B------:R-:W3:Y:S04]  /*2b300*/  LDL.LU R16, [R1+0xc0] ;  /* 0x0000c00001107983 */ /* 0x000ee80000300800 */
[----:B------:R-:W3:Y:S04]  /*2b310*/  LDL.LU R17, [R1+0xc4] ;  /* 0x0000c40001117983 */ /* 0x000ee80000300800 */
[----:B------:R-:W3:Y:S04]  /*2b320*/  LDL.LU R18, [R1+0xc8] ;  /* 0x0000c80001127983 */ /* 0x000ee80000300800 */
[----:B------:R-:W3:Y:S04]  /*2b330*/  LDL.LU R19, [R1+0xcc] ;  /* 0x0000cc0001137983 */ /* 0x000ee80000300800 */
[----:B------:R-:W4:Y:S04]  /*2b340*/  LDL R15, [R1+0x198] ;  /* 0x00019800010f7983 */ /* 0x000f280000100800 */
[----:B------:R0:W-:Y:S02]  /*2b350*/  STL.64 [R1+0xe18], R4 ;  /* 0x000e180401007387 */ /* 0x0001e40000100a00 */
[----:B0-----:R-:W-:-:S02]  /*2b360*/  IMAD.MOV.U32 R4, RZ, RZ, R10 ;  /* 0x000000ffff047224 */ /* 0x001fc400078e000a */
[----:B------:R-:W-:Y:S01]  /*2b370*/  IMAD.MOV.U32 R5, RZ, RZ, R11 ;  /* 0x000000ffff057224 */ /* 0x000fe200078e000b */
[----:B------:R-:W3:Y:S04]  /*2b380*/  LDL.LU R10, [R1+0xe64] ;  /* 0x000e6400010a7983 */ /* 0x000ee80000300800 */
[----:B------:R-:W3:Y:S04]  /*2b390*/  LDL.LU R11, [R1+0xe60] ;  /* 0x000e6000010b7983 */ /* 0x000ee80000300800 */
[----:B------:R2:W-:Y:S02]  /*2b3a0*/  STL.64 [R1+0xe20], R4 ;  /* 0x000e200401007387 */ /* 0x0005e40000100a00 */
[----:B--2---:R-:W-:-:S02]  /*2b3b0*/  IMAD.MOV.U32 R4, RZ, RZ, R26 ;  /* 0x000000ffff047224 */ /* 0x004fc400078e001a */
[----:B------:R-:W-:Y:S01]  /*2b3c0*/  IMAD.MOV.U32 R5, RZ, RZ, R27 ;  /* 0x000000ffff057224 */ /* 0x000fe200078e001b */
[----:B------:R-:W2:Y:S04]  /*2b3d0*/  LDL.LU R26, [R1+0xe5c] ;  /* 0x000e5c00011a7983 */ /* 0x000ea80000300800 */
[----:B------:R-:W2:Y:S04]  /*2b3e0*/  LDL.LU R27, [R1+0xe58] ;  /* 0x000e5800011b7983 */ /* 0x000ea80000300800 */
[----:B------:R0:W-:Y:S04]  /*2b3f0*/  STL.64 [R1+0xe40], R4 ;  /* 0x000e400401007387 */ /* 0x0001e80000100a00 */
[----:B0-----:R-:W2:Y:S04]  /*2b400*/  LDL.LU R4, [R1+0xb0] ;  /* 0x0000b00001047983 */ /* 0x001ea80000300800 */
[----:B------:R-:W2:Y:S04]  /*2b410*/  LDL.LU R5, [R1+0xb4] ;  /* 0x0000b40001057983 */ /* 0x000ea80000300800 */
[----:B------:R-:W2:Y:S04]  /*2b420*/  LDL.LU R6, [R1+0xb8] ;  /* 0x0000b80001067983 */ /* 0x000ea80000300800 */
[----:B------:R-:W2:Y:S04]  /*2b430*/  LDL.LU R7, [R1+0xbc] ;  /* 0x0000bc0001077983 */ /* 0x000ea80000300800 */
[----:B---3--:R-:W-:Y:S04]  /*2b440*/  STL.64 [R1+0xde0], R10 ;  /* 0x000de00a01007387 */ /* 0x008fe80000100a00 */
[----:B------:R0:W-:Y:S04]  /*2b450*/  STL.64 [R1+0xdd8], R8 ;  /* 0x000dd80801007387 */ /* 0x0001e80000100a00 */
[----:B0-----:R-:W3:Y:S04]  /*2b460*/  LDL.LU R8, [R1+0x60] ;  /* 0x0000600001087983 */ /* 0x001ee80000300800 */
[----:B------:R-:W3:Y:S04]  /*2b470*/  LDL.LU R9, [R1+0x64] ;  /* 0x0000640001097983 */ /* 0x000ee80000300800 */
[----:B------:R-:W4:Y:S04]  /*2b480*/  LDL.LU R10, [R1+0x68] ;  /* 0x00006800010a7983 */ /* 0x000f280000300800 */
[----:B------:R-:W4:Y:S04]  /*2b490*/  LDL.LU R11, [R1+0x6c] ;  /* 0x00006c00010b7983 */ /* 0x000f280000300800 */
[----:B----4-:R-:W-:Y:S04]  /*2b4a0*/  STL.64 [R1+0xe10], R10 ;  /* 0x000e100a01007387 */ /* 0x010fe80000100a00 */
[----:B---3--:R0:W-:Y:S04]  /*2b4b0*/  STL.64 [R1+0xe08], R8 ;  /* 0x000e080801007387 */ /* 0x0081e80000100a00 */
[----:B0-----:R-:W3:Y:S04]  /*2b4c0*/  LDL.LU R8, [R1+0x80] ;  /* 0x0000800001087983 */ /* 0x001ee80000300800 */
[----:B------:R-:W3:Y:S04]  /*2b4d0*/  LDL.LU R9, [R1+0x84] ;  /* 0x0000840001097983 */ /* 0x000ee80000300800 */
[----:B------:R-:W4:Y:S04]  /*2b4e0*/  LDL.LU R10, [R1+0x88] ;  /* 0x00008800010a7983 */ /* 0x000f280000300800 */
[----:B------:R-:W4:Y:S01]  /*2b4f0*/  LDL.LU R11, [R1+0x8c] ;  /* 0x00008c00010b7983 */ /* 0x000f220000300800 */
[----:B------:R-:W-:Y:S03]  /*2b500*/  HMMA.16816.F32.BF16 R20, R20, R12, R16 ;  /* 0x0000000c1414723c */ /* 0x000fe60000041810 */
[----:B----4-:R-:W-:Y:S04]  /*2b510*/  STL.64 [R1+0xe30], R10 ;  /* 0x000e300a01007387 */ /* 0x010fe80000100a00 */
[----:B---3--:R0:W-:Y:S04]  /*2b520*/  STL.64 [R1+0xe28], R8 ;  /* 0x000e280801007387 */ /* 0x0081e80000100a00 */
[----:B0-----:R-:W3:Y:S04]  /*2b530*/  LDL.LU R8, [R1+0xa0] ;  /* 0x0000a00001087983 */ /* 0x001ee80000300800 */
[----:B------:R-:W3:Y:S04]  /*2b540*/  LDL.LU R9, [R1+0xa4] ;  /* 0x0000a40001097983 */ /* 0x000ee80000300800 */
[----:B------:R-:W3:Y:S04]  /*2b550*/  LDL.LU R10, [R1+0xa8] ;  /* 0x0000a800010a7983 */ /* 0x000ee80000300800 */
[----:B------:R-:W3:Y:S04]  /*2b560*/  LDL.LU R11, [R1+0xac] ;  /* 0x0000ac00010b7983 */ /* 0x000ee80000300800 */
[----:B------:R-:W4:Y:S04]  /*2b570*/  LDL.LU.64 R18, [R1+0xe50] ;  /* 0x000e500001127983 */ /* 0x000f280000300a00 */
[----:B------:R-:W4:Y:S04]  /*2b580*/  LDL.LU.64 R16, [R1+0xe48] ;  /* 0x000e480001107983 */ /* 0x000f280000300a00 */
[----:B------:R-:W-:Y:S04]  /*2b590*/  STL.64 [R1+0xc0], R20 ;  /* 0x0000c01401007387 */ /* 0x000fe80000100a00 */
[----:B------:R-:W-:Y:S04]  /*2b5a0*/  STL.64 [R1+0xc8], R22 ;  /* 0x0000c81601007387 */ /* 0x000fe80000100a00 */
[----:B------:R-:W0:Y:S04]  /*2b5b0*/  LDSM.16.MT88.4 R20, [R15+UR5+0x21c00] ;  /* 0x021c00050f14783b */ /* 0x000e280008004200 */
[----:B0-----:R2:W-:Y:S02]  /*2b5c0*/  STL.64 [R1+0xdd0], R22 ;  /* 0x000dd01601007387 */ /* 0x0015e40000100a00 */
[----:B--2---:R-:W-:-:S02]  /*2b5d0*/  IMAD.MOV.U32 R22, RZ, RZ, R27 ;  /* 0x000000ffff167224 */ /* 0x004fc400078e001b */
[----:B------:R-:W-:Y:S01]  /*2b5e0*/  IMAD.MOV.U32 R23, RZ, RZ, R26 ;  /* 0x000000ffff177224 */ /* 0x000fe200078e001a */
[----:B------:R0:W-:Y:S04]  /*2b5f0*/  STL.64 [R1+0xdc8], R20 ;  /* 0x000dc81401007387 */ /* 0x0001e80000100a00 */
[----:B0-----:R-:W2:Y:S04]  /*2b600*/  LDL.LU R20, [R1+0x50] ;  /* 0x0000500001147983 */ /* 0x001ea80000300800 */
[----:B------:R-:W2:Y:S01]  /*2b610*/  LDL.LU R21, [R1+0x54] ;  /* 0x0000540001157983 */ /* 0x000ea20000300800 */
[----:B----4-:R-:W-:Y:S03]  /*2b620*/  HMMA.16816.F32.BF16 R24, R16, R24, R4 ;  /* 0x000000181018723c */ /* 0x010fe60000041804 */
[----:B------:R-:W3:-:S15]  /*2b630*/  LDL.LU.64 R4, [R1+0xe40] ;  /* 0x000e400001047983 */ /* 0x000ede0000300a00 */
[----:B------:R-:W-:-:S05]  /*2b640*/  NOP ;  /* 0x0000000000007918 */ /* 0x000fca0000000000 */
[----:B------:R0:W-:Y:S04]  /*2b650*/  STL.64 [R1+0xb0], R24 ;  /* 0x0000b01801007387 */ /* 0x0001e80000100a00 */
[----:B------:R-:W-:Y:S04]  /*2b660*/  STL.64 [R1+0xb8], R26 ;  /* 0x0000b81a01007387 */ /* 0x000fe80000100a00 */
[----:B0-----:R-:W4:Y:S01]  /*2b670*/  LDL.LU R25, [R1+0xe38] ;  /* 0x000e380001197983 */ /* 0x001f220000300800 */
[C---:B---3--:R-:W-:Y:S03]  /*2b680*/  HMMA.16816.F32.BF16 R4, R16.reuse, R4, R8 ;  /* 0x000000041004723c */ /* 0x048fe60000041808 */
[----:B----4-:R-:W0:Y:S04]  /*2b690*/  LDSM.16.MT88.4 R24, [R25+UR5+0x21c00] ;  /* 0x021c00051918783b */ /* 0x010e280008004200 */
[----:B0-----:R0:W-:Y:S04]  /*2b6a0*/  STL [R1+0xd04], R24 ;  /* 0x000d041801007387 */ /* 0x0011e80000100800 */
[----:B------:R1:W-:Y:S04]  /*2b6b0*/  STL [R1+0xd00], R25 ;  /* 0x000d001901007387 */ /* 0x0003e80000100800 */
[----:B------:R3:W-:Y:S04]  /*2b6c0*/  STL [R1+0xcfc], R26 ;  /* 0x000cfc1a01007387 */ /* 0x0007e80000100800 */
[----:B------:R4:W-:Y:S04]  /*2b6d0*/  STL [R1+0xcf8], R27 ;  /* 0x000cf81b01007387 */ /* 0x0009e80000100800 */
[----:B0-----:R-:W2:Y:S04]  /*2b6e0*/  LDL.LU R24, [R1+0x90] ;  /* 0x0000900001187983 */ /* 0x001ea80000300800 */
[----:B-1----:R-:W2:Y:S04]  /*2b6f0*/  LDL.LU R25, [R1+0x94] ;  /* 0x0000940001197983 */ /* 0x002ea80000300800 */
[----:B---3--:R-:W2:Y:S04]  /*2b700*/  LDL.LU R26, [R1+0x98] ;  /* 0x00009800011a7983 */ /* 0x008ea80000300800 */
[----:B----4-:R-:W2:Y:S04]  /*2b710*/  LDL.LU R27, [R1+0x9c] ;  /* 0x00009c00011b7983 */ /* 0x010ea80000300800 */
[----:B------:R-:W3:Y:S04]  /*2b720*/  LDL.LU.64 R10, [R1+0xe30] ;  /* 0x000e3000010a7983 */ /* 0x000ee80000300a00 */
[----:B------:R-:W3:Y:S04]  /*2b730*/  LDL.LU.64 R8, [R1+0xe28] ;  /* 0x000e280001087983 */ /* 0x000ee80000300a00 */
[----:B------:R0:W-:Y:S04]  /*2b740*/  STL.64 [R1+0xa0], R4 ;  /* 0x0000a00401007387 */ /* 0x0001e80000100a00 */
[----:B------:R2:W-:Y:S04]  /*2b750*/  STL.64 [R1+0xa8], R6 ;  /* 0x0000a80601007387 */ /* 0x0005e80000100a00 */
[----:B0-----:R-:W2:Y:S02]  /*2b760*/  LDL.LU.64 R4, [R1+0xe20] ;  /* 0x000e200001047983 */ /* 0x001ea40000300a00 */
[----:B--2---:R-:W-:-:S15]  /*2b770*/  HMMA.16816.F32.BF16 R4, R16, R4, R24 ;  /* 0x000000041004723c */ /* 0x004fde0000041818 */
[----:B------:R-:W-:-:S08]  /*2b780*/  NOP ;  /* 0x0000000000007918 */ /* 0x000fd00000000000 */
[----:B------:R0:W-:Y:S04]  /*2b790*/  STL.64 [R1+0x90], R4 ;  /* 0x0000900401007387 */ /* 0x0001e80000100a00 */
[----:B0-----:R-:W3:Y:S01]  /*2b7a0*/  LDL.LU.64 R4, [R1+0xe18] ;  /* 0x000e180001047983 */ /* 0x001ee20000300a00 */
[----:B------:R-:W-:Y:S02]  /*2b7b0*/  IMAD.MOV.U32 R24, RZ, RZ, R6 ;  /* 0x000000ffff187224 */ /* 0x000fe400078e0006 */
[----:B------:R-:W-:-:S05]  /*2b7c0*/  IMAD.MOV.U32 R25, RZ, RZ, R7 ;  /* 0x000000ffff197224 */ /* 0x000fca00078e0007 */
[----:B------:R0:W-:Y:S04]  /*2b7d0*/  STL [R1+0xd14], R25 ;  /* 0x000d141901007387 */ /* 0x0001e80000100800 */
[----:B------:R-:W-:Y:S01]  /*2b7e0*/  STL [R1+0xd10], R24 ;  /* 0x000d101801007387 */ /* 0x000fe20000100800 */
[----:B0-----:R-:W-:Y:S01]  /*2b7f0*/  IMAD.MOV.U32 R25, RZ, RZ, R0 ;  /* 0x000000ffff197224 */ /* 0x001fe200078e0000 */
[----:B---3--:R-:W-:Y:S02]  /*2b800*/  HMMA.16816.F32.BF16 R4, R16, R4, R8 ;  /* 0x000000041004723c */ /* 0x008fe40000041808 */
[----:B------:R-:W2:Y:S04]  /*2b810*/  LDL.LU.64 R10, [R1+0xe10] ;  /* 0x000e1000010a7983 */ /* 0x000ea80000300a00 */
[----:B------:R-:W2:-:S15]  /*2b820*/  LDL.LU.64 R8, [R1+0xe08] ;  /* 0x000e080001087983 */ /* 0x000e9e0000300a00 */
[----:B------:R-:W-:-:S02]  /*2b830*/  NOP ;  /* 0x0000000000007918 */ /* 0x000fc40000000000 */
[----:B------:R-:W-:Y:S04]  /*2b840*/  STL.64 [R1+0x80], R4 ;  /* 0x0000800401007387 */ /* 0x000fe80000100a00 */
[----:B------:R0:W-:Y:S01]  /*2b850*/  STL [R1+0x88], R6 ;  /* 0x0000880601007387 */ /* 0x0001e20000100800 */
[----:B------:R-:W-:-:S03]  /*2b860*/  IMAD.MOV.U32 R0, RZ, RZ, R7 ;  /* 0x000000ffff007224 */ /* 0x000fc600078e0007 */
[----:B0-----:R-:W3:Y:S04]  /*2b870*/  LDL.LU.64 R6, [R1+0xe00] ;  /* 0x000e000001067983 */ /* 0x001ee80000300a00 */
[----:B------:R-:W3:Y:S01]  /*2b880*/  LDL.LU.64 R4, [R1+0xdf8] ;  /* 0x000df80001047983 */ /* 0x000ee20000300a00 */
[----:B------:R-:W-:-:S03]  /*2b890*/  IMAD.MOV.U32 R24, RZ, RZ, R14 ;  /* 0x000000ffff187224 */ /* 0x000fc600078e000e */
[----:B------:R-:W-:Y:S04]  /*2b8a0*/  STL [R1+0xd18], R0 ;  /* 0x000d180001007387 */ /* 0x000fe80000100800 */
[----:B---3--:R-:W-:Y:S01]  /*2b8b0*/  HMMA.16816.F32.BF16 R24, R16, R24, R4 ;  /* 0x000000181018723c */ /* 0x008fe20000041804 */
[----:B------:R-:W3:Y:S04]  /*2b8c0*/  LDL.LU.64 R6, [R1+0xdf0] ;  /* 0x000df00001067983 */ /* 0x000ee80000300a00 */
[----:B------:R-:W2:-:S15]  /*2b8d0*/  LDL.LU.64 R4, [R1+0xde8] ;  /* 0x000de80001047983 */ /* 0x000e9e0000300a00 */
[----:B------:R-:W-:-:S03]  /*2b8e0*/  NOP ;  /* 0x0000000000007918 */ /* 0x000fc60000000000 */
[----:B------:R0:W-:Y:S04]  /*2b8f0*/  STL.64 [R1+0x70], R24 ;  /* 0x0000701801007387 */ /* 0x0001e80000100a00 */
[----:B------:R-:W-:Y:S01]  /*2b900*/  STL.64 [R1+0x78], R26 ;  /* 0x0000781a01007387 */ /* 0x000fe20000100a00 */
[----:B--2---:R-:W-:-:S15]  /*2b910*/  HMMA.16816.F32.BF16 R8, R16, R4, R8 ;  /* 0x000000041008723c */ /* 0x004fde0000041808 */
[----:B------:R-:W-:-:S09]  /*2b920*/  NOP ;  /* 0x0000000000007918 */ /* 0x000fd20000000000 */
[----:B------:R-:W-:Y:S02]  /*2b930*/  IMAD.MOV.U32 R14, RZ, RZ, R10 ;  /* 0x000000ffff0e7224 */ /* 0x000fe400078e000a */
[----:B------:R-:W-:Y:S02]  /*2b940*/  IMAD.MOV.U32 R15, RZ, RZ, R11 ;  /* 0x000000ffff0f7224 */ /* 0x000fe400078e000b */
[----:B0-----:R-:W-:Y:S02]  /*2b950*/  IMAD.MOV.U32 R25, RZ, RZ, R8 ;  /* 0x000000ffff197224 */ /* 0x001fe400078e0008 */
[----:B------:R-:W-:Y:S01]  /*2b960*/  IMAD.MOV.U32 R24, RZ, RZ, R9 ;  /* 0x000000ffff187224 */ /* 0x000fe200078e0009 */
[----:B------:R-:W2:Y:S04]  /*2b970*/  LDL.LU.64 R10, [R1+0xde0] ;  /* 0x000de000010a7983 */ /* 0x000ea80000300a00 */
[----:B------:R-:W4:Y:S04]  /*2b980*/  LDL.LU.64 R8, [R1+0xdd8] ;  /* 0x000dd80001087983 */ /* 0x000f280000300a00 */
[----:B------:R0:W-:Y:S04]  /*2b990*/  STL.64 [R1+0xd98], R24 ;  /* 0x000d981801007387 */ /* 0x0001e80000100a00 */
[----:B0-----:R-:W3:Y:S04]  /*2b9a0*/  LDL.LU R24, [R1+0xd0] ;  /* 0x0000d00001187983 */ /* 0x001ee80000300800 */
[----:B------:R-:W3:Y:S04]  /*2b9b0*/  LDL.LU R25, [R1+0xd4] ;  /* 0x0000d40001197983 */ /* 0x000ee80000300800 */
[----:B------:R-:W3:Y:S04]  /*2b9c0*/  LDL.LU R26, [R1+0xd8] ;  /* 0x0000d800011a7983 */ /* 0x000ee80000300800 */
[----:B------:R-:W3:Y:S01]  /*2b9d0*/  LDL.LU R27, [R1+0xdc] ;  /* 0x0000dc00011b7983 */ /* 0x000ee20000300800 */
[C---:B----4-:R-:W-:Y:S06]  /*2b9e0*/  HMMA.16816.F32.BF16 R20, R16.reuse, R8, R20 ;  /* 0x000000081014723c */ /* 0x050fec0000041814 */
[----:B---3--:R-:W-:-:S15]  /*2b9f0*/  HMMA.16816.F32.BF16 R16, R16, R12, R24 ;  /* 0x0000000c1010723c */ /* 0x008fde0000041818 */
[----:B------:R-:W-:-:S02]  /*2ba00*/  NOP ;  /* 0x0000000000007918 */ /* 0x000fc40000000000 */
[----:B------:R-:W-:Y:S04]  /*2ba10*/  STL.64 [R1+0x50], R20 ;  /* 0x0000501401007387 */ /* 0x000fe80000100a00 */
[----:B------:R0:W-:Y:S01]  /*2ba20*/  STL [R1+0x58], R22 ;  /* 0x0000581601007387 */ /* 0x0001e20000100800 */
[----:B------:R-:W-:-:S03]  /*2ba30*/  IMAD.MOV.U32 R0, RZ, RZ, R23 ;  /* 0x000000ffff007224 */ /* 0x000fc600078e0017 */
[----:B0-----:R-:W3:Y:S04]  /*2ba40*/  LDL.LU.64 R22, [R1+0xdd0] ;  /* 0x000dd00001167983 */ /* 0x001ee80000300a00 */
[----:B------:R-:W3:Y:S04]  /*2ba50*/  LDL.LU.64 R20, [R1+0xdc8] ;  /* 0x000dc80001147983 */ /* 0x000ee80000300a00 */
[----:B--2---:R-:W-:Y:S04]  /*2ba60*/  STL.64 [R1+0xd80], R10 ;  /* 0x000d800a01007387 */ /* 0x004fe80000100a00 */
[----:B------:R-:W3:Y:S04]  /*2ba70*/  LDL.LU R24, [R1+0x140] ;  /* 0x0001400001187983 */ /* 0x000ee80000300800 */
[----:B------:R-:W3:Y:S04]  /*2ba80*/  LDL.LU R25, [R1+0x144] ;  /* 0x0001440001197983 */ /* 0x000ee80000300800 */
[----:B------:R-:W3:Y:S04]  /*2ba90*/  LDL.LU R26, [R1+0x148] ;  /* 0x00014800011a7983 */ /* 0x000ee80000300800 */
[----:B------:R-:W3:Y:S04]  /*2baa0*/  LDL.LU R27, [R1+0x14c] ;  /* 0x00014c00011b7983 */ /* 0x000ee80000300800 */
[----:B------:R0:W-:Y:S04]  /*2bab0*/  STL.64 [R1+0xda0], R14 ;  /* 0x000da00e01007387 */ /* 0x0001e80000100a00 */
[----:B0-----:R-:W3:Y:S04]  /*2bac0*/  LDL.LU.64 R14, [R1+0x48] ;  /* 0x00004800010e7983 */ /* 0x001ee80000300a00 */
[----:B------:R-:W-:Y:S04]  /*2bad0*/  STL.64 [R1+0xc78], R18 ;  /* 0x000c781201007387 */ /* 0x000fe80000100a00 */
[----:B------:R0:W-:Y:S04]  /*2bae0*/  STL.64 [R1+0xc70], R16 ;  /* 0x000c701001007387 */ /* 0x0001e80000100a00 */
[----:B0-----:R-:W2:Y:S01]  /*2baf0*/  LDL.LU R16, [R1+0xe0] ;  /* 0x0000e00001107983 */ /* 0x001ea20000300800 */
[----:B------:R-:W-:-:S02]  /*2bb00*/  IMAD.MOV.U32 R18, RZ, RZ, R28 ;  /* 0x000000ffff127224 */ /* 0x000fc400078e001c */
[----:B------:R-:W-:Y:S02]  /*2bb10*/  IMAD.MOV.U32 R19, RZ, RZ, R29 ;  /* 0x000000ffff137224 */ /* 0x000fe400078e001d */
[----:B------:R-:W-:Y:S02]  /*2bb20*/  IMAD.MOV.U32 R17, RZ, RZ, R3 ;  /* 0x000000ffff117224 */ /* 0x000fe400078e0003 */
[----:B------:R-:W4:Y:S04]  /*2bb30*/  LDL.LU R3, [R1+0xdc4] ;  /* 0x000dc40001037983 */ /* 0x000f280000300800 */
[----:B------:R-:W4:Y:S04]  /*2bb40*/  LDL.LU R28, [R1+0xdc0] ;  /* 0x000dc000011c7983 */ /* 0x000f280000300800 */
[----:B------:R-:W4:Y:S04]  /*2bb50*/  LDL.LU R29, [R1+0xdbc] ;  /* 0x000dbc00011d7983 */ /* 0x000f280000300800 */
[----:B------:R-:W-:Y:S04]  /*2bb60*/  STL.64 [R1+0xd28], R18 ;  /* 0x000d281201007387 */ /* 0x000fe80000100a00 */
[----:B--2---:R0:W-:Y:S04]  /*2bb70*/  STL.64 [R1+0xd20], R16 ;  /* 0x000d201001007387 */ /* 0x0041e80000100a00 */
[----:B0-----:R-:W2:Y:S01]  /*2bb80*/  LDL.LU R16, [R1+0xf0] ;  /* 0x0000f00001107983 */ /* 0x001ea20000300800 */
[----:B------:R-:W-:-:S03]  /*2bb90*/  IMAD.MOV.U32 R17, RZ, RZ, R2 ;  /* 0x000000ffff117224 */ /* 0x000fc600078e0002 */
[----:B------:R-:W4:Y:S01]  /*2bba0*/  LDL.LU R2, [R1+0xdb8] ;  /* 0x000db80001027983 */ /* 0x000f220000300800 */
[----:B------:R-:W-:Y:S02]  /*2bbb0*/  IMAD.MOV.U32 R18, RZ, RZ, R7 ;  /* 0x000000ffff127224 */ /* 0x000fe400078e0007 */
[----:B------:R-:W-:Y:S01]  /*2bbc0*/  IMAD.MOV.U32 R19, RZ, RZ, R6 ;  /* 0x000000ffff137224 */ /* 0x000fe200078e0006 */
[----:B------:R-:W4:Y:S04]  /*2bbd0*/  LDL.LU R7, [R1+0xdb4] ;  /* 0x000db40001077983 */ /* 0x000f280000300800 */
[----:B------:R-:W4:Y:S04]  /*2bbe0*/  LDL.LU R6, [R1+0xdb0] ;  /* 0x000db00001067983 */ /* 0x000f280000300800 */
[----:B------:R-:W4:Y:S04]  /*2bbf0*/  LDL.LU R8, [R1+0x130] ;  /* 0x0001300001087983 */ /* 0x000f280000300800 */
[----:B------:R-:W4:Y:S04]  /*2bc00*/  LDL.LU R9, [R1+0x134] ;  /* 0x0001340001097983 */ /* 0x000f280000300800 */
[----:B------:R-:W4:Y:S04]  /*2bc10*/  LDL.LU R10, [R1+0x138] ;  /* 0x00013800010a7983 */ /* 0x000f280000300800 */
[----:B------:R-:W4:Y:S04]  /*2bc20*/  LDL.LU R11, [R1+0x13c] ;  /* 0x00013c00010b7983 */ /* 0x000f280000300800 */
[----:B------:R0:W-:Y:S04]  /*2bc30*/  STL.64 [R1+0xd38], R18 ;  /* 0x000d381201007387 */ /* 0x0001e80000100a00 */
[----:B--2---:R1:W-:Y:S04]  /*2bc40*/  STL.64 [R1+0xd30], R16 ;  /* 0x000d301001007387 */ /* 0x0043e80000100a00 */
[----:B0-----:R-:W2:Y:S04]  /*2bc50*/  LDL.LU.64 R18, [R1+0x8] ;  /* 0x0000080001127983 */ /* 0x001ea80000300a00 */
[----:B--2---:R0:W-:Y:S04]  /*2bc60*/  STL.64 [R1+0xd50], R18 ;  /* 0x000d501201007387 */ /* 0x0041e80000100a00 */
[----:B-1----:R-:W2:Y:S04]  /*2bc70*/  LDL.LU R16, [R1+0x110] ;  /* 0x0001100001107983 */ /* 0x002ea80000300800 */
[----:B------:R-:W2:Y:S04]  /*2bc80*/  LDL.LU R17, [R1+0x114] ;  /* 0x0001140001117983 */ /* 0x000ea80000300800 */
[----:B0-----:R-:W4:Y:S04]  /*2bc90*/  LDL.LU R18, [R1+0x118] ;  /* 0x0001180001127983 */ /* 0x001f280000300800 */
[----:B------:R-:W4:Y:S01]  /*2bca0*/  LDL.LU R19, [R1+0x11c] ;  /* 0x00011c0001137983 */ /* 0x000f220000300800 */
[----:B---3--:R-:W-:Y:S03]  /*2bcb0*/  HMMA.16816.F32.BF16 R24, R20, R14, R24 ;  /* 0x0000000e1418723c */ /* 0x008fe60000041818 */
[----:B----4-:R-:W-:Y:S04]  /*2bcc0*/  STL.64 [R1+0xd70], R18 ;  /* 0x000d701201007387 */ /* 0x010fe80000100a00 */
[----:B--2---:R0:W-:Y:S04]  /*2bcd0*/  STL.64 [R1+0xd68], R16 ;  /* 0x000d681001007387 */ /* 0x0041e80000100a00 */
[----:B0-----:R-:W2:Y:S01]  /*2bce0*/  LDL.LU R16, [R1+0x120] ;  /* 0x0001200001107983 */ /* 0x001ea20000300800 */
[----:B------:R-:W-:-:S03]  /*2bcf0*/  IMAD.MOV.U32 R17, RZ, RZ, R6 ;  /* 0x000000ffff117224 */ /* 0x000fc600078e0006 */
[----:B------:R-:W3:Y:S01]  /*2bd00*/  LDL.LU R6, [R1+0xdac] ;  /* 0x000dac0001067983 */ /* 0x000ee20000300800 */
[----:B------:R-:W-:-:S03]  /*2bd10*/  IMAD.MOV.U32 R18, RZ, RZ, R7 ;  /* 0x000000ffff127224 */ /* 0x000fc600078e0007 */
[----:B------:R-:W3:Y:S01]  /*2bd20*/  LDL.LU R7, [R1+0xda8] ;  /* 0x000da80001077983 */ /* 0x000ee20000300800 */
[----:B------:R-:W-:Y:S02]  /*2bd30*/  IMAD.MOV.U32 R19, RZ, RZ, R2 ;  /* 0x000000ffff137224 */ /* 0x000fe400078e0002 */
[----:B------:R-:W-:Y:S02]  /*2bd40*/  IMAD.MOV.U32 R5, RZ, RZ, R14 ;  /* 0x000000ffff057224 */ /* 0x000fe400078e000e */
[----:B------:R-:W-:Y:S01]  /*2bd50*/  IMAD.MOV.U32 R4, RZ, RZ, R15 ;  /* 0x000000ffff047224 */ /* 0x000fe200078e000f */
[----:B------:R0:W-:Y:S01]  /*2bd60*/  STL.64 [R1+0xd90], R18 ;  /* 0x000d901201007387 */ /* 0x0001e20000100a00 */
[----:B------:R-:W-:-:S03]  /*2bd70*/  IMAD.MOV.U32 R2, RZ, RZ, R24 ;  /* 0x000000ffff027224 */ /* 0x000fc600078e0018 */
[----:B--2---:R-:W-:Y:S04]  /*2bd80*/  STL.64 [R1+0xd88], R16 ;  /* 0x000d881001007387 */ /* 0x004fe80000100a00 */
[----:B0-----:R-:W2:Y:S04]  /*2bd90*/  LDL.LU.64 R18, [R1+0x38] ;  /* 0x0000380001127983 */ /* 0x001ea80000300a00 */
[----:B------:R-:W4:Y:S04]  /*2bda0*/  LDL.LU.64 R14, [R1+0xda0] ;  /* 0x000da000010e7983 */ /* 0x000f280000300a00 */
[----:B------:R0:W-:Y:S04]  /*2bdb0*/  STL.64 [R1+0x290], R24 ;  /* 0x0002901801007387 */ /* 0x0001e80000100a00 */
[----:B------:R-:W-:Y:S04]  /*2bdc0*/  STL.64 [R1+0x298], R26 ;  /* 0x0002981a01007387 */ /* 0x000fe80000100a00 */
[----:B0-----:R-:W4:Y:S04]  /*2bdd0*/  LDL.LU.64 R24, [R1+0xd98] ;  /* 0x000d980001187983 */ /* 0x001f280000300a00 */
[----:B---3--:R-:W-:Y:S04]  /*2bde0*/  STL.64 [R1+0xd48], R6 ;  /* 0x000d480601007387 */ /* 0x008fe80000100a00 */
[----:B------:R0:W-:Y:S04]  /*2bdf0*/  STL.64 [R1+0xd40], R4 ;  /* 0x000d400401007387 */ /* 0x0001e80000100a00 */
[----:B0-----:R-:W3:Y:S01]  /*2be00*/  LDL.LU R4, [R1+0x100] ;  /* 0x0001000001047983 */ /* 0x001ee20000300800 */
[----:B------:R-:W-:-:S02]  /*2be10*/  IMAD.MOV.U32 R6, RZ, RZ, R28 ;  /* 0x000000ffff067224 */ /* 0x000fc400078e001c */
[----:B------:R-:W-:Y:S02]  /*2be20*/  IMAD.MOV.U32 R7, RZ, RZ, R3 ;  /* 0x000000ffff077224 */ /* 0x000fe400078e0003 */
[----:B------:R-:W-:-:S03]  /*2be30*/  IMAD.MOV.U32 R5, RZ, RZ, R29 ;  /* 0x000000ffff057224 */ /* 0x000fc600078e001d */
[----:B------:R0:W-:Y:S04]  /*2be40*/  STL.64 [R1+0xd60], R6 ;  /* 0x000d600601007387 */ /* 0x0001e80000100a00 */
[----:B---3--:R-:W-:Y:S04]  /*2be50*/  STL.64 [R1+0xd58], R4 ;  /* 0x000d580401007387 */ /* 0x008fe80000100a00 */
[----:B0-----:R-:W3:Y:S01]  /*2be60*/  LDL.LU.64 R6, [R1+0x18] ;  /* 0x0000180001067983 */ /* 0x001ee20000300a00 */
[----:B------:R-:W-:Y:S01]  /*2be70*/  IMAD.MOV.U32 R12, RZ, RZ, R27 ;  /* 0x000000ffff0c7224 */ /* 0x000fe200078e001b */
[----:B--2---:R-:W-:Y:S06]  /*2be80*/  HMMA.16816.F32.BF16 R8, R20, R18, R8 ;  /* 0x000000121408723c */ /* 0x004fec0000041808 */
[----:B------:R-:W-:-:S02]  /*2be90*/  IMAD.MOV.U32 R26, RZ, RZ, R18 ;  /* 0x000000ffff1a7224 */ /* 0x000fc400078e0012 */
[----:B------:R-:W-:Y:S01]  /*2bea0*/  IMAD.MOV.U32 R27, RZ, RZ, R19 ;  /* 0x000000ffff1b7224 */ /* 0x000fe200078e0013 */
[----:B---3--:R0:W-:Y:S04]  /*2beb0*/  STL.64 [R1+0xd78], R6 ;  /* 0x000d780601007387 */ /* 0x0081e80000100a00 */
[----:B0-----:R-:W2:Y:S04]  /*2bec0*/  LDL.LU.64 R6, [R1+0x28] ;  /* 0x0000280001067983 */ /* 0x001ea80000300a00 */
[----:B------:R-:W-:Y:S04]  /*2bed0*/  STL [R1+0xbb8], R2 ;  /* 0x000bb80201007387 */ /* 0x000fe80000100800 */
[----:B------:R-:W-:Y:S04]  /*2bee0*/  STL [R1+0xbb4], R12 ;  /* 0x000bb40c01007387 */ /* 0x000fe80000100800 */
[----:B------:R-:W2:Y:S04]  /*2bef0*/  LDL.LU.64 R18, [R1+0xd90] ;  /* 0x000d900001127983 */ /* 0x000ea80000300a00 */
[----:B------:R-:W2:Y:S01]  /*2bf00*/  LDL.LU.64 R16, [R1+0xd88] ;  /* 0x000d880001107983 */ /* 0x000ea20000300a00 */
[----:B------:R-:W-:-:S03]  /*2bf10*/  IMAD.MOV.U32 R3, RZ, RZ, R8 ;  /* 0x000000ffff037224 */ /* 0x000fc600078e0008 */
[----:B------:R-:W-:Y:S04]  /*2bf20*/  STL.64 [R1+0x280], R8 ;  /* 0x0002800801007387 */ /* 0x000fe80000100a00 */
[----:B------:R0:W-:Y:S04]  /*2bf30*/  STL.64 [R1+0x288], R10 ;  /* 0x0002880a01007387 */ /* 0x0001e80000100a00 */
[----:B0-----:R-:W3:Y:S04]  /*2bf40*/  LDL.LU.64 R10, [R1+0xd80] ;  /* 0x000d8000010a7983 */ /* 0x001ee80000300a00 */
[----:B------:R-:W-:Y:S01]  /*2bf50*/  STL [R1+0xbbc], R3 ;  /* 0x000bbc0301007387 */ /* 0x000fe20000100800 */
[----:B--2---:R-:W-:Y:S06]  /*2bf60*/  HMMA.16816.F32.BF16 R16, R20, R6, R16 ;  /* 0x000000061410723c */ /* 0x004fec0000041810 */
[----:B------:R-:W-:-:S02]  /*2bf70*/  IMAD.MOV.U32 R9, RZ, RZ, R6 ;  /* 0x000000ffff097224 */ /* 0x000fc400078e0006 */
[----:B------:R-:W-:Y:S02]  /*2bf80*/  IMAD.MOV.U32 R8, RZ, RZ, R7 ;  /* 0x000000ffff087224 */ /* 0x000fe400078e0007 */
[----:B------:R-:W2:-:S13]  /*2bf90*/  LDL.LU.64 R6, [R1+0xd78] ;  /* 0x000d780001067983 */ /* 0x000e9a0000300a00 */
[----:B------:R-:W-:Y:S01]  /*2bfa0*/  STL.64 [R1+0x270], R16 ;  /* 0x0002701001007387 */ /* 0x000fe20000100a00 */
[----:B------:R-:W-:-:S03]  /*2bfb0*/  IMAD.MOV.U32 R13, RZ, RZ, R19 ;  /* 0x000000ffff0d7224 */ /* 0x000fc600078e0013 */
[----:B------:R0:W-:Y:S01]  /*2bfc0*/  STL.64 [R1+0x278], R18 ;  /* 0x0002781201007387 */ /* 0x0001e20000100a00 */
[----:B------:R-:W-:-:S03]  /*2bfd0*/  IMAD.MOV.U32 R28, RZ, RZ, R16 ;  /* 0x000000ffff1c7224 */ /* 0x000fc600078e0010 */
[----:B0-----:R-:W4:Y:S04]  /*2bfe0*/  LDL.LU.64 R18, [R1+0xd70] ;  /* 0x000d700001127983 */ /* 0x001f280000300a00 */
[----:B------:R-:W4:Y:S04]  /*2bff0*/  LDL.LU.64 R16, [R1+0xd68] ;  /* 0x000d680001107983 */ /* 0x000f280000300a00 */
[----:B------:R-:W-:Y:S04]  /*2c000*/  STL [R1+0xbc4], R28 ;  /* 0x000bc41c01007387 */ /* 0x000fe80000100800 */
[----:B------:R-:W-:Y:S01]  /*2c010*/  STL [R1+0xbc0], R13 ;  /* 0x000bc00d01007387 */ /* 0x000fe20000100800 */
[----:B--2---:R-:W-:-:S02]  /*2c020*/  IMAD.MOV.U32 R3, RZ, RZ, R6 ;  /* 0x000000ffff037224 */ /* 0x004fc400078e0006 */
[----:B------:R-:W-:Y:S01]  /*2c030*/  IMAD.MOV.U32 R2, RZ, RZ, R7 ;  /* 0x000000ffff027224 */ /* 0x000fe200078e0007 */
[----:B----4-:R-:W-:Y:S01]  /*2c040*/  HMMA.16816.F32.BF16 R16, R20, R6, R16 ;  /* 0x000000061410723c */ /* 0x010fe20000041810 */
[----:B------:R-:W2:Y:S04]  /*2c050*/  LDL.LU.64 R6, [R1+0xd60] ;  /* 0x000d600001067983 */ /* 0x000ea80000300a00 */
[----:B------:R-:W2:-:S15]  /*2c060*/  LDL.LU.64 R4, [R1+0xd58] ;  /* 0x000d580001047983 */ /* 0x000e9e0000300a00 */
[----:B------:R-:W-:-:S03]  /*2c070*/  NOP ;  /* 0x0000000000007918 */ /* 0x000fc60000000000 */
[----:B------:R-:W-:Y:S04]  /*2c080*/  STL.64 [R1+0x260], R16 ;  /* 0x0002601001007387 */ /* 0x000fe80000100a00 */
[----:B------:R0:W-:Y:S04]  /*2c090*/  STL.64 [R1+0x268], R18 ;  /* 0x0002681201007387 */ /* 0x0001e80000100a00 */
[----:B0-----:R-:W2:Y:S01]  /*2c0a0*/  LDL.LU.64 R18, [R1+0xd50] ;  /* 0x000d500001127983 */ /* 0x001ea20000300a00 */
[----:B------:R-:W-:-:S05]  /*2c0b0*/  IMAD.MOV.U32 R29, RZ, RZ, R16 ;  /* 0x000000ffff1d7224 */ /* 0x000fca00078e0010 */
[----:B------:R-:W-:Y:S01]  /*2c0c0*/  STL [R1+0xbc8], R29 ;  /* 0x000bc81d01007387 */ /* 0x000fe20000100800 */
[----:B--2---:R-:W-:Y:S06]  /*2c0d0*/  HMMA.16816.F32.BF16 R4, R20, R18, R4 ;  /* 0x000000121404723c */ /* 0x004fec0000041804 */
[----:B------:R-:W-:Y:S02]  /*2c0e0*/  IMAD.MOV.U32 R13, RZ, RZ, R18 ;  /* 0x000000ffff0d7224 */ /* 0x000fe400078e0012 */
[----:B------:R-:W-:-:S15]  /*2c0f0*/  IMAD.MOV.U32 R12, RZ, RZ, R19 ;  /* 0x000000ffff0c7224 */ /* 0x000fde00078e0013 */
[----:B------:R-:W-:Y:S04]  /*2c100*/  STL.64 [R1+0x250], R4 ;  /* 0x0002500401007387 */ /* 0x000fe80000100a00 */
[----:B------:R0:W-:Y:S04]  /*2c110*/  STL.64 [R1+0x258], R6 ;  /* 0x0002580601007387 */ /* 0x0001e80000100a00 */
[----:B0-----:R-:W2:Y:S04]  /*2c120*/  LDL.LU.64 R6, [R1+0xd48] ;  /* 0x000d480001067983 */ /* 0x001ea80000300a00 */
[----:B------:R-:W4:Y:S04]  /*2c130*/  LDL.LU.64 R4, [R1+0xd40] ;  /* 0x000d400001047983 */ /* 0x000f280000300a00 */
[----:B------:R-:W2:Y:S04]  /*2c140*/  LDL.LU.64 R18, [R1+0xd38] ;  /* 0x000d380001127983 */ /* 0x000ea80000300a00 */
[----:B------:R-:W2:Y:S02]  /*2c150*/  LDL.LU.64 R16, [R1+0xd30] ;  /* 0x000d300001107983 */ /* 0x000ea40000300a00 */
[----:B--2---:R-:W-:-:S15]  /*2c160*/  HMMA.16816.F32.BF16 R16, R20, R6, R16 ;  /* 0x000000061410723c */ /* 0x004fde0000041810 */
[----:B------:R-:W-:-:S08]  /*2c170*/  NOP ;  /* 0x0000000000007918 */ /* 0x000fd00000000000 */
[----:B------:R-:W-:Y:S04]  /*2c180*/  STL.64 [R1+0x240], R16 ;  /* 0x0002401001007387 */ /* 0x000fe80000100a00 */
[----:B------:R0:W-:Y:S04]  /*2c190*/  STL.64 [R1+0x248], R18 ;  /* 0x0002481201007387 */ /* 0x0001e80000100a00 */
[----:B0-----:R-:W2:Y:S04]  /*2c1a0*/  LDL.LU.64 R18, [R1+0xd28] ;  /* 0x000d280001127983 */ /* 0x001ea80000300a00 */
[----:B------:R-:W2:Y:S04]  /*2c1b0*/  LDL.LU.64 R16, [R1+0xd20] ;  /* 0x000d200001107983 */ /* 0x000ea80000300a00 */
[----:B------:R-:W-:Y:S04]  /*2c1c0*/  STL.64 [R1+0xcf0], R6 ;  /* 0x000cf00601007387 */ /* 0x000fe80000100a00 */
[----:B---3--:R-:W-:Y:S01]  /*2c1d0*/  STL.64 [R1+0xce8], R10 ;  /* 0x000ce80a01007387 */ /* 0x008fe20000100a00 */
[----:B--2---:R-:W-:-:S15]  /*2c1e0*/  HMMA.16816.F32.BF16 R16, R20, R10, R16 ;  /* 0x0000000a1410723c */ /* 0x004fde0000041810 */
[----:B------:R-:W-:-:S08]  /*2c1f0*/  NOP ;  /* 0x0000000000007918 */ /* 0x000fd00000000000 */
[----:B------:R0:W-:Y:S04]  /*2c200*/  STL.64 [R1+0x230], R16 ;  /* 0x0002301001007387 */ /* 0x0001e80000100a00 */
[----:B------:R1:W-:Y:S04]  /*2c210*/  STL.64 [R1+0x238], R18 ;  /* 0x0002381201007387 */ /* 0x0003e80000100a00 */
[----:B0-----:R-:W2:Y:S04]  /*2c220*/  LDL.LU R16, [R1+0x50] ;  /* 0x0000500001107983 */ /* 0x001ea80000300800 */
[----:B------:R-:W2:Y:S04]  /*2c230*/  LDL.LU R17, [R1+0x54] ;  /* 0x0000540001117983 */ /* 0x000ea80000300800 */
[----:B-1----:R-:W3:Y:S01]  /*2c240*/  LDL.LU R18, [R1+0x58] ;  /* 0x0000580001127983 */ /* 0x002ee20000300800 */
[----:B------:R-:W-:-:S02]  /*2c250*/  IMAD.MOV.U32 R19, RZ, RZ, R0 ;  /* 0x000000ffff137224 */ /* 0x000fc400078e0000 */
[----:B----4-:R-:W-:Y:S01]  /*2c260*/  IMAD.MOV.U32 R11, RZ, RZ, R4 ;  /* 0x000000ffff0b7224 */ /* 0x010fe200078e0004 */
[----:B------:R-:W4:Y:S01]  /*2c270*/  LDL.LU R0, [R1+0xd18] ;  /* 0x000d180001007983 */ /* 0x000f220000300800 */
[----:B------:R-:W-:-:S03]  /*2c280*/  IMAD.MOV.U32 R10, RZ, RZ, R5 ;  /* 0x000000ffff0a7224 */ /* 0x000fc600078e0005 */
[----:B------:R-:W4:Y:S04]  /*2c290*/  LDL.LU R4, [R1+0xb0] ;  /* 0x0000b00001047983 */ /* 0x000f280000300800 */
[----:B------:R-:W4:Y:S04]  /*2c2a0*/  LDL.LU R5, [R1+0xb4] ;  /* 0x0000b40001057983 */ /* 0x000f280000300800 */
[----:B------:R-:W4:Y:S04]  /*2c2b0*/  LDL.LU R6, [R1+0xb8] ;  /* 0x0000b80001067983 */ /* 0x000f280000300800 */
[----:B------:R-:W4:Y:S04]  /*2c2c0*/  LDL.LU R7, [R1+0xbc] ;  /* 0x0000bc0001077983 */ /* 0x000f280000300800 */
[----:B---3--:R0:W-:Y:S04]  /*2c2d0*/  STL.64 [R1+0xc88], R18 ;  /* 0x000c881201007387 */ /* 0x0081e80000100a00 */
[----:B--2---:R1:W-:Y:S01]  /*2c2e0*/  STL.64 [R1+0xc80], R16 ;  /* 0x000c801001007387 */ /* 0x0043e20000100a00 */
[----:B0-----:R-:W-:-:S02]  /*2c2f0*/  IMAD.MOV.U32 R18, RZ, RZ, R14 ;  /* 0x000000ffff127224 */ /* 0x001fc400078e000e */
[----:B-1----:R-:W-:Y:S02]  /*2c300*/  IMAD.MOV.U32 R16, RZ, RZ, R25 ;  /* 0x000000ffff107224 */ /* 0x002fe400078e0019 */
[----:B------:R-:W-:Y:S01]  /*2c310*/  IMAD.MOV.U32 R19, RZ, RZ, R15 ;  /* 0x000000ffff137224 */ /* 0x000fe200078e000f */
[----:B------:R-:W2:Y:S01]  /*2c320*/  LDL.LU R25, [R1+0xd14] ;  /* 0x000d140001197983 */ /* 0x000ea20000300800 */
[----:B------:R-:W-:-:S03]  /*2c330*/  IMAD.MOV.U32 R17, RZ, RZ, R24 ;  /* 0x000000ffff117224 */ /* 0x000fc600078e0018 */
[----:B------:R-:W3:Y:S04]  /*2c340*/  LDL.LU R24, [R1+0xd10] ;  /* 0x000d100001187983 */ /* 0x000ee80000300800 */
[----:B------:R-:W4:Y:S04]  /*2c350*/  LDL.LU R14, [R1+0xd0c] ;  /* 0x000d0c00010e7983 */ /* 0x000f280000300800 */
[----:B------:R-:W4:Y:S04]  /*2c360*/  LDL.LU R15, [R1+0xd08] ;  /* 0x000d0800010f7983 */ /* 0x000f280000300800 */
[----:B------:R0:W-:Y:S04]  /*2c370*/  STL.64 [R1+0xc98], R18 ;  /* 0x000c981201007387 */ /* 0x0001e80000100a00 */
[----:B------:R1:W-:Y:S01]  /*2c380*/  STL.64 [R1+0xc90], R16 ;  /* 0x000c901001007387 */ /* 0x0003e20000100a00 */
[----:B0-----:R-:W-:-:S02]  /*2c390*/  IMAD.MOV.U32 R18, RZ, RZ, R13 ;  /* 0x000000ffff127224 */ /* 0x001fc400078e000d */
[----:B------:R-:W-:-:S05]  /*2c3a0*/  IMAD.MOV.U32 R19, RZ, RZ, R12 ;  /* 0x000000ffff137224 */ /* 0x000fca00078e000c */
[----:B------:R0:W-:Y:S04]  /*2c3b0*/  STL.64 [R1+0xcb0], R18 ;  /* 0x000cb01201007387 */ /* 0x0001e80000100a00 */
[----:B-1----:R-:W2:Y:S04]  /*2c3c0*/  LDL.LU R16, [R1+0xc0] ;  /* 0x0000c00001107983 */ /* 0x002ea80000300800 */
[----:B------:R-:W2:Y:S04]  /*2c3d0*/  LDL.LU R17, [R1+0xc4] ;  /* 0x0000c40001117983 */ /* 0x000ea80000300800 */
[----:B0-----:R-:W2:Y:S04]  /*2c3e0*/  LDL.LU R18, [R1+0xc8] ;  /* 0x0000c80001127983 */ /* 0x001ea80000300800 */
[----:B------:R-:W2:Y:S04]  /*2c3f0*/  LDL.LU R19, [R1+0xcc] ;  /* 0x0000cc0001137983 */ /* 0x000ea80000300800 */
[----:B----4-:R3:W-:Y:S04]  /*2c400*/  STL.64 [R1+0xcc8], R14 ;  /* 0x000cc80e01007387 */ /* 0x0107e80000100a00 */
[----:B------:R-:W4:Y:S01]  /*2c410*/  LDL.LU R12, [R1+0x90] ;  /* 0x00009000010c7983 */ /* 0x000f220000300800 */
[----:B--2---:R-:W-:-:S15]  /*2c420*/  HMMA.16816.F32.BF16 R16, R20, R14, R16 ;  /* 0x0000000e1410723c */ /* 0x004fde0000041810 */
[----:B------:R-:W-:-:S08]  /*2c430*/  NOP ;  /* 0x0000000000007918 */ /* 0x000fd00000000000 */
[----:B------:R-:W-:Y:S04]  /*2c440*/  STL.64 [R1+0x220], R16 ;  /* 0x0002201001007387 */ /* 0x000fe80000100a00 */
[----:B------:R-:W-:Y:S04]  /*2c450*/  STL.64 [R1+0x228], R18 ;  /* 0x0002281201007387 */ /* 0x000fe80000100a00 */
[----:B------:R-:W4:Y:S01]  /*2c460*/  LDL.LU R13, [R1+0x94] ;  /* 0x00009400010d7983 */ /* 0x000f220000300800 */
[----:B---3--:R-:W-:Y:S02]  /*2c470*/  IMAD.MOV.U32 R14, RZ, RZ, R24 ;  /* 0x000000ffff0e7224 */ /* 0x008fe400078e0018 */
[----:B------:R-:W-:Y:S01]  /*2c480*/  IMAD.MOV.U32 R15, RZ, RZ, R25 ;  /* 0x000000ffff0f7224 */ /* 0x000fe200078e0019 */
[----:B------:R-:W2:Y:S04]  /*2c490*/  LDL.LU R24, [R1+0xd04] ;  /* 0x000d040001187983 */ /* 0x000ea80000300800 */
[----:B------:R-:W2:Y:S01]  /*2c4a0*/  LDL.LU R25, [R1+0xd00] ;  /* 0x000d000001197983 */ /* 0x000ea20000300800 */
[----:B------:R-:W-:-:S03]  /*2c4b0*/  IMAD.MOV.U32 R22, RZ, RZ, R9 ;  /* 0x000000ffff167224 */ /* 0x000fc600078e0009 */
[----:B------:R0:W-:Y:S01]  /*2c4c0*/  STL.64 [R1+0xcd8], R14 ;  /* 0x000cd80e01007387 */ /* 0x0001e20000100a00 */
[----:B------:R-:W-:Y:S02]  /*2c4d0*/  IMAD.MOV.U32 R23, RZ, RZ, R8 ;  /* 0x000000ffff177224 */ /* 0x000fe400078e0008 */
[----:B0-----:R-:W-:Y:S02]  /*2c4e0*/  IMAD.MOV.U32 R14, RZ, RZ, R26 ;  /* 0x000000ffff0e7224 */ /* 0x001fe400078e001a */
[----:B------:R-:W-:Y:S01]  /*2c4f0*/  IMAD.MOV.U32 R15, RZ, RZ, R27 ;  /* 0x000000ffff0f7224 */ /* 0x000fe200078e001b */
[----:B----4-:R-:W-:Y:S04]  /*2c500*/  STL.64 [R1+0xcd0], R12 ;  /* 0x000cd00c01007387 */ /* 0x010fe80000100a00 */
[----:B------:R-:W2:Y:S04]  /*2c510*/  LDL.LU R26, [R1+0xcfc] ;  /* 0x000cfc00011a7983 */ /* 0x000ea80000300800 */
[----:B------:R-:W2:Y:S04]  /*2c520*/  LDL.LU R27, [R1+0xcf8] ;  /* 0x000cf800011b7983 */ /* 0x000ea80000300800 */
[----:B------:R0:W-:Y:S04]  /*2c530*/  STL.64 [R1+0xce0], R22 ;  /* 0x000ce01601007387 */ /* 0x0001e80000100a00 */
[----:B------:R-:W3:Y:S04]  /*2c540*/  LDL.LU R20, [R1+0xa0] ;  /* 0x0000a00001147983 */ /* 0x000ee80000300800 */
[----:B------:R-:W3:Y:S04]  /*2c550*/  LDL.LU R21, [R1+0xa4] ;  /* 0x0000a40001157983 */ /* 0x000ee80000300800 */
[----:B0-----:R-:W3:Y:S04]  /*2c560*/  LDL.LU R22, [R1+0xa8] ;  /* 0x0000a80001167983 */ /* 0x001ee80000300800 */
[----:B------:R-:W3:Y:S01]  /*2c570*/  LDL.LU R23, [R1+0xac] ;  /* 0x0000ac0001177983 */ /* 0x000ee20000300800 */
[C---:B--2---:R-:W-:Y:S03]  /*2c580*/  HMMA.16816.F32.BF16 R8, R24.reuse, R10, R4 ;  /* 0x0000000a1808723c */ /* 0x044fe60000041804 */
[----:B------:R-:W2:Y:S03]  /*2c590*/  LDL.LU.64 R6, [R1+0xcf0] ;  /* 0x000cf00001067983 */ /* 0x000ea60000300a00 */
[----:B---3--:R-:W-:-:S15]  /*2c5a0*/  HMMA.16816.F32.BF16 R12, R24, R14, R20 ;  /* 0x0000000e180c723c */ /* 0x008fde0000041814 */
[----:B------:R-:W-:-:S02]  /*2c5b0*/  NOP ;  /* 0x0000000000007918 */ /* 0x000fc40000000000 */
[----:B------:R-:W-:Y:S01]  /*2c5c0*/  STL.64 [R1+0x210], R8 ;  /* 0x0002100801007387 */ /* 0x000fe20000100a00 */
[----:B------:R-:W-:-:S03]  /*2c5d0*/  IMAD.MOV.U32 R4, RZ, RZ, R9 ;  /* 0x000000ffff047224 */ /* 0x000fc600078e0009 */
[----:B------:R0:W-:Y:S04]  /*2c5e0*/  STL.64 [R1+0x218], R10 ;  /* 0x0002180a01007387 */ /* 0x0001e80000100a00 */
[----:B0-----:R-:W3:Y:S04]  /*2c5f0*/  LDL.LU.64 R10, [R1+0xce8] ;  /* 0x000ce800010a7983 */ /* 0x001ee80000300a00 */
[----:B------:R-:W-:Y:S04]  /*2c600*/  STL [R1+0xbd0], R8 ;  /* 0x000bd00801007387 */ /* 0x000fe80000100800 */
[----:B------:R-:W-:Y:S04]  /*2c610*/  STL [R1+0xbcc], R4 ;  /* 0x000bcc0401007387 */ /* 0x000fe80000100800 */
[----:B------:R-:W4:Y:S04]  /*2c620*/  LDL.LU.64 R22, [R1+0xce0] ;  /* 0x000ce00001167983 */ /* 0x000f280000300a00 */
[----:B------:R-:W-:Y:S04]  /*2c630*/  STL.64 [R1+0x200], R12 ;  /* 0x0002000c01007387 */ /* 0x000fe80000100a00 */
[----:B------:R0:W-:Y:S04]  /*2c640*/  STL.64 [R1+0x208], R14 ;  /* 0x0002080e01007387 */ /* 0x0001e80000100a00 */
[----:B0-----:R-:W4:Y:S04]  /*2c650*/  LDL.LU.64 R14, [R1+0xcd8] ;  /* 0x000cd800010e7983 */ /* 0x001f280000300a00 */
[----:B------:R-:W4:Y:S02]  /*2c660*/  LDL.LU.64 R12, [R1+0xcd0] ;  /* 0x000cd000010c7983 */ /* 0x000f240000300a00 */
[----:B----4-:R-:W-:Y:S02]  /*2c670*/  HMMA.16816.F32.BF16 R20, R24, R22, R12 ;  /* 0x000000161814723c */ /* 0x010fe4000004180c */
[----:B------:R-:W4:-:S15]  /*2c680*/  LDL.LU.64 R14, [R1+0xcc8] ;  /* 0x000cc800010e7983 */ /* 0x000f1e0000300a00 */
[----:B------:R-:W-:-:S06]  /*2c690*/  NOP ;  /* 0x0000000000007918 */ /* 0x000fcc0000000000 */
[----:B------:R0:W-:Y:S04]  /*2c6a0*/  STL.64 [R1+0x1f0], R20 ;  /* 0x0001f01401007387 */ /* 0x0001e80000100a00 */
[----:B------:R1:W-:Y:S04]  /*2c6b0*/  STL.64 [R1+0x1f8], R22 ;  /* 0x0001f81601007387 */ /* 0x0003e80000100a00 */
[----:B------:R-:W4:Y:S01]  /*2c6c0*/  LDL.LU R4, [R1+0x318] ;  /* 0x0003180001047983 */ /* 0x000f220000300800 */
[----:B------:R-:W-:-:S03]  /*2c6d0*/  IMAD.MOV.U32 R9, RZ, RZ, R20 ;  /* 0x000000ffff097224 */ /* 0x000fc600078e0014 */
[----:B------:R-:W4:Y:S01]  /*2c6e0*/  LDL.LU R8, [R1+0x2fc] ;  /* 0x0002fc0001087983 */ /* 0x000f220000300800 */
[----:B------:R-:W-:-:S03]  /*2c6f0*/  IMAD.MOV.U32 R5, RZ, RZ, R21 ;  /* 0x000000ffff057224 */ /* 0x000fc600078e0015 */
[----:B0-----:R-:W2:Y:S04]  /*2c700*/  LDL.LU R20, [R1+0x2f4] ;  /* 0x0002f40001147983 */ /* 0x001ea80000300800 */
[----:B------:R-:W2:Y:S04]  /*2c710*/  LDL.LU R21, [R1+0x310] ;  /* 0x0003100001157983 */ /* 0x000ea80000300800 */
[----:B-1----:R-:W3:Y:S04]  /*2c720*/  LDL.LU R22, [R1+0x2ec] ;  /* 0x0002ec0001167983 */ /* 0x002ee80000300800 */
[----:B------:R-:W3:Y:S04]  /*2c730*/  LDL.LU R23, [R1+0x30c] ;  /* 0x00030c0001177983 */ /* 0x000ee80000300800 */
[----:B---3--:R-:W-:Y:S04]  /*2c740*/  STL.64 [R1+0xca8], R22 ;  /* 0x000ca81601007387 */ /* 0x008fe80000100a00 */
[----:B--2---:R0:W-:Y:S04]  /*2c750*/  STL.64 [R1+0xca0], R20 ;  /* 0x000ca01401007387 */ /* 0x0041e80000100a00 */
[----:B0-----:R-:W2:Y:S04]  /*2c760*/  LDL.LU R20, [R1+0x70] ;  /* 0x0000700001147983 */ /* 0x001ea80000300800 */
[----:B------:R-:W2:Y:S04]  /*2c770*/  LDL.LU R21, [R1+0x74] ;  /* 0x0000740001157983 */ /* 0x000ea80000300800 */
[----:B------:R-:W3:Y:S04]  /*2c780*/  LDL.LU R22, [R1+0x78] ;  /* 0x0000780001167983 */ /* 0x000ee80000300800 */
[----:B------:R-:W3:Y:S01]  /*2c790*/  LDL.LU R23, [R1+0x7c] ;  /* 0x00007c0001177983 */ /* 0x000ee20000300800 */
[----:B------:R-:W-:-:S02]  /*2c7a0*/  IMAD.MOV.U32 R18, RZ, RZ, R3 ;  /* 0x000000ffff127224 */ /* 0x000fc400078e0003 */
[----:B------:R-:W-:Y:S01]  /*2c7b0*/  IMAD.MOV.U32 R19, RZ, RZ, R2 ;  /* 0x000000ffff137224 */ /* 0x000fe200078e0002 */
[----:B---3--:R-:W-:Y:S04]  /*2c7c0*/  STL.64 [R1+0xcc0], R22 ;  /* 0x000cc01601007387 */ /* 0x008fe80000100a00 */
[----:B--2---:R0:W-:Y:S04]  /*2c7d0*/  STL.64 [R1+0xcb8], R20 ;  /* 0x000cb81401007387 */ /* 0x0041e80000100a00 */
[----:B0-----:R-:W2:Y:S04]  /*2c7e0*/  LDL.LU R20, [R1+0x80] ;  /* 0x0000800001147983 */ /* 0x001ea80000300800 */
[----:B------:R-:W2:Y:S04]  /*2c7f0*/  LDL.LU R21, [R1+0x84] ;  /* 0x0000840001157983 */ /* 0x000ea80000300800 */
[----:B------:R-:W2:Y:S01]  /*2c800*/  LDL.LU R22, [R1+0x88] ;  /* 0x0000880001167983 */ /* 0x000ea20000300800 */
[----:B------:R-:W-:-:S03]  /*2c810*/  IMAD.MOV.U32 R23, RZ, RZ, R0 ;  /* 0x000000ffff177224 */ /* 0x000fc600078e0000 */
[----:B------:R-:W3:Y:S04]  /*2c820*/  LDL.LU R29, [R1+0x2e4] ;  /* 0x0002e400011d7983 */ /* 0x000ee80000300800 */
[----:B------:R-:W3:Y:S04]  /*2c830*/  LDL.LU R13, [R1+0x308] ;  /* 0x00030800010d7983 */ /* 0x000ee80000300800 */
[----:B------:R-:W3:Y:S04]  /*2c840*/  LDL.LU R28, [R1+0x2dc] ;  /* 0x0002dc00011c7983 */ /* 0x000ee80000300800 */
[----:B------:R-:W3:Y:S04]  /*2c850*/  LDL.LU R3, [R1+0x300] ;  /* 0x0003000001037983 */ /* 0x000ee80000300800 */
[----:B------:R-:W3:Y:S04]  /*2c860*/  LDL.LU R12, [R1+0x2d4] ;  /* 0x0002d400010c7983 */ /* 0x000ee80000300800 */
[----:B------:R-:W3:Y:S04]  /*2c870*/  LDL.LU R2, [R1+0x2f8] ;  /* 0x0002f80001027983 */ /* 0x000ee80000300800 */
[----:B------:R-:W3:Y:S04]  /*2c880*/  LDL.LU R0, [R1+0x2cc] ;  /* 0x0002cc0001007983 */ /* 0x000ee80000300800 */
[----:B------:R0:W-:Y:S04]  /*2c890*/  STL [R1+0xbd8], R9 ;  /* 0x000bd80901007387 */ /* 0x0001e80000100800 */
[----:B0-----:R-:W4:Y:S04]  /*2c8a0*/  LDL.LU R9, [R1+0x31c] ;  /* 0x00031c0001097983 */ /* 0x001f280000300800 */
[----:B------:R0:W-:Y:S04]  /*2c8b0*/  STL [R1+0xbd4], R5 ;  /* 0x000bd40501007387 */ /* 0x0001e80000100800 */
[----:B0-----:R-:W3:Y:S01]  /*2c8c0*/  LDL.LU R5, [R1+0x320] ;  /* 0x0003200001057983 */ /* 0x001ee20000300800 */
        /* <DEDUP_REMOVED lines=13> */
[----:B0-----:R-:W4:Y:S04]  /*2c9a0*/  LDL.LU.64 R18, [R1+0xc98] ;  /* 0x000c980001127983 */ /* 0x001f280000300a00 */
[----:B------:R-:W4:Y:S02]  /*2c9b0*/  LDL.LU.64 R16, [R1+0xc90] ;  /* 0x000c900001107983 */ /* 0x000f240000300a00 */
[----:B----4-:R-:W-:-:S15]  /*2c9c0*/  HMMA.16816.F32.BF16 R16, R24, R6, R16 ;  /* 0x000000061810723c */ /* 0x010fde0000041810 */
[----:B------:R-:W-:-:S08]  /*2c9d0*/  NOP ;  /* 0x0000000000007918 */ /* 0x000fd00000000000 */
[----:B------:R-:W-:Y:S04]  /*2c9e0*/  STL.64 [R1+0x1c0], R16 ;  /* 0x0001c01001007387 */ /* 0x000fe80000100a00 */
[----:B------:R0:W-:Y:S04]  /*2c9f0*/  STL.64 [R1+0x1c8], R18 ;  /* 0x0001c81201007387 */ /* 0x0001e80000100a00 */
[----:B0-----:R-:W4:Y:S04]  /*2ca00*/  LDL.LU.64 R18, [R1+0xc88] ;  /* 0x000c880001127983 */ /* 0x001f280000300a00 */
[----:B------:R-:W4:Y:S02]  /*2ca10*/  LDL.LU.64 R16, [R1+0xc80] ;  /* 0x000c800001107983 */ /* 0x000f240000300a00 */
[----:B----4-:R-:W-:-:S15]  /*2ca20*/  HMMA.16816.F32.BF16 R16, R24, R10, R16 ;  /* 0x0000000a1810723c */ /* 0x010fde0000041810 */
[----:B------:R-:W-:-:S08]  /*2ca30*/  NOP ;  /* 0x0000000000007918 */ /* 0x000fd00000000000 */
[----:B------:R-:W-:Y:S01]  /*2ca40*/  STL.64 [R1+0x1b0], R16 ;  /* 0x0001b01001007387 */ /* 0x000fe20000100a00 */
[----:B------:R-:W-:-:S03]  /*2ca50*/  IMAD.MOV.U32 R10, RZ, RZ, R19 ;  /* 0x000000ffff0a7224 */ /* 0x000fc600078e0013 */
[----:B------:R0:W-:Y:S01]  /*2ca60*/  STL.64 [R1+0x1b8], R18 ;  /* 0x0001b81201007387 */ /* 0x0001e20000100a00 */
[----:B------:R-:W-:Y:S02]  /*2ca70*/  IMAD.MOV.U32 R7, RZ, RZ, R17 ;  /* 0x000000ffff077224 */ /* 0x000fe400078e0011 */
[----:B------:R-:W-:Y:S01]  /*2ca80*/  IMAD.MOV.U32 R11, RZ, RZ, R16 ;  /* 0x000000ffff0b7224 */ /* 0x000fe200078e0010 */
[----:B0-----:R-:W4:Y:S04]  /*2ca90*/  LDL.LU.64 R18, [R1+0xc78] ;  /* 0x000c780001127983 */ /* 0x001f280000300a00 */
[----:B------:R-:W4:Y:S04]  /*2caa0*/  LDL.LU.64 R16, [R1+0xc70] ;  /* 0x000c700001107983 */ /* 0x000f280000300a00 */
[----:B------:R0:W-:Y:S04]  /*2cab0*/  STL [R1+0xbe4], R11 ;  /* 0x000be40b01007387 */ /* 0x0001e80000100800 */
[----:B0-----:R-:W4:Y:S04]  /*2cac0*/  LDL.LU R11, [R1+0x324] ;  /* 0x00032400010b7983 */ /* 0x001f280000300800 */
[----:B------:R0:W-:Y:S01]  /*2cad0*/  STL [R1+0xbe0], R7 ;  /* 0x000be00701007387 */ /* 0x0001e20000100800 */
[----:B---3--:R-:W-:-:S02]  /*2cae0*/  IADD3 R5, P6, R5, UR13, RZ ;  /* 0x0000000d05057c10 */ /* 0x008fc4000ffde0ff */
[----:B------:R-:W-:Y:S02]  /*2caf0*/  IADD3 R9, P5, R9, UR13, RZ ;  /* 0x0000000d09097c10 */ /* 0x000fe4000ffbe0ff */
[----:B------:R-:W-:Y:S02]  /*2cb00*/  IADD3 R4, P2, R4, UR13, RZ ;  /* 0x0000000d04047c10 */ /* 0x000fe4000ff5e0ff */
[----:B------:R-:W-:Y:S02]  /*2cb10*/  IADD3 R8, P1, R8, UR13, RZ ;  /* 0x0000000d08087c10 */ /* 0x000fe4000ff3e0ff */
[----:B--2---:R-:W-:Y:S01]  /*2cb20*/  IADD3 R20, P4, R20, UR13, RZ ;  /* 0x0000000d14147c10 */ /* 0x004fe2000ff9e0ff */
[----:B0-----:R-:W2:Y:S04]  /*2cb30*/  LDL R7, [R1+0xb30] ;  /* 0x000b300001077983 */ /* 0x001ea80000100800 */
[----:B------:R-:W-:Y:S01]  /*2cb40*/  STL [R1+0xbdc], R10 ;  /* 0x000bdc0a01007387 */ /* 0x000fe20000100800 */
[----:B------:R-:W-:-:S02]  /*2cb50*/  IADD3.X R23, R23, UR8, RZ, P6, !PT ;  /* 0x0000000817177c10 */ /* 0x000fc4000b7fe4ff */
[----:B------:R-:W-:Y:S02]  /*2cb60*/  IADD3 R29, P6, R29, UR13, RZ ;  /* 0x0000000d1d1d7c10 */ /* 0x000fe4000ffde0ff */
[----:B------:R-:W-:Y:S02]  /*2cb70*/  IADD3.X R13, R13, UR8, RZ, P5, !PT ;  /* 0x000000080d0d7c10 */ /* 0x000fe4000affe4ff */
[----:B------:R-:W-:Y:S02]  /*2cb80*/  IADD3 R28, P5, R28, UR13, RZ ;  /* 0x0000000d1c1c7c10 */ /* 0x000fe4000ffbe0ff */
[----:B------:R-:W-:Y:S01]  /*2cb90*/  IADD3.X R3, R3, UR8, RZ, P2, !PT ;  /* 0x0000000803037c10 */ /* 0x000fe200097fe4ff */
[----:B----4-:R-:W-:Y:S01]  /*2cba0*/  HMMA.16816.F32.BF16 R16, R24, R14, R16 ;  /* 0x0000000e1810723c */ /* 0x010fe20000041810 */
[----:B------:R-:W-:-:S04]  /*2cbb0*/  IADD3 R11, P3, R11, UR13, RZ ;  /* 0x0000000d0b0b7c10 */ /* 0x000fc8000ff7e0ff */
[----:B------:R-:W-:Y:S02]  /*2cbc0*/  IADD3.X R21, R21, UR8, RZ, P3, !PT ;  /* 0x0000000815157c10 */ /* 0x000fe40009ffe4ff */
[----:B------:R-:W-:-:S15]  /*2cbd0*/  IADD3 R22, P3, R22, UR13, RZ ;  /* 0x0000000d16167c10 */ /* 0x000fde000ff7e0ff */
[----:B------:R-:W-:-:S02]  /*2cbe0*/  NOP ;  /* 0x0000000000007918 */ /* 0x000fc40000000000 */
[----:B------:R-:W-:Y:S01]  /*2cbf0*/  IMAD.MOV.U32 R6, RZ, RZ, R19 ;  /* 0x000000ffff067224 */ /* 0x000fe200078e0013 */
[----:B------:R-:W-:Y:S04]  /*2cc00*/  STL.64 [R1+0x1a0], R16 ;  /* 0x0001a01001007387 */ /* 0x000fe80000100a00 */
[----:B------:R-:W-:Y:S04]  /*2cc10*/  STL.64 [R1+0x1a8], R18 ;  /* 0x0001a81201007387 */ /* 0x000fe80000100a00 */
        /* <DEDUP_REMOVED lines=14> */
[----:B0-----:R-:W3:Y:S01]  /*2cd00*/  LDL.LU R6, [R1+0x2e8] ;  /* 0x0002e80001067983 */ /* 0x001ee20000300800 */
[----:B------:R-:W-:-:S02]  /*2cd10*/  IADD3 R12, P2, R12, UR13, RZ ;  /* 0x0000000d0c0c7c10 */ /* 0x000fc4000ff5e0ff */
[----:B------:R-:W-:-:S03]  /*2cd20*/  IADD3.X R2, R2, UR8, RZ, P1, !PT ;  /* 0x0000000802027c10 */ /* 0x000fc60008ffe4ff */
[----:B------:R-:W-:Y:S04]  /*2cd30*/  STL [R1+0x2d4], R12 ;  /* 0x0002d40c01007387 */ /* 0x000fe80000100800 */
[----:B---3--:R0:W-:Y:S04]  /*2cd40*/  STL [R1+0xc68], R6 ;  /* 0x000c680601007387 */ /* 0x0081e80000100800 */
[----:B------:R-:W-:Y:S04]  /*2cd50*/  STL [R1+0x2f8], R2 ;  /* 0x0002f80201007387 */ /* 0x000fe80000100800 */
[----:B0-----:R-:W3:Y:S01]  /*2cd60*/  LDL.LU R6, [R1+0x2c4] ;  /* 0x0002c40001067983 */ /* 0x001ee20000300800 */
[----:B------:R-:W-:-:S05]  /*2cd70*/  IADD3 R0, P1, R0, UR13, RZ ;  /* 0x0000000d00007c10 */ /* 0x000fca000ff3e0ff */
[----:B------:R-:W-:Y:S01]  /*2cd80*/  STL [R1+0x2cc], R0 ;  /* 0x0002cc0001007387 */ /* 0x000fe20000100800 */
[----:B------:R-:W-:-:S03]  /*2cd90*/  UIADD3 UR4, UR4, 0x1, URZ ;  /* 0x0000000104047890 */ /* 0x000fc6000fffe03f */
[----:B---3--:R0:W-:Y:S04]  /*2cda0*/  STL [R1+0xc6c], R6 ;  /* 0x000c6c0601007387 */ /* 0x0081e80000100800 */
[----:B0-----:R-:W3:Y:S04]  /*2cdb0*/  LDL.LU R6, [R1+0x2f0] ;  /* 0x0002f00001067983 */ /* 0x001ee80000300800 */
        /* <DEDUP_REMOVED lines=10> */
[----:B--2---:R-:W-:-:S03]  /*2ce60*/  ISETP.NE.U32.AND P0, PT, R7, UR4, PT ;  /* 0x0000000407007c0c */ /* 0x004fc6000bf05070 */
[----:B------:R-:W2:Y:S04]  /*2ce70*/  LDL.LU R10, [R1+0xaa4] ;  /* 0x000aa400010a7983 */ /* 0x000ea80000300800 */
        /* <DEDUP_REMOVED lines=16> */
[----:B------:R-:W2:Y:S01]  /*2cf80*/  LDL.LU R0, [R1+0x330] ;  /* 0x0003300001007983 */ /* 0x000ea20000300800 */
[----:B---3--:R-:W-:-:S05]  /*2cf90*/  IADD3.X R6, R6, UR8, RZ, P4, !PT ;  /* 0x0000000806067c10 */ /* 0x008fca000a7fe4ff */
[----:B------:R0:W-:Y:S04]  /*2cfa0*/  STL [R1+0x2f0], R6 ;  /* 0x0002f00601007387 */ /* 0x0001e80000100800 */
[----:B0-----:R-:W3:Y:S02]  /*2cfb0*/  LDL.LU R6, [R1+0xc6c] ;  /* 0x000c6c0001067983 */ /* 0x001ee40000300800 */
[----:B---3--:R-:W-:-:S05]  /*2cfc0*/  IADD3 R6, P4, R6, UR13, RZ ;  /* 0x0000000d06067c10 */ /* 0x008fca000ff9e0ff */
[----:B------:R0:W-:Y:S04]  /*2cfd0*/  STL [R1+0x2c4], R6 ;  /* 0x0002c40601007387 */ /* 0x0001e80000100800 */
[----:B0-----:R-:W3:Y:S01]  /*2cfe0*/  LDL.LU R6, [R1+0xc68] ;  /* 0x000c680001067983 */ /* 0x001ee20000300800 */
[----:B----4-:R-:W-:Y:S02]  /*2cff0*/  IADD3.X R25, R25, UR8, RZ, P6, !PT ;  /* 0x0000000819197c10 */ /* 0x010fe4000b7fe4ff */
[----:B------:R-:W-:Y:S02]  /*2d000*/  IADD3 R26, P6, R26, UR13, RZ ;  /* 0x0000000d1a1a7c10 */ /* 0x000fe4000ffde0ff */
[----:B------:R-:W-:Y:S02]  /*2d010*/  IADD3.X R27, R27, UR8, RZ, P5, !PT ;  /* 0x000000081b1b7c10 */ /* 0x000fe4000affe4ff */
[----:B------:R-:W-:-:S02]  /*2d020*/  IADD3 R14, P5, R14, UR13, RZ ;  /* 0x0000000d0e0e7c10 */ /* 0x000fc4000ffbe0ff */
[----:B------:R-:W-:Y:S02]  /*2d030*/  IADD3.X R15, R15, UR8, RZ, P2, !PT ;  /* 0x000000080f0f7c10 */ /* 0x000fe400097fe4ff */
[----:B------:R-:W-:Y:S02]  /*2d040*/  IADD3 R16, P2, R16, UR12, RZ ;  /* 0x0000000c10107c10 */ /* 0x000fe4000ff5e0ff */
[----:B------:R-:W-:Y:S02]  /*2d050*/  IADD3.X R17, R17, UR8, RZ, P1, !PT ;  /* 0x0000000811117c10 */ /* 0x000fe40008ffe4ff */
[----:B------:R-:W-:Y:S02]  /*2d060*/  IADD3 R18, P1, R18, UR12, RZ ;  /* 0x0000000c12127c10 */ /* 0x000fe4000ff3e0ff */
[----:B------:R-:W-:Y:S02]  /*2d070*/  IADD3.X R19, R19, UR8, RZ, P4, !PT ;  /* 0x0000000813137c10 */ /* 0x000fe4000a7fe4ff */
[----:B--2---:R-:W-:-:S02]  /*2d080*/  IADD3 R10, P4, R10, UR12, RZ ;  /* 0x0000000c0a0a7c10 */ /* 0x004fc4000ff9e0ff */
[----:B------:R-:W-:Y:S02]  /*2d090*/  IADD3.X R5, R5, UR8, RZ, P6, !PT ;  /* 0x0000000805057c10 */ /* 0x000fe4000b7fe4ff */
[----:B------:R-:W-:Y:S02]  /*2d0a0*/  IADD3 R9, P6, R9, UR12, RZ ;  /* 0x0000000c09097c10 */ /* 0x000fe4000ffde0ff */
[----:B------:R-:W-:Y:S02]  /*2d0b0*/  IADD3.X R4, R4, UR8, RZ, P5, !PT ;  /* 0x0000000804047c10 */ /* 0x000fe4000affe4ff */
[----:B------:R-:W-:Y:S02]  /*2d0c0*/  IADD3 R8, P5, R8, UR12, RZ ;  /* 0x0000000c08087c10 */ /* 0x000fe4000ffbe0ff */
[----:B------:R-:W-:Y:S02]  /*2d0d0*/  IADD3.X R20, R20, UR9, RZ, P2, !PT ;  /* 0x0000000914147c10 */ /* 0x000fe400097fe4ff */
[----:B------:R-:W-:-:S02]  /*2d0e0*/  IADD3 R21, P2, R21, UR12, RZ ;  /* 0x0000000c15157c10 */ /* 0x000fc4000ff5e0ff */
[----:B------:R-:W-:Y:S02]  /*2d0f0*/  IADD3.X R22, R22, UR9, RZ, P1, !PT ;  /* 0x0000000916167c10 */ /* 0x000fe40008ffe4ff */
[----:B------:R-:W-:Y:S02]  /*2d100*/  IADD3 R23, P1, R23, UR12, RZ ;  /* 0x0000000c17177c10 */ /* 0x000fe4000ff3e0ff */
[----:B------:R-:W-:Y:S02]  /*2d110*/  IADD3.X R29, R29, UR9, RZ, P4, !PT ;  /* 0x000000091d1d7c10 */ /* 0x000fe4000a7fe4ff */
[----:B------:R-:W-:Y:S02]  /*2d120*/  IADD3 R13, P4, R13, UR12, RZ ;  /* 0x0000000c0d0d7c10 */ /* 0x000fe4000ff9e0ff */
[----:B---3--:R-:W-:Y:S02]  /*2d130*/  IADD3.X R6, R6, UR8, RZ, P3, !PT ;  /* 0x0000000806067c10 */ /* 0x008fe40009ffe4ff */
[----:B------:R-:W-:-:S03]  /*2d140*/  IADD3 R24, P3, R24, UR13, RZ ;  /* 0x0000000d18187c10 */ /* 0x000fc6000ff7e0ff */
[----:B------:R0:W-:Y:S04]  /*2d150*/  STL [R1+0x2e8], R6 ;  /* 0x0002e80601007387 */ /* 0x0001e80000100800 */
[----:B------:R-:W-:Y:S04]  /*2d160*/  STL [R1+0x2bc], R24 ;  /* 0x0002bc1801007387 */ /* 0x000fe80000100800 */
[----:B------:R-:W-:Y:S04]  /*2d170*/  STL [R1+0x2e0], R25 ;  /* 0x0002e01901007387 */ /* 0x000fe80000100800 */
[----:B------:R-:W-:Y:S04]  /*2d180*/  STL [R1+0x2b4], R26 ;  /* 0x0002b41a01007387 */ /* 0x000fe80000100800 */
[----:B------:R-:W-:Y:S04]  /*2d190*/  STL [R1+0x2d8], R27 ;  /* 0x0002d81b01007387 */ /* 0x000fe80000100800 */
[----:B------:R-:W-:Y:S04]  /*2d1a0*/  STL [R1+0x2ac], R14 ;  /* 0x0002ac0e01007387 */ /* 0x000fe80000100800 */
[----:B------:R-:W-:Y:S04]  /*2d1b0*/  STL [R1+0x2d0], R15 ;  /* 0x0002d00f01007387 */ /* 0x000fe80000100800 */
[----:B------:R-:W-:Y:S01]  /*2d1c0*/  STL [R1+0xaac], R16 ;  /* 0x000aac1001007387 */ /* 0x000fe20000100800 */
[----:B------:R-:W-:-:S03]  /*2d1d0*/  IADD3.X R7, R7, UR8, RZ, P3, !PT ;  /* 0x0000000807077c10 */ /* 0x000fc60009ffe4ff */
[----:B------:R-:W-:Y:S01]  /*2d1e0*/  STL [R1+0x2c8], R17 ;  /* 0x0002c81101007387 */ /* 0x000fe20000100800 */
[----:B------:R-:W-:-:S03]  /*2d1f0*/  IADD3 R11, P3, R11, UR12, RZ ;  /* 0x0000000c0b0b7c10 */ /* 0x000fc6000ff7e0ff */
        /* <DEDUP_REMOVED lines=19> */
[----:B0-----:R-:W2:Y:S01]  /*2d330*/  LDL.LU R6, [R1+0xa6c] ;  /* 0x000a6c0001067983 */ /* 0x001ea20000300800 */
[----:B------:R-:W-:-:S02]  /*2d340*/  IADD3.X R12, R12, UR9, RZ, P6, !PT ;  /* 0x000000090c0c7c10 */ /* 0x000fc4000b7fe4ff */
[----:B------:R-:W-:-:S03]  /*2d350*/  IADD3 R2, P6, R2, UR12, RZ ;  /* 0x0000000c02027c10 */ /* 0x000fc6000ffde0ff */
[----:B------:R-:W-:Y:S04]  /*2d360*/  STL [R1+0x334], R12 ;  /* 0x0003340c01007387 */ /* 0x000fe80000100800 */
[----:B--2---:R0:W-:Y:S04]  /*2d370*/  STL [R1+0xc60], R6 ;  /* 0x000c600601007387 */ /* 0x0041e80000100800 */
[----:B------:R-:W-:Y:S04]  /*2d380*/  STL [R1+0xa7c], R2 ;  /* 0x000a7c0201007387 */ /* 0x000fe80000100800 */
[----:B0-----:R-:W2:Y:S01]  /*2d390*/  LDL.LU R6, [R1+0x32c] ;  /* 0x00032c0001067983 */ /* 0x001ea20000300800 */
[----:B------:R-:W-:-:S05]  /*2d3a0*/  IADD3.X R0, R0, UR9, RZ, P5, !PT ;  /* 0x0000000900007c10 */ /* 0x000fca000affe4ff */
[----:B------:R-:W-:Y:S04]  /*2d3b0*/  STL [R1+0x330], R0 ;  /* 0x0003300001007387 */ /* 0x000fe80000100800 */
        /* <DEDUP_REMOVED lines=30> */
[----:B--2---:R-:W-:-:S05]  /*2d5a0*/  IADD3 R6, P5, R6, UR12, RZ ;  /* 0x0000000c06067c10 */ /* 0x004fca000ffbe0ff */
[----:B------:R0:W-:Y:S04]  /*2d5b0*/  STL [R1+0xa74], R6 ;  /* 0x000a740601007387 */ /* 0x0001e80000100800 */
[----:B0-----:R-:W2:Y:S02]  /*2d5c0*/  LDL.LU R6, [R1+0xc64] ;  /* 0x000c640001067983 */ /* 0x001ea40000300800 */
[----:B--2---:R-:W-:-:S05]  /*2d5d0*/  IADD3.X R6, R6, UR9, RZ, P2, !PT ;  /* 0x0000000906067c10 */ /* 0x004fca00097fe4ff */
[----:B------:R0:W-:Y:S04]  /*2d5e0*/  STL [R1+0x32c], R6 ;  /* 0x00032c0601007387 */ /* 0x0001e80000100800 */
[----:B0-----:R-:W2:Y:S01]  /*2d5f0*/  LDL.LU R6, [R1+0xc60] ;  /* 0x000c600001067983 */ /* 0x001ea20000300800 */
[----:B---3--:R-:W-:Y:S02]  /*2d600*/  IADD3.X R24, R24, UR9, RZ, P1, !PT ;  /* 0x0000000918187c10 */ /* 0x008fe40008ffe4ff */
[----:B----4-:R-:W-:Y:S02]  /*2d610*/  IADD3 R25, P1, R25, UR12, RZ ;  /* 0x0000000c19197c10 */ /* 0x010fe4000ff3e0ff */
[----:B------:R-:W-:Y:S02]  /*2d620*/  IADD3.X R26, R26, UR9, RZ, P4, !PT ;  /* 0x000000091a1a7c10 */ /* 0x000fe4000a7fe4ff */
[----:B------:R-:W-:-:S02]  /*2d630*/  IADD3 R27, P4, R27, UR12, RZ ;  /* 0x0000000c1b1b7c10 */ /* 0x000fc4000ff9e0ff */
        /* <DEDUP_REMOVED lines=17> */
[----:B--2---:R-:W-:-:S05]  /*2d750*/  IADD3 R6, P2, R6, UR12, RZ ;  /* 0x0000000c06067c10 */ /* 0x004fca000ff5e0ff */
[----:B------:R0:W-:Y:S04]  /*2d760*/  STL [R1+0xa6c], R6 ;  /* 0x000a6c0601007387 */ /* 0x0001e80000100800 */
        /* <DEDUP_REMOVED lines=29> */
[----:B0-----:R-:W2:Y:S01]  /*2d940*/  LDL.LU R6, [R1+0xa18] ;  /* 0x000a180001067983 */ /* 0x001ea20000300800 */
[----:B------:R-:W-:-:S02]  /*2d950*/  IADD3 R12, P1, R12, UR12, RZ ;  /* 0x0000000c0c0c7c10 */ /* 0x000fc4000ff3e0ff */
[----:B------:R-:W-:-:S03]  /*2d960*/  IADD3.X R2, R2, UR9, RZ, P4, !PT ;  /* 0x0000000902027c10 */ /* 0x000fc6000a7fe4ff */
[----:B------:R-:W-:Y:S04]  /*2d970*/  STL [R1+0xa04], R12 ;  /* 0x000a040c01007387 */ /* 0x000fe80000100800 */
[----:B--2---:R0:W-:Y:S04]  /*2d980*/  STL [R1+0xc58], R6 ;  /* 0x000c580601007387 */ /* 0x0041e80000100800 */
[----:B------:R-:W-:Y:S04]  /*2d990*/  STL [R1+0xa28], R2 ;  /* 0x000a280201007387 */ /* 0x000fe80000100800 */
[----:B0-----:R-:W2:Y:S01]  /*2d9a0*/  LDL.LU R6, [R1+0x9f4] ;  /* 0x0009f40001067983 */ /* 0x001ea20000300800 */
[----:B------:R-:W-:-:S05]  /*2d9b0*/  IADD3 R0, P4, R0, UR12, RZ ;  /* 0x0000000c00007c10 */ /* 0x000fca000ff9e0ff */
[----:B------:R-:W-:Y:S04]  /*2d9c0*/  STL [R1+0x9fc], R0 ;  /* 0x0009fc0001007387 */ /* 0x000fe80000100800 */
[----:B--2---:R0:W-:Y:S04]  /*2d9d0*/  STL [R1+0xc5c], R6 ;  /* 0x000c5c0601007387 */ /* 0x0041e80000100800 */
[----:B0-----:R-:W2:Y:S04]  /*2d9e0*/  LDL.LU R6, [R1+0xa20] ;  /* 0x000a200001067983 */ /* 0x001ea80000300800 */
[----:B------:R-:W3:Y:S04]  /*2d9f0*/  LDL.LU R24, [R1+0x9ec] ;  /* 0x0009ec0001187983 */ /* 0x000ee80000300800 */
[----:B------:R-:W4:Y:S04]  /*2da00*/  LDL.LU R25, [R1+0xa10] ;  /* 0x000a100001197983 */ /* 0x000f280000300800 */
        /* <DEDUP_REMOVED lines=25> */
[----:B------:R-:W3:Y:S01]  /*2dba0*/  LDL.LU R0, [R1+0x9a8] ;  /* 0x0009a80001007983 */ /* 0x000ee20000300800 */
[----:B--2---:R-:W-:-:S05]  /*2dbb0*/  IADD3.X R6, R6, UR9, RZ, P3, !PT ;  /* 0x0000000906067c10 */ /* 0x004fca0009ffe4ff */
[----:B------:R0:W-:Y:S04]  /*2dbc0*/  STL [R1+0xa20], R6 ;  /* 0x000a200601007387 */ /* 0x0001e80000100800 */
[----:B0-----:R-:W2:Y:S02]  /*2dbd0*/  LDL.LU R6, [R1+0xc5c] ;  /* 0x000c5c0001067983 */ /* 0x001ea40000300800 */
[----:B--2---:R-:W-:-:S05]  /*2dbe0*/  IADD3 R6, P3, R6, UR12, RZ ;  /* 0x0000000c06067c10 */ /* 0x004fca000ff7e0ff */
[----:B------:R0:W-:Y:S04]  /*2dbf0*/  STL [R1+0x9f4], R6 ;  /* 0x0009f40601007387 */ /* 0x0001e80000100800 */
[----:B0-----:R-:W2:Y:S01]  /*2dc00*/  LDL.LU R6, [R1+0xc58] ;  /* 0x000c580001067983 */ /* 0x001ea20000300800 */
[----:B----4-:R-:W-:Y:S02]  /*2dc10*/  IADD3.X R25, R25, UR9, RZ, P5, !PT ;  /* 0x0000000919197c10 */ /* 0x010fe4000affe4ff */
[----:B---3--:R-:W-:Y:S02]  /*2dc20*/  IADD3 R26, P5, R26, UR12, RZ ;  /* 0x0000000c1a1a7c10 */ /* 0x008fe4000ffbe0ff */
        /* <DEDUP_REMOVED lines=18> */
[----:B--2---:R-:W-:Y:S02]  /*2dd50*/  IADD3.X R6, R6, UR9, RZ, P6, !PT ;  /* 0x0000000906067c10 */ /* 0x004fe4000b7fe4ff */
        /* <DEDUP_REMOVED lines=1262> */
[----:B--2---:R-:W-:-:S05]  /*32c40*/  IADD3 R6, P1, R6, UR12, RZ ;  /* 0x0000000c06067c10 */ /* 0x004fca000ff3e0ff */
        /* <DEDUP_REMOVED lines=25> */
[----:B------:R0:W-:Y:S04]  /*32de0*/  STL [R1+0x378], R23 ;  /* 0x0003781701007387 */ /* 0x0001e80000100800 */
[----:B------:R-:W-:Y:S04]  /*32df0*/  STL [R1+0xac4], R29 ;  /* 0x000ac41d01007387 */ /* 0x000fe80000100800 */
[----:B------:R-:W-:Y:S04]  /*32e00*/  STL [R1+0x370], R13 ;  /* 0x0003700d01007387 */ /* 0x000fe80000100800 */
[----:B------:R-:W-:Y:S04]  /*32e10*/  STL [R1+0xacc], R28 ;  /* 0x000acc1c01007387 */ /* 0x000fe80000100800 */
[----:B------:R-:W-:Y:S04]  /*32e20*/  STL [R1+0x368], R3 ;  /* 0x0003680301007387 */ /* 0x000fe80000100800 */
[----:B0-----:R-:W2:Y:S04]  /*32e30*/  LDL.LU R23, [R1+0x35c] ;  /* 0x00035c0001177983 */ /* 0x001ea80000300800 */
[----:B------:R-:W-:Y:S04]  /*32e40*/  STL [R1+0xad4], R12 ;  /* 0x000ad40c01007387 */ /* 0x000fe80000100800 */
[----:B------:R-:W3:Y:S01]  /*32e50*/  LDL.LU R6, [R1+0x358] ;  /* 0x0003580001067983 */ /* 0x000ee20000300800 */
[----:B------:R-:W-:-:S02]  /*32e60*/  IADD3.X R2, R2, UR9, RZ, P3, !PT ;  /* 0x0000000902027c10 */ /* 0x000fc40009ffe4ff */
[----:B------:R-:W-:-:S03]  /*32e70*/  IADD3 R0, P3, R0, UR12, RZ ;  /* 0x0000000c00007c10 */ /* 0x000fc6000ff7e0ff */
[----:B------:R-:W-:Y:S04]  /*32e80*/  STL [R1+0x360], R2 ;  /* 0x0003600201007387 */ /* 0x000fe80000100800 */
[----:B---3--:R0:W-:Y:S04]  /*32e90*/  STL [R1+0xbec], R6 ;  /* 0x000bec0601007387 */ /* 0x0081e80000100800 */
[----:B------:R1:W-:Y:S04]  /*32ea0*/  STL [R1+0xadc], R0 ;  /* 0x000adc0001007387 */ /* 0x0003e80000100800 */
        /* <DEDUP_REMOVED lines=14> */
[----:B-1----:R-:W4:Y:S04]  /*32f90*/  LDL.LU R0, [R1+0xab8] ;  /* 0x000ab80001007983 */ /* 0x002f280000300800 */
        /* <DEDUP_REMOVED lines=9> */
[----:B--2---:R-:W-:-:S03]  /*33030*/  IADD3.X R23, R23, UR9, RZ, P6, !PT ;  /* 0x0000000917177c10 */ /* 0x004fc6000b7fe4ff */
[----:B------:R-:W2:Y:S04]  /*33040*/  LDL.LU R19, [R1+0xae0] ;  /* 0x000ae00001137983 */ /* 0x000ea80000300800 */
[----:B------:R-:W2:Y:S04]  /*33050*/  LDL.LU R20, [R1+0xae8] ;  /* 0x000ae80001147983 */ /* 0x000ea80000300800 */
[----:B------:R-:W2:Y:S04]  /*33060*/  LDL.LU R21, [R1+0xaf0] ;  /* 0x000af00001157983 */ /* 0x000ea80000300800 */
[----:B------:R-:W2:Y:S04]  /*33070*/  LDL.LU R22, [R1+0xaf8] ;  /* 0x000af80001167983 */ /* 0x000ea80000300800 */
[----:B------:R0:W-:Y:S04]  /*33080*/  STL [R1+0x35c], R23 ;  /* 0x00035c1701007387 */ /* 0x0001e80000100800 */
[----:B0-----:R-:W2:Y:S01]  /*33090*/  LDL.LU R23, [R1+0x304] ;  /* 0x0003040001177983 */ /* 0x001ea20000300800 */
        /* <DEDUP_REMOVED lines=14> */
[----:B---3--:R-:W-:Y:S02]  /*33180*/  IADD3.X R6, R6, UR9, RZ, P5, !PT ;  /* 0x0000000906067c10 */ /* 0x008fe4000affe4ff */
[----:B------:R-:W-:-:S03]  /*33190*/  IADD3 R11, P5, R11, UR12, RZ ;  /* 0x0000000c0b0b7c10 */ /* 0x000fc6000ffbe0ff */
[----:B------:R0:W-:Y:S04]  /*331a0*/  STL [R1+0x358], R6 ;  /* 0x0003580601007387 */ /* 0x0001e80000100800 */
[----:B0-----:R1:W5:Y:S04]  /*331b0*/  LDL.LU R6, [R1+0xbe8] ;  /* 0x000be80001067983 */ /* 0x0013680000300800 */
        /* <DEDUP_REMOVED lines=8> */
[----:B------:R0:W-:Y:S01]  /*33240*/  STL [R1+0xafc], R5 ;  /* 0x000afc0501007387 */ /* 0x0001e20000100800 */
[----:B------:R-:W-:-:S03]  /*33250*/  IADD3.X R2, R2, UR9, RZ, P5, !PT ;  /* 0x0000000902027c10 */ /* 0x000fc6000affe4ff */
[----:B0-----:R1:W5:Y:S04]  /*33260*/  LDL.LU R5, [R1+0xbd4] ;  /* 0x000bd40001057983 */ /* 0x0013680000300800 */
[----:B------:R0:W-:Y:S01]  /*33270*/  STL [R1+0x34c], R8 ;  /* 0x00034c0801007387 */ /* 0x0001e20000100800 */
[----:B------:R-:W-:-:S03]  /*33280*/  IADD3 R12, P5, R12, UR12, RZ ;  /* 0x0000000c0c0c7c10 */ /* 0x000fc6000ffbe0ff */
        /* <DEDUP_REMOVED lines=16> */
[----:B0-----:R-:W3:Y:S01]  /*33390*/  LDL.LU R0, [R1+0xbb0] ;  /* 0x000bb00001007983 */ /* 0x001ee20000300800 */
[----:B------:R-:W-:-:S02]  /*333a0*/  IADD3 R24, P2, R24, UR12, RZ ;  /* 0x0000000c18187c10 */ /* 0x000fc4000ff5e0ff */
[----:B------:R-:W-:Y:S02]  /*333b0*/  IADD3.X R25, R25, UR9, RZ, P1, !PT ;  /* 0x0000000919197c10 */ /* 0x000fe40008ffe4ff */
[----:B------:R-:W-:Y:S02]  /*333c0*/  IADD3 R26, P1, R26, UR12, RZ ;  /* 0x0000000c1a1a7c10 */ /* 0x000fe4000ff3e0ff */
[----:B------:R-:W-:Y:S02]  /*333d0*/  IADD3.X R27, R27, UR9, RZ, P4, !PT ;  /* 0x000000091b1b7c10 */ /* 0x000fe4000a7fe4ff */
[----:B------:R-:W-:Y:S01]  /*333e0*/  IADD3 R14, P4, R14, UR12, RZ ;  /* 0x0000000c0e0e7c10 */ /* 0x000fe2000ff9e0ff */
[----:B------:R-:W-:Y:S01]  /*333f0*/  STL [R1+0xb14], R24 ;  /* 0x000b141801007387 */ /* 0x000fe20000100800 */
[----:B------:R-:W-:-:S03]  /*33400*/  IADD3.X R15, R15, UR9, RZ, P3, !PT ;  /* 0x000000090f0f7c10 */ /* 0x000fc60009ffe4ff */
[----:B------:R-:W-:Y:S01]  /*33410*/  STL [R1+0xac0], R25 ;  /* 0x000ac01901007387 */ /* 0x000fe20000100800 */
[----:B------:R-:W-:-:S03]  /*33420*/  IADD3 R16, P3, R16, UR12, RZ ;  /* 0x0000000c10107c10 */ /* 0x000fc6000ff7e0ff */
[----:B------:R-:W-:Y:S01]  /*33430*/  STL [R1+0xb10], R26 ;  /* 0x000b101a01007387 */ /* 0x000fe20000100800 */
[----:B------:R-:W-:-:S03]  /*33440*/  IADD3.X R17, R17, UR9, RZ, P6, !PT ;  /* 0x0000000911117c10 */ /* 0x000fc6000b7fe4ff */
[----:B------:R-:W-:Y:S01]  /*33450*/  STL [R1+0xac8], R27 ;  /* 0x000ac81b01007387 */ /* 0x000fe20000100800 */
[----:B------:R-:W-:-:S03]  /*33460*/  IADD3 R18, P6, R18, UR13, RZ ;  /* 0x0000000d12127c10 */ /* 0x000fc6000ffde0ff */
[----:B------:R-:W-:Y:S01]  /*33470*/  STL [R1+0xb0c], R14 ;  /* 0x000b0c0e01007387 */ /* 0x000fe20000100800 */
[----:B--2---:R-:W-:-:S03]  /*33480*/  IADD3.X R19, R19, UR9, RZ, P5, !PT ;  /* 0x0000000913137c10 */ /* 0x004fc6000affe4ff */
[----:B------:R-:W-:Y:S01]  /*33490*/  STL [R1+0xad0], R15 ;  /* 0x000ad00f01007387 */ /* 0x000fe20000100800 */
[----:B------:R-:W-:-:S03]  /*334a0*/  IADD3.X R20, R20, UR9, RZ, P2, !PT ;  /* 0x0000000914147c10 */ /* 0x000fc600097fe4ff */
[----:B------:R-:W-:Y:S04]  /*334b0*/  STL [R1+0xb08], R16 ;  /* 0x000b081001007387 */ /* 0x000fe80000100800 */
[----:B------:R-:W-:Y:S01]  /*334c0*/  STL [R1+0xad8], R17 ;  /* 0x000ad81101007387 */ /* 0x000fe20000100800 */
[----:B------:R-:W-:-:S03]  /*334d0*/  IADD3.X R21, R21, UR9, RZ, P1, !PT ;  /* 0x0000000915157c10 */ /* 0x000fc60008ffe4ff */
[----:B------:R-:W-:Y:S01]  /*334e0*/  STL [R1+0x314], R18 ;  /* 0x0003141201007387 */ /* 0x000fe20000100800 */
[----:B------:R-:W-:-:S03]  /*334f0*/  IADD3.X R22, R22, UR9, RZ, P4, !PT ;  /* 0x0000000916167c10 */ /* 0x000fc6000a7fe4ff */
[----:B------:R-:W-:Y:S04]  /*33500*/  STL [R1+0xae0], R19 ;  /* 0x000ae01301007387 */ /* 0x000fe80000100800 */
[----:B------:R-:W-:Y:S01]  /*33510*/  STL [R1+0xae8], R20 ;  /* 0x000ae81401007387 */ /* 0x000fe20000100800 */
[----:B------:R-:W-:Y:S02]  /*33520*/  IADD3.X R23, R23, UR8, RZ, P6, !PT ;  /* 0x0000000817177c10 */ /* 0x000fe4000b7fe4ff */
[----:B---3--:R-:W-:-:S05]  /*33530*/  IADD3.X R0, R0, UR9, RZ, P3, !PT ;  /* 0x0000000900007c10 */ /* 0x008fca0009ffe4ff */
[----:B------:R0:W-:Y:S04]  /*33540*/  STL [R1+0xb00], R0 ;  /* 0x000b000001007387 */ /* 0x0001e80000100800 */
[----:B------:R1:W-:Y:S04]  /*33550*/  STL [R1+0xaf0], R21 ;  /* 0x000af01501007387 */ /* 0x0003e80000100800 */
[----:B0-----:R1:W5:Y:S04]  /*33560*/  LDL.LU R0, [R1+0xbac] ;  /* 0x000bac0001007983 */ /* 0x0013680000300800 */
[----:B------:R1:W-:Y:S04]  /*33570*/  STL [R1+0xaf8], R22 ;  /* 0x000af81601007387 */ /* 0x0003e80000100800 */
[----:B------:R1:W-:Y:S01]  /*33580*/  STL [R1+0x304], R23 ;  /* 0x0003041701007387 */ /* 0x0003e20000100800 */
[----:B------:R-:W-:Y:S05]  /*33590*/  @P0 BRA `(.L_x_2) ;  /* 0xfffffe6400c00947 */ /* 0x000fea000383ffff */
[----:B-----5:R0:W-:Y:S04]  /*335a0*/  STL [R1+0xbf8], R7 ;  /* 0x000bf80701007387 */ /* 0x0201e80000100800 */
[----:B0-----:R-:W2:Y:S04]  /*335b0*/  LDL.LU R7, [R1+0x218] ;  /* 0x0002180001077983 */ /* 0x001ea80000300800 */
[----:B--2---:R0:W-:Y:S04]  /*335c0*/  STL [R1+0xc00], R7 ;  /* 0x000c000701007387 */ /* 0x0041e80000100800 */
        /* <DEDUP_REMOVED lines=12> */
[----:B------:R2:W-:Y:S01]  /*33690*/  STL [R1+0xbf0], R5 ;  /* 0x000bf00501007387 */ /* 0x0005e20000100800 */
[----:B0-----:R-:W-:-:S03]  /*336a0*/  IMAD.MOV.U32 R7, RZ, RZ, R10 ;  /* 0x000000ffff077224 */ /* 0x001fc600078e000a */
[----:B--2---:R-:W2:Y:S04]  /*336b0*/  LDL.LU R5, [R1+0x1c4] ;  /* 0x0001c40001057983 */ /* 0x004ea80000300800 */
        /* <DEDUP_REMOVED lines=16> */
[----:B--2---:R0:W-:Y:S02]  /*337c0*/  STL [R1+0xc34], R5 ;  /* 0x000c340501007387 */ /* 0x0041e40000100800 */
[----:B0-----:R-:W-:-:S02]  /*337d0*/  IMAD.MOV.U32 R5, RZ, RZ, R6 ;  /* 0x000000ffff057224 */ /* 0x001fc400078e0006 */
[----:B------:R-:W2:Y:S04]  /*337e0*/  LDL.LU R6, [R1+0x1d4] ;  /* 0x0001d40001067983 */ /* 0x000ea80000300800 */
[----:B------:R0:W-:Y:S04]  /*337f0*/  STL [R1+0xbec], R4 ;  /* 0x000bec0401007387 */ /* 0x0001e80000100800 */
[----:B0-----:R-:W3:Y:S04]  /*33800*/  LDL.LU R4, [R1+0x1e4] ;  /* 0x0001e40001047983 */ /* 0x001ee80000300800 */
[----:B------:R0:W-:Y:S04]  /*33810*/  STL [R1+0xbe8], R11 ;  /* 0x000be80b01007387 */ /* 0x0001e80000100800 */
[----:B0-----:R-:W4:Y:S04]  /*33820*/  LDL.LU R11, [R1+0x204] ;  /* 0x00020400010b7983 */ /* 0x001f280000300800 */
[----:B------:R0:W-:Y:S04]  /*33830*/  STL [R1+0xbe0], R9 ;  /* 0x000be00901007387 */ /* 0x0001e80000100800 */
[----:B0-----:R-:W2:Y:S04]  /*33840*/  LDL.LU R9, [R1+0x1c0] ;  /* 0x0001c00001097983 */ /* 0x001ea80000300800 */
[----:B--2---:R0:W-:Y:S04]  /*33850*/  STL [R1+0xbe4], R9 ;  /* 0x000be40901007387 */ /* 0x0041e80000100800 */
[----:B0-----:R-:W2:Y:S04]  /*33860*/  LDL.LU R9, [R1+0x1a0] ;  /* 0x0001a00001097983 */ /* 0x001ea80000300800 */
[----:B------:R-:W2:Y:S04]  /*33870*/  LDL.LU R10, [R1+0x1d0] ;  /* 0x0001d000010a7983 */ /* 0x000ea80000300800 */
[----:B------:R0:W-:Y:S04]  /*33880*/  STL [R1+0xbdc], R8 ;  /* 0x000bdc0801007387 */ /* 0x0001e80000100800 */
[----:B0-----:R-:W2:Y:S04]  /*33890*/  LDL.LU R8, [R1+0x1e0] ;  /* 0x0001e00001087983 */ /* 0x001ea80000300800 */
[----:B------:R-:W3:Y:S04]  /*338a0*/  LDL.LU R15, [R1+0x23c] ;  /* 0x00023c00010f7983 */ /* 0x000ee80000300800 */
[----:B---3--:R0:W-:Y:S04]  /*338b0*/  STL [R1+0xbd8], R15 ;  /* 0x000bd80f01007387 */ /* 0x0081e80000100800 */
[----:B0-----:R-:W3:Y:S04]  /*338c0*/  LDL.LU R15, [R1+0x200] ;  /* 0x00020000010f7983 */ /* 0x001ee80000300800 */
[----:B------:R0:W-:Y:S04]  /*338d0*/  STL [R1+0xbd0], R13 ;  /* 0x000bd00d01007387 */ /* 0x0001e80000100800 */
[----:B0-----:R-:W4:Y:S04]  /*338e0*/  LDL.LU R13, [R1+0x24c] ;  /* 0x00024c00010d7983 */ /* 0x001f280000300800 */
[----:B----4-:R0:W-:Y:S04]  /*338f0*/  STL [R1+0xbd4], R13 ;  /* 0x000bd40d01007387 */ /* 0x0101e80000100800 */
[----:B0-----:R-:W4:Y:S04]  /*33900*/  LDL.LU R13, [R1+0x22c] ;  /* 0x00022c00010d7983 */ /* 0x001f280000300800 */
[----:B------:R-:W4:Y:S04]  /*33910*/  LDL.LU R14, [R1+0x25c] ;  /* 0x00025c00010e7983 */ /* 0x000f280000300800 */
[----:B------:R0:W-:Y:S04]  /*33920*/  STL [R1+0xbcc], R12 ;  /* 0x000bcc0c01007387 */ /* 0x0001e80000100800 */
[----:B0-----:R-:W4:Y:S04]  /*33930*/  LDL.LU R12, [R1+0x26c] ;  /* 0x00026c00010c7983 */ /* 0x001f280000300800 */
[----:B------:R-:W2:Y:S04]  /*33940*/  LDL.LU R19, [R1+0x238] ;  /* 0x0002380001137983 */ /* 0x000ea80000300800 */
[----:B--2---:R0:W-:Y:S04]  /*33950*/  STL [R1+0xbc8], R19 ;  /* 0x000bc81301007387 */ /* 0x0041e80000100800 */
[----:B0-----:R-:W2:Y:S04]  /*33960*/  LDL.LU R19, [R1+0x28c] ;  /* 0x00028c0001137983 */ /* 0x001ea80000300800 */
[----:B------:R-:W3:Y:S04]  /*33970*/  LDL.LU R18, [R1+0x258] ;  /* 0x0002580001127983 */ /* 0x000ee80000300800 */
[----:B---3--:R0:W-:Y:S04]  /*33980*/  STL [R1+0xbc4], R18 ;  /* 0x000bc41201007387 */ /* 0x0081e80000100800 */
[----:B0-----:R-:W3:Y:S04]  /*33990*/  LDL.LU R18, [R1+0x228] ;  /* 0x0002280001127983 */ /* 0x001ee80000300800 */
[----:B------:R-:W4:Y:S04]  /*339a0*/  LDL.LU R17, [R1+0x278] ;  /* 0x0002780001117983 */ /* 0x000f280000300800 */
[----:B----4-:R0:W-:Y:S04]  /*339b0*/  STL [R1+0xbc0], R17 ;  /* 0x000bc01101007387 */ /* 0x0101e80000100800 */
[----:B0-----:R-:W4:Y:S04]  /*339c0*/  LDL.LU R17, [R1+0x248] ;  /* 0x0002480001117983 */ /* 0x001f280000300800 */
[----:B------:R0:W-:Y:S04]  /*339d0*/  STL [R1+0xbb8], R28 ;  /* 0x000bb81c01007387 */ /* 0x0001e80000100800 */
[----:B0-----:R-:W2:Y:S01]  /*339e0*/  LDL.LU R28, [R1+0x288] ;  /* 0x00028800011c7983 */ /* 0x001ea20000300800 */
[----:B------:R-:W-:-:S03]  /*339f0*/  F2FP.BF16.F32.PACK_AB R7, R5, R7 ;  /* 0x000000070507723e */ /* 0x000fc600000010ff */
[----:B--2---:R0:W-:Y:S04]  /*33a00*/  STL [R1+0xbbc], R28 ;  /* 0x000bbc1c01007387 */ /* 0x0041e80000100800 */
[----:B0-----:R-:W2:Y:S04]  /*33a10*/  LDL.LU R28, [R1+0x268] ;  /* 0x00026800011c7983 */ /* 0x001ea80000300800 */
[----:B------:R-:W2:Y:S04]  /*33a20*/  LDL.LU R16, [R1+0x298] ;  /* 0x0002980001107983 */ /* 0x000ea80000300800 */
[----:B------:R0:W-:Y:S04]  /*33a30*/  STL [R1+0xbb4], R29 ;  /* 0x000bb41d01007387 */ /* 0x0001e80000100800 */
[----:B0-----:R-:W2:Y:S04]  /*33a40*/  LDL.LU R29, [R1+0x224] ;  /* 0x00022400011d7983 */ /* 0x001ea80000300800 */
[----:B-1----:R-:W2:Y:S04]  /*33a50*/  LDL.LU R23, [R1+0x234] ;  /* 0x0002340001177983 */ /* 0x002ea80000300800 */
[----:B------:R0:W-:Y:S04]  /*33a60*/  STL [R1+0xbb0], R2 ;  /* 0x000bb00201007387 */ /* 0x0001e80000100800 */
[----:B0-----:R-:W2:Y:S04]  /*33a70*/  LDL.LU R2, [R1+0x244] ;  /* 0x0002440001027983 */ /* 0x001ea80000300800 */
[----:B------:R-:W2:Y:S04]  /*33a80*/  LDL.LU R22, [R1+0x254] ;  /* 0x0002540001167983 */ /* 0x000ea80000300800 */
[----:B------:R0:W-:Y:S04]  /*33a90*/  STL [R1+0xbac], R3 ;  /* 0x000bac0301007387 */ /* 0x0001e80000100800 */
        /* <DEDUP_REMOVED lines=8> */
[----:B------:R-:W3:Y:S04]  /*33b20*/  LDL.LU R5, [R1+0xc34] ;  /* 0x000c340001057983 */ /* 0x000ee80000300800 */
[----:B------:R0:W-:Y:S04]  /*33b30*/  STL [R1+0x1c], R7 ;  /* 0x00001c0701007387 */ /* 0x0001e80000100800 */
[----:B0-----:R-:W3:Y:S02]  /*33b40*/  LDL.LU R7, [R1+0xc30] ;  /* 0x000c300001077983 */ /* 0x001ee40000300800 */
[----:B---3--:R-:W-:-:S02]  /*33b50*/  F2FP.BF16.F32.PACK_AB R7, R5, R7 ;  /* 0x000000070507723e */ /* 0x008fc400000010ff */
        /* <DEDUP_REMOVED lines=25> */
[----:B------:R0:W-:Y:S04]  /*33cf0*/  STL [R1], R7 ;  /* 0x0000000701007387 */ /* 0x0001e80000100800 */
[----:B0-----:R-:W3:Y:S02]  /*33d00*/  LDL.LU R7, [R1+0xbf8] ;  /* 0x000bf80001077983 */ /* 0x001ee40000300800 */
[----:B---3--:R-:W-:-:S02]  /*33d10*/  F2FP.BF16.F32.PACK_AB R7, R5, R7 ;  /* 0x000000070507723e */ /* 0x008fc400000010ff */
[----:B------:R-:W3:Y:S02]  /*33d20*/  LDL.LU R5, [R1+0xbf4] ;  /* 0x000bf40001057983 */ /* 0x000ee40000300800 */
[----:B---3--:R-:W-:Y:S02]  /*33d30*/  F2FP.BF16.F32.PACK_AB R6, R5, R6 ;  /* 0x000000060506723e */ /* 0x008fe400000010ff */
[----:B------:R-:W3:Y:S02]  /*33d40*/  LDL.LU R5, [R1+0xbf0] ;  /* 0x000bf00001057983 */ /* 0x000ee40000300800 */
[----:B---3--:R-:W-:Y:S02]  /*33d50*/  F2FP.BF16.F32.PACK_AB R5, R4, R5 ;  /* 0x000000050405723e */ /* 0x008fe400000010ff */
[----:B------:R-:W3:Y:S02]  /*33d60*/  LDL.LU R4, [R1+0xbec] ;  /* 0x000bec0001047983 */ /* 0x000ee40000300800 */
        /* <DEDUP_REMOVED lines=19> */
[----:B------:R-:W4:Y:S02]  /*33ea0*/  LDL.LU R18, [R1+0xbc4] ;  /* 0x000bc40001127983 */ /* 0x000f240000300800 */
[----:B----4-:R-:W-:Y:S02]  /*33eb0*/  F2FP.BF16.F32.PACK_AB R18, R17, R18 ;  /* 0x000000121112723e */ /* 0x010fe400000010ff */
[----:B------:R-:W2:Y:S02]  /*33ec0*/  LDL.LU R17, [R1+0xbc0] ;  /* 0x000bc00001117983 */ /* 0x000ea40000300800 */
[----:B--2---:R-:W-:Y:S02]  /*33ed0*/  F2FP.BF16.F32.PACK_AB R17, R28, R17 ;  /* 0x000000111c11723e */ /* 0x004fe400000010ff */
[----:B------:R-:W2:Y:S01]  /*33ee0*/  LDL.LU R28, [R1+0xbbc] ;  /* 0x000bbc00011c7983 */ /* 0x000ea20000300800 */
[----:B------:R-:W-:Y:S02]  /*33ef0*/  F2FP.BF16.F32.PACK_AB R23, R29, R23 ;  /* 0x000000171d17723e */ /* 0x000fe400000010ff */
[----:B------:R-:W-:-:S02]  /*33f00*/  F2FP.BF16.F32.PACK_AB R22, R2, R22 ;  /* 0x000000160216723e */ /* 0x000fc400000010ff */
[----:B------:R-:W-:Y:S02]  /*33f10*/  F2FP.BF16.F32.PACK_AB R21, R3, R21 ;  /* 0x000000150315723e */ /* 0x000fe400000010ff */
[----:B--2---:R-:W-:Y:S02]  /*33f20*/  F2FP.BF16.F32.PACK_AB R16, R28, R16 ;  /* 0x000000101c10723e */ /* 0x004fe400000010ff */
[----:B------:R-:W2:Y:S04]  /*33f30*/  LDL.LU R28, [R1+0xbb8] ;  /* 0x000bb800011c7983 */ /* 0x000ea80000300800 */
[----:B------:R-:W2:Y:S04]  /*33f40*/  LDL.LU R29, [R1+0xbb4] ;  /* 0x000bb400011d7983 */ /* 0x000ea80000300800 */
[----:B------:R-:W3:Y:S04]  /*33f50*/  LDL.LU R2, [R1+0xbb0] ;  /* 0x000bb00001027983 */ /* 0x000ee80000300800 */
[----:B------:R-:W3:Y:S01]  /*33f60*/  LDL.LU R3, [R1+0xbac] ;  /* 0x000bac0001037983 */ /* 0x000ee20000300800 */
[----:B------:R-:W-:-:S02]  /*33f70*/  F2FP.BF16.F32.PACK_AB R27, R24, R27 ;  /* 0x0000001b181b723e */ /* 0x000fc400000010ff */
[----:B------:R-:W-:Y:S02]  /*33f80*/  F2FP.BF16.F32.PACK_AB R26, R25, R26 ;  /* 0x0000001a191a723e */ /* 0x000fe400000010ff */
[----:B------:R-:W-:Y:S02]  /*33f90*/  F2FP.BF16.F32.PACK_AB R20, R0, R20 ;  /* 0x000000140014723e */ /* 0x000fe400000010ff */
[----:B--2---:R-:W-:Y:S02]  /*33fa0*/  F2FP.BF16.F32.PACK_AB R25, R29, R28 ;  /* 0x0000001c1d19723e */ /* 0x004fe400000010ff */
[----:B---3--:R-:W-:-:S07]  /*33fb0*/  F2FP.BF16.F32.PACK_AB R24, R3, R2 ;  /* 0x000000020318723e */ /* 0x008fce00000010ff */
.L_x_1:
[----:B0-----:R-:W2:Y:S01]  /*33fc0*/  LDL.LU R0, [R1+0xb74] ;  /* 0x000b740001007983 */ /* 0x001ea20000300800 */
[----:B------:R-:W0:Y:S01]  /*33fd0*/  S2UR UR5, SR_CgaCtaId ;  /* 0x00000000000579c3 */ /* 0x000e220000008800 */
[----:B------:R-:W-:Y:S01]  /*33fe0*/  UMOV UR4, 0x400 ;  /* 0x0000040000047882 */ /* 0x000fe20000000000 */
[----:B------:R-:W-:Y:S01]  /*33ff0*/  ULDC.64 UR8, c[0x0][0x228] ;  /* 0x00008a0000087ab9 */ /* 0x000fe20000000a00 */
[----:B------:R-:W1:Y:S01]  /*34000*/  S2R R3, SR_TID.X ;  /* 0x0000000000037919 */ /* 0x000e620000002100 */
[----:B------:R-:W-:Y:S01]  /*34010*/  ULDC.64 UR6, c[0x0][0x220] ;  /* 0x0000880000067ab9 */ /* 0x000fe20000000a00 */
[----:B0-----:R-:W-:-:S03]  /*34020*/  ULEA UR4, UR5, UR4, 0x18 ;  /* 0x0000000405047291 */ /* 0x001fc6000f8ec03f */
[----:B------:R-:W-:Y:S01]  /*34030*/  ULDC UR5, c[0x0][0x244] ;  /* 0x0000910000057ab9 */ /* 0x000fe20000000800 */
[C---:B-1----:R-:W-:Y:S02]  /*34040*/  IMAD.SHL.U32 R2, R3.reuse, 0x4, RZ ;  /* 0x0000000403027824 */ /* 0x042fe400078e00ff */
[C---:B------:R-:W-:Y:S02]  /*34050*/  IMAD.SHL.U32 R29, R3.reuse, 0x400, RZ ;  /* 0x00000400031d7824 */ /* 0x040fe400078e00ff */
[----:B------:R-:W-:-:S05]  /*34060*/  IMAD.SHL.U32 R28, R3, 0x1000, RZ ;  /* 0x00001000031c7824 */ /* 0x000fca00078e00ff */
[----:B------:R-:W-:Y:S01]  /*34070*/  LOP3.LUT R28, R28, 0x6000, RZ, 0xc0, !PT ;  /* 0x000060001c1c7812 */ /* 0x000fe200078ec0ff */
[----:B------:R-:W-:Y:S01]  /*34080*/  BAR.SYNC.DEFER_BLOCKING 0x0 ;  /* 0x0000000000007b1d */ /* 0x000fe20000010000 */
[----:B--2---:R-:W-:-:S04]  /*34090*/  LOP3.LUT R0, R0, 0x1c60, RZ, 0xc0, !PT ;  /* 0x00001c6000007812 */ /* 0x004fc800078ec0ff */
[----:B------:R-:W-:Y:S02]  /*340a0*/  LOP3.LUT R0, R0, 0x70, R2, 0x78, !PT ;  /* 0x0000007000007812 */ /* 0x000fe400078e7802 */
[----:B------:R-:W-:Y:S01]  /*340b0*/  LOP3.LUT R2, R29, 0x6000, RZ, 0xc0, !PT ;  /* 0x000060001d027812 */ /* 0x000fe200078ec0ff */
[----:B------:R-:W-:-:S03]  /*340c0*/  IMAD.SHL.U32 R29, R3, 0x10, RZ ;  /* 0x00000010031d7824 */ /* 0x000fc600078e00ff */
[----:B------:R-:W-:Y:S02]  /*340d0*/  IADD3 R0, R0, UR4, R2 ;  /* 0x0000000400007c10 */ /* 0x000fe4000fffe002 */
[----:B------:R-:W-:Y:S02]  /*340e0*/  LOP3.LUT R2, R28, 0x3f0, R29, 0xf8, !PT ;  /* 0x000003f01c027812 */ /* 0x000fe400078ef81d */
[----:B------:R-:W2:Y:S04]  /*340f0*/  LDL.LU R28, [R1+0xb98] ;  /* 0x000b9800011c7983 */ /* 0x000ea80000300800 */
[----:B------:R0:W-:Y:S04]  /*34100*/  STS.128 [R0], R24 ;  /* 0x0000001800007388 */ /* 0x0001e80000000c00 */
[----:B------:R1:W-:Y:S04]  /*34110*/  STS.128 [R0+0x200], R20 ;  /* 0x0002001400007388 */ /* 0x0003e80000000c00 */
[----:B0-----:R-:W3:Y:S04]  /*34120*/  LDL.LU R25, [R1+0x2a0] ;  /* 0x0002a00001197983 */ /* 0x001ee80000300800 */
[----:B------:R0:W-:Y:S01]  /*34130*/  STS.128 [R0+0x80], R16 ;  /* 0x0000801000007388 */ /* 0x0001e20000000c00 */
[----:B------:R-:W-:Y:S01]  /*34140*/  SHF.R.U32.HI R29, RZ, 0x1, R3 ;  /* 0x00000001ff1d7819 */ /* 0x000fe20000011603 */
[----:B------:R-:W4:Y:S02]  /*34150*/  LDC R24, c[0x0][0x248] ;  /* 0x00009200ff187b82 */ /* 0x000f240000000800 */
[----:B-1----:R-:W5:Y:S04]  /*34160*/  LDL.LU R20, [R1+0x10] ;  /* 0x0000100001147983 */ /* 0x002f680000300800 */
[----:B------:R-:W5:Y:S04]  /*34170*/  LDL.LU R21, [R1+0x14] ;  /* 0x0000140001157983 */ /* 0x000f680000300800 */
[----:B------:R-:W5:Y:S04]  /*34180*/  LDL.LU R22, [R1+0x18] ;  /* 0x0000180001167983 */ /* 0x000f680000300800 */
[----:B------:R-:W5:Y:S04]  /*34190*/  LDL.LU R23, [R1+0x1c] ;  /* 0x00001c0001177983 */ /* 0x000f680000300800 */
[----:B0-----:R-:W4:Y:S04]  /*341a0*/  LDL.LU R16, [R1] ;  /* 0x0000000001107983 */ /* 0x001f280000300800 */
[----:B------:R-:W4:Y:S04]  /*341b0*/  LDL.LU R17, [R1+0x4] ;  /* 0x0000040001117983 */ /* 0x000f280000300800 */
[----:B------:R-:W4:Y:S04]  /*341c0*/  LDL.LU R18, [R1+0x8] ;  /* 0x0000080001127983 */ /* 0x000f280000300800 */
[----:B------:R-:W4:Y:S04]  /*341d0*/  LDL.LU R19, [R1+0xc] ;  /* 0x00000c0001137983 */ /* 0x000f280000300800 */
[----:B------:R-:W-:Y:S04]  /*341e0*/  STS.128 [R0+0x300], R4 ;  /* 0x0003000400007388 */ /* 0x000fe80000000c00 */
[----:B------:R-:W-:Y:S04]  /*341f0*/  STS.128 [R0+0x280], R12 ;  /* 0x0002800c00007388 */ /* 0x000fe80000000c00 */
[----:B------:R-:W-:Y:S01]  /*34200*/  STS.128 [R0+0x100], R8 ;  /* 0x0001000800007388 */ /* 0x000fe20000000c00 */
[C---:B--2---:R-:W-:Y:S01]  /*34210*/  ISETP.GE.AND P0, PT, R28.reuse, UR8, PT ;  /* 0x000000081c007c0c */ /* 0x044fe2000bf06270 */
[----:B------:R-:W-:-:S02]  /*34220*/  IMAD R28, R28, UR5, RZ ;  /* 0x000000051c1c7c24 */ /* 0x000fc4000f8e02ff */
[----:B-----5:R0:W-:Y:S02]  /*34230*/  STS.128 [R0+0x380], R20 ;  /* 0x0003801400007388 */ /* 0x0201e40000000c00 */
[----:B0-----:R-:W-:Y:S02]  /*34240*/  LOP3.LUT R22, R2, 0x60, R29, 0x78, !PT ;  /* 0x0000006002167812 */ /* 0x001fe400078e781d */
[----:B----4-:R0:W-:Y:S01]  /*34250*/  STS.128 [R0+0x180], R16 ;  /* 0x0001801000007388 */ /* 0x0101e20000000c00 */
[----:B------:R-:W-:Y:S01]  /*34260*/  SHF.R.U32.HI R2, RZ, 0x5, R3 ;  /* 0x00000005ff027819 */ /* 0x000fe20000011603 */
[----:B------:R-:W-:Y:S03]  /*34270*/  BAR.SYNC.DEFER_BLOCKING 0x0 ;  /* 0x0000000000007b1d */ /* 0x000fe60000010000 */
[----:B------:R-:W-:-:S04]  /*34280*/  SGXT.U32 R2, R2, 0x3 ;  /* 0x000000030202781a */ /* 0x000fc80000000000 */
[C-C-:B---3--:R-:W-:Y:S02]  /*34290*/  LOP3.LUT R6, R25.reuse, 0x1e8, R2.reuse, 0xfe, !PT ;  /* 0x000001e819067812 */ /* 0x148fe400078efe02 */
[C-C-:B------:R-:W-:Y:S02]  /*342a0*/  LOP3.LUT R3, R25.reuse, 0x1e0, R2.reuse, 0xfe, !PT ;  /* 0x000001e019037812 */ /* 0x140fe400078efe02 */
[C-C-:B------:R-:W-:Y:S01]  /*342b0*/  LOP3.LUT R29, R25.reuse, 0x20, R2.reuse, 0xfe, !PT ;  /* 0x00000020191d7812 */ /* 0x140fe200078efe02 */
[----:B------:R1:W-:Y:S01]  /*342c0*/  STL [R1+0x118], R6 ;  /* 0x0001180601007387 */ /* 0x0003e20000100800 */
[C---:B------:R-:W-:Y:S02]  /*342d0*/  LOP3.LUT R5, R25.reuse, R2, RZ, 0xfc, !PT ;  /* 0x0000000219057212 */ /* 0x040fe400078efcff */
[C-C-:B0-----:R-:W-:Y:S01]  /*342e0*/  LOP3.LUT R0, R25.reuse, 0x1d8, R2.reuse, 0xfe, !PT ;  /* 0x000001d819007812 */ /* 0x141fe200078efe02 */
[----:B------:R0:W-:Y:S01]  /*342f0*/  STL [R1+0xd0], R3 ;  /* 0x0000d00301007387 */ /* 0x0001e20000100800 */
[----:B------:R-:W-:-:S03]  /*34300*/  LOP3.LUT R4, R25, 0x1f0, R2, 0xfe, !PT ;  /* 0x000001f019047812 */ /* 0x000fc600078efe02 */
[----:B------:R2:W-:Y:S01]  /*34310*/  STL [R1+0x114], R0 ;  /* 0x0001140001007387 */ /* 0x0005e20000100800 */
[C-C-:B-1----:R-:W-:Y:S02]  /*34320*/  LOP3.LUT R6, R25.reuse, 0x1d0, R2.reuse, 0xfe, !PT ;  /* 0x000001d019067812 */ /* 0x142fe400078efe02 */
[----:B0-----:R-:W-:-:S03]  /*34330*/  LOP3.LUT R3, R25, 0x1c8, R2, 0xfe, !PT ;  /* 0x000001c819037812 */ /* 0x001fc600078efe02 */
[----:B------:R0:W-:Y:S01]  /*34340*/  STL [R1+0x110], R6 ;  /* 0x0001100601007387 */ /* 0x0001e20000100800 */
[----:B--2---:R-:W-:-:S03]  /*34350*/  LOP3.LUT R0, R25, 0x1c0, R2, 0xfe, !PT ;  /* 0x000001c019007812 */ /* 0x004fc600078efe02 */
[----:B------:R1:W-:Y:S04]  /*34360*/  STL [R1+0x10c], R3 ;  /* 0x00010c0301007387 */ /* 0x0003e80000100800 */
[----:B------:R2:W-:Y:S01]  /*34370*/  STL [R1+0x108], R0 ;  /* 0x0001080001007387 */ /* 0x0005e20000100800 */
[----:B0-----:R-:W-:-:S03]  /*34380*/  LOP3.LUT R6, R25, 0x1b8, R2, 0xfe, !PT ;  /* 0x000001b819067812 */ /* 0x001fc600078efe02 */
[----:B------:R-:W0:Y:S01]  /*34390*/  LDS.128 R8, [R22+UR4] ;  /* 0x0000000416087984 */ /* 0x000e220008000c00 */
[----:B-1----:R-:W-:-:S03]  /*343a0*/  LOP3.LUT R3, R25, 0x1b0, R2, 0xfe, !PT ;  /* 0x000001b019037812 */ /* 0x002fc600078efe02 */
[----:B------:R1:W-:Y:S01]  /*343b0*/  STL [R1+0x104], R6 ;  /* 0x0001040601007387 */ /* 0x0003e20000100800 */
[----:B--2---:R-:W-:-:S03]  /*343c0*/  LOP3.LUT R0, R25, 0x1a8, R2, 0xfe, !PT ;  /* 0x000001a819007812 */ /* 0x004fc600078efe02 */
[----:B------:R2:W-:Y:S04]  /*343d0*/  STL [R1+0x100], R3 ;  /* 0x0001000301007387 */ /* 0x0005e80000100800 */
[----:B------:R3:W-:Y:S01]  /*343e0*/  STL [R1+0xfc], R0 ;  /* 0x0000fc0001007387 */ /* 0x0007e20000100800 */
[----:B-1----:R-:W-:-:S03]  /*343f0*/  LOP3.LUT R6, R25, 0x1a0, R2, 0xfe, !PT ;  /* 0x000001a019067812 */ /* 0x002fc600078efe02 */
[----:B------:R-:W-:Y:S01]  /*34400*/  LDS.128 R12, [R22+UR4+0xc00] ;  /* 0x000c0004160c7984 */ /* 0x000fe20008000c00 */
[----:B--2---:R-:W-:-:S03]  /*34410*/  LOP3.LUT R3, R25, 0x198, R2, 0xfe, !PT ;  /* 0x0000019819037812 */ /* 0x004fc600078efe02 */
[----:B------:R1:W-:Y:S01]  /*34420*/  STL [R1+0xf8], R6 ;  /* 0x0000f80601007387 */ /* 0x0003e20000100800 */
[----:B---3--:R-:W-:-:S03]  /*34430*/  LOP3.LUT R0, R25, 0x190, R2, 0xfe, !PT ;  /* 0x0000019019007812 */ /* 0x008fc600078efe02 */
[----:B------:R2:W-:Y:S04]  /*34440*/  STL [R1+0xf4], R3 ;  /* 0x0000f40301007387 */ /* 0x0005e80000100800 */
[----:B------:R3:W-:Y:S01]  /*34450*/  STL [R1+0xf0], R0 ;  /* 0x0000f00001007387 */ /* 0x0007e20000100800 */
[----:B-1----:R-:W-:-:S03]  /*34460*/  LOP3.LUT R6, R25, 0x188, R2, 0xfe, !PT ;  /* 0x0000018819067812 */ /* 0x002fc600078efe02 */
[----:B------:R-:W-:Y:S01]  /*34470*/  LDS.128 R16, [R22+UR4+0x1800] ;  /* 0x0018000416107984 */ /* 0x000fe20008000c00 */
[----:B--2---:R-:W-:-:S03]  /*34480*/  LOP3.LUT R3, R25, 0x180, R2, 0xfe, !PT ;  /* 0x0000018019037812 */ /* 0x004fc600078efe02 */
[----:B------:R1:W-:Y:S01]  /*34490*/  STL [R1+0xec], R6 ;  /* 0x0000ec0601007387 */ /* 0x0003e20000100800 */
[----:B---3--:R-:W-:-:S03]  /*344a0*/  LOP3.LUT R0, R25, 0x178, R2, 0xfe, !PT ;  /* 0x0000017819007812 */ /* 0x008fc600078efe02 */
[----:B------:R2:W-:Y:S01]  /*344b0*/  STL [R1+0xe8], R3 ;  /* 0x0000e80301007387 */ /* 0x0005e20000100800 */
[----:B0-----:R-:W-:-:S03]  /*344c0*/  IMAD.MOV.U32 R27, RZ, RZ, R8 ;  /* 0x000000ffff1b7224 */ /* 0x001fc600078e0008 */
[----:B------:R0:W-:Y:S01]  /*344d0*/  STL [R1+0xe4], R0 ;  /* 0x0000e40001007387 */ /* 0x0001e20000100800 */
[C-C-:B-1----:R-:W-:Y:S02]  /*344e0*/  LOP3.LUT R6, R25.reuse, 0x170, R2.reuse, 0xfe, !PT ;  /* 0x0000017019067812 */ /* 0x142fe400078efe02 */
[----:B--2---:R-:W-:-:S03]  /*344f0*/  LOP3.LUT R3, R25, 0x168, R2, 0xfe, !PT ;  /* 0x0000016819037812 */ /* 0x004fc600078efe02 */
[----:B------:R1:W-:Y:S01]  /*34500*/  STL [R1+0xe0], R6 ;  /* 0x0000e00601007387 */ /* 0x0003e20000100800 */
[----:B0-----:R-:W-:-:S03]  /*34510*/  LOP3.LUT R0, R25, 0x160, R2, 0xfe, !PT ;  /* 0x0000016019007812 */ /* 0x001fc600078efe02 */
[----:B------:R0:W-:Y:S04]  /*34520*/  STL [R1+0xdc], R3 ;  /* 0x0000dc0301007387 */ /* 0x0001e80000100800 */
[----:B------:R2:W-:Y:S01]  /*34530*/  STL [R1+0xd8], R0 ;  /* 0x0000d80001007387 */ /* 0x0005e20000100800 */
[C-C-:B-1----:R-:W-:Y:S02]  /*34540*/  LOP3.LUT R6, R25.reuse, 0x158, R2.reuse, 0xfe, !PT ;  /* 0x0000015819067812 */ /* 0x142fe400078efe02 */
[----:B0-----:R-:W-:-:S03]  /*34550*/  LOP3.LUT R3, R25, 0x150, R2, 0xfe, !PT ;  /* 0x0000015019037812 */ /* 0x001fc600078efe02 */
[----:B------:R0:W-:Y:S01]  /*34560*/  STL [R1+0xd4], R6 ;  /* 0x0000d40601007387 */ /* 0x0001e20000100800 */
[----:B--2---:R-:W-:-:S03]  /*34570*/  LOP3.LUT R0, R25, 0x148, R2, 0xfe, !PT ;  /* 0x0000014819007812 */ /* 0x004fc600078efe02 */
[----:B------:R1:W-:Y:S04]  /*34580*/  STL [R1+0xcc], R3 ;  /* 0x0000cc0301007387 */ /* 0x0003e80000100800 */
[----:B------:R2:W-:Y:S01]  /*34590*/  STL [R1+0xc8], R0 ;  /* 0x0000c80001007387 */ /* 0x0005e20000100800 */
[C-C-:B0-----:R-:W-:Y:S02]  /*345a0*/  LOP3.LUT R6, R25.reuse, 0x140, R2.reuse, 0xfe, !PT ;  /* 0x0000014019067812 */ /* 0x141fe400078efe02 */
[----:B-1----:R-:W-:-:S03]  /*345b0*/  LOP3.LUT R3, R25, 0x138, R2, 0xfe, !PT ;  /* 0x0000013819037812 */ /* 0x002fc600078efe02 */
        /* <DEDUP_REMOVED lines=40> */
[----:B0-----:R-:W-:-:S03]  /*34840*/  LOP3.LUT R6, R25, 0x88, R2, 0xfe, !PT ;  /* 0x0000008819067812 */ /* 0x001fc600078efe02 */
[----:B------:R-:W-:Y:S01]  /*34850*/  STL.64 [R1+0x20], R8 ;  /* 0x0000200801007387 */ /* 0x000fe20000100a00 */
[----:B-1----:R-:W-:-:S03]  /*34860*/  LOP3.LUT R3, R25, 0x98, R2, 0xfe, !PT ;  /* 0x0000009819037812 */ /* 0x002fc600078efe02 */
[----:B------:R-:W-:Y:S01]  /*34870*/  STL.64 [R1+0x28], R10 ;  /* 0x0000280a01007387 */ /* 0x000fe20000100a00 */
[----:B--2---:R-:W-:-:S03]  /*34880*/  LOP3.LUT R0, R25, 0x90, R2, 0xfe, !PT ;  /* 0x0000009019007812 */ /* 0x004fc600078efe02 */
[----:B------:R-:W0:Y:S04]  /*34890*/  LDS.128 R8, [R22+UR4+0x400] ;  /* 0x0004000416087984 */ /* 0x000e280008000c00 */
[----:B------:R1:W-:Y:S04]  /*348a0*/  STL [R1+0x70], R3 ;  /* 0x0000700301007387 */ /* 0x0003e80000100800 */
[----:B------:R2:W-:Y:S04]  /*348b0*/  STL [R1+0x6c], R0 ;  /* 0x00006c0001007387 */ /* 0x0005e80000100800 */
[----:B------:R3:W-:Y:S01]  /*348c0*/  STL [R1+0x68], R6 ;  /* 0x0000680601007387 */ /* 0x0007e20000100800 */
[----:B-1----:R-:W-:-:S02]  /*348d0*/  LOP3.LUT R3, R25, 0x80, R2, 0xfe, !PT ;  /* 0x0000008019037812 */ /* 0x002fc400078efe02 */
[----:B--2---:R-:W-:-:S03]  /*348e0*/  LOP3.LUT R0, R25, 0x1f8, R2, 0xfe, !PT ;  /* 0x000001f819007812 */ /* 0x004fc600078efe02 */
[----:B------:R1:W-:Y:S01]  /*348f0*/  STL [R1+0x64], R3 ;  /* 0x0000640301007387 */ /* 0x0003e20000100800 */
[----:B---3--:R-:W-:-:S03]  /*34900*/  LOP3.LUT R6, R25, 0x78, R2, 0xfe, !PT ;  /* 0x0000007819067812 */ /* 0x008fc600078efe02 */
[----:B------:R2:W-:Y:S04]  /*34910*/  STL [R1+0x11c], R0 ;  /* 0x00011c0001007387 */ /* 0x0005e80000100800 */
[----:B------:R3:W-:Y:S01]  /*34920*/  STL [R1+0x5c], R6 ;  /* 0x00005c0601007387 */ /* 0x0007e20000100800 */
[C-C-:B-1----:R-:W-:Y:S02]  /*34930*/  LOP3.LUT R3, R25.reuse, 0x70, R2.reuse, 0xfe, !PT ;  /* 0x0000007019037812 */ /* 0x142fe400078efe02 */
[----:B--2---:R-:W-:-:S03]  /*34940*/  LOP3.LUT R0, R25, 0x68, R2, 0xfe, !PT ;  /* 0x0000006819007812 */ /* 0x004fc600078efe02 */
[----:B------:R1:W-:Y:S01]  /*34950*/  STL [R1+0x58], R3 ;  /* 0x0000580301007387 */ /* 0x0003e20000100800 */
[----:B---3--:R-:W-:-:S03]  /*34960*/  LOP3.LUT R6, R25, 0x58, R2, 0xfe, !PT ;  /* 0x0000005819067812 */ /* 0x008fc600078efe02 */
[----:B------:R2:W-:Y:S04]  /*34970*/  STL [R1+0x54], R0 ;  /* 0x0000540001007387 */ /* 0x0005e80000100800 */
[----:B0-----:R-:W-:Y:S01]  /*34980*/  STL.64 [R1+0x10], R8 ;  /* 0x0000100801007387 */ /* 0x001fe20000100a00 */
        /* <DEDUP_REMOVED lines=10> */
[C-C-:B---3--:R-:W-:Y:S02]  /*34a30*/  LOP3.LUT R0, R25.reuse, 0x40, R2.reuse, 0xfe, !PT ;  /* 0x0000004019007812 */ /* 0x148fe400078efe02 */
[C-C-:B-1----:R-:W-:Y:S01]  /*34a40*/  LOP3.LUT R3, R25.reuse, 0x30, R2.reuse, 0xfe, !PT ;  /* 0x0000003019037812 */ /* 0x142fe200078efe02 */
[----:B0-----:R-:W-:Y:S04]  /*34a50*/  STL.64 [R1], R8 ;  /* 0x0000000801007387 */ /* 0x001fe80000100a00 */
[----:B------:R-:W-:Y:S04]  /*34a60*/  STL.64 [R1+0x8], R10 ;  /* 0x0000080a01007387 */ /* 0x000fe80000100a00 */
[----:B------:R0:W-:Y:S04]  /*34a70*/  STL [R1+0x3c], R0 ;  /* 0x00003c0001007387 */ /* 0x0001e80000100800 */
[----:B------:R-:W-:Y:S04]  /*34a80*/  STL [R1+0x38], R6 ;  /* 0x0000380601007387 */ /* 0x000fe80000100800 */
[----:B------:R1:W-:Y:S01]  /*34a90*/  STL [R1+0x34], R3 ;  /* 0x0000340301007387 */ /* 0x0003e20000100800 */
[----:B0-----:R-:W-:-:S03]  /*34aa0*/  LOP3.LUT R0, R25, 0x28, R2, 0xfe, !PT ;  /* 0x0000002819007812 */ /* 0x001fc600078efe02 */
[----:B------:R-:W-:Y:S04]  /*34ab0*/  STL [R1+0xbb8], R12 ;  /* 0x000bb80c01007387 */ /* 0x000fe80000100800 */
[----:B------:R0:W-:Y:S04]  /*34ac0*/  STL [R1+0x30], R0 ;  /* 0x0000300001007387 */ /* 0x0001e80000100800 */
[----:B------:R2:W-:Y:S04]  /*34ad0*/  STL [R1+0xbb4], R13 ;  /* 0x000bb40d01007387 */ /* 0x0005e80000100800 */
[----:B------:R-:W-:Y:S04]  /*34ae0*/  STL [R1+0xbb0], R14 ;  /* 0x000bb00e01007387 */ /* 0x000fe80000100800 */
[----:B------:R-:W-:Y:S04]  /*34af0*/  STL [R1+0xbac], R15 ;  /* 0x000bac0f01007387 */ /* 0x000fe80000100800 */
[----:B------:R3:W-:Y:S01]  /*34b00*/  STL [R1+0xbbc], R29 ;  /* 0x000bbc1d01007387 */ /* 0x0007e20000100800 */
[----:B------:R-:W-:-:S02]  /*34b10*/  LOP3.LUT R26, R25, 0x18, R2, 0xfe, !PT ;  /* 0x00000018191a7812 */ /* 0x000fc400078efe02 */
[--C-:B-1----:R-:W-:Y:S01]  /*34b20*/  LOP3.LUT R3, R25, 0x10, R2.reuse, 0xfe, !PT ;  /* 0x0000001019037812 */ /* 0x102fe200078efe02 */
[----:B------:R-:W1:Y:S01]  /*34b30*/  LDS.128 R8, [R22+UR4+0x1000] ;  /* 0x0010000416087984 */ /* 0x000e620008000c00 */
[----:B0-----:R-:W-:Y:S01]  /*34b40*/  LEA R0, P2, R28, UR6, 0x1 ;  /* 0x000000061c007c11 */ /* 0x001fe2000f8408ff */
[C---:B--2---:R-:W-:Y:S01]  /*34b50*/  IMAD R13, R5.reuse, R24, RZ ;  /* 0x00000018050d7224 */ /* 0x044fe200078e02ff */
[----:B------:R-:W-:Y:S01]  /*34b60*/  ISETP.LT.AND P3, PT, R5, UR9, !P0 ;  /* 0x0000000905007c0c */ /* 0x000fe2000c761270 */
[----:B------:R-:W2:Y:S04]  /*34b70*/  LDL R12, [R1] ;  /* 0x00000000010c7983 */ /* 0x000ea80000100800 */
[----:B---3--:R-:W3:Y:S01]  /*34b80*/  LDL R29, [R1+0x10] ;  /* 0x00001000011d7983 */ /* 0x008ee20000100800 */
[----:B------:R-:W-:-:S02]  /*34b90*/  LOP3.LUT R2, R25, 0x8, R2, 0xfe, !PT ;  /* 0x0000000819027812 */ /* 0x000fc400078efe02 */
[----:B------:R-:W-:Y:S01]  /*34ba0*/  LEA.HI.X.SX32 R28, R28, UR7, 0x1, P2 ;  /* 0x000000071c1c7c11 */ /* 0x000fe200090f0eff */
[----:B------:R-:W4:Y:S01]  /*34bb0*/  LDL.LU R14, [R1+0x38] ;  /* 0x00003800010e7983 */ /* 0x000f220000300800 */
[C---:B------:R-:W-:Y:S01]  /*34bc0*/  ISETP.LT.AND P2, PT, R2.reuse, UR9, !P0 ;  /* 0x0000000902007c0c */ /* 0x040fe2000c741270 */
[----:B------:R-:W-:Y:S01]  /*34bd0*/  IMAD R23, R2, R24, RZ ;  /* 0x0000001802177224 */ /* 0x000fe200078e02ff */
[----:B------:R-:W-:Y:S01]  /*34be0*/  LEA R20, P4, R13, R0, 0x1 ;  /* 0x000000000d147211 */ /* 0x000fe200078808ff */
[----:B------:R-:W-:Y:S01]  /*34bf0*/  IMAD R25, R3, R24, RZ ;  /* 0x0000001803197224 */ /* 0x000fe200078e02ff */
[----:B------:R-:W5:Y:S02]  /*34c00*/  LDL.LU R15, [R1+0x3c] ;  /* 0x00003c00010f7983 */ /* 0x000f640000300800 */
[----:B------:R-:W-:Y:S02]  /*34c10*/  LEA R2, P5, R23, R0, 0x1 ;  /* 0x0000000017027211 */ /* 0x000fe400078a08ff */
[----:B------:R-:W-:-:S02]  /*34c20*/  LEA.HI.X.SX32 R21, R13, R28, 0x1, P4 ;  /* 0x0000001c0d157211 */ /* 0x000fc400020f0eff */
[----:B------:R-:W-:Y:S02]  /*34c30*/  ISETP.LT.AND P4, PT, R3, UR9, !P0 ;  /* 0x0000000903007c0c */ /* 0x000fe4000c781270 */
[----:B------:R-:W-:Y:S01]  /*34c40*/  LEA.HI.X.SX32 R3, R23, R28, 0x1, P5 ;  /* 0x0000001c17037211 */ /* 0x000fe200028f0eff */
[----:B------:R-:W-:Y:S04]  /*34c50*/  @P3 STG.E.U16 desc[UR10][R20.64], R27 ;  /* 0x0000001b14003986 */ /* 0x000fe8000c10150a */
[----:B---3--:R0:W-:Y:S04]  /*34c60*/  @P2 STG.E.U16 desc[UR10][R2.64], R29 ;  /* 0x0000001d02002986 */ /* 0x0081e8000c10150a */
[----:B0-----:R-:W3:Y:S01]  /*34c70*/  LDL.LU R29, [R1+0xbbc] ;  /* 0x000bbc00011d7983 */ /* 0x001ee20000300800 */
[----:B------:R-:W0:Y:S01]  /*34c80*/  LDC R3, c[0x0][0x248] ;  /* 0x00009200ff037b82 */ /* 0x000e220000000800 */
[----:B------:R-:W-:Y:S01]  /*34c90*/  IMAD R27, R26, R24, RZ ;  /* 0x000000181a1b7224 */ /* 0x000fe200078e02ff */
[C---:B------:R-:W-:Y:S01]  /*34ca0*/  LEA R24, P6, R25.reuse, R0, 0x1 ;  /* 0x0000000019187211 */ /* 0x040fe200078c08ff */
[----:B------:R-:W4:Y:S03]  /*34cb0*/  LDL.LU R2, [R1+0x30] ;  /* 0x0000300001027983 */ /* 0x000f260000300800 */
[----:B------:R-:W-:-:S05]  /*34cc0*/  LEA.HI.X.SX32 R25, R25, R28, 0x1, P6 ;  /* 0x0000001c19197211 */ /* 0x000fca00030f0eff */
[----:B--2---:R2:W-:Y:S01]  /*34cd0*/  @P4 STG.E.U16 desc[UR10][R24.64], R12 ;  /* 0x0000000c18004986 */ /* 0x0045e2000c10150a */
[----:B------:R-:W-:Y:S02]  /*34ce0*/  ISETP.LT.AND P3, PT, R26, UR9, !P0 ;  /* 0x000000091a007c0c */ /* 0x000fe4000c761270 */
[C---:B---3--:R-:W-:Y:S01]  /*34cf0*/  ISETP.LT.AND P2, PT, R29.reuse, UR9, !P0 ;  /* 0x000000091d007c0c */ /* 0x048fe2000c741270 */
[----:B0-----:R-:W-:Y:S01]  /*34d00*/  IMAD R3, R29, R3, RZ ;  /* 0x000000031d037224 */ /* 0x001fe200078e02ff */
[----:B--2---:R-:W0:Y:S01]  /*34d10*/  LDC R25, c[0x0][0x248] ;  /* 0x00009200ff197b82 */ /* 0x004e220000000800 */
[----:B------:R-:W2:Y:S04]  /*34d20*/  LDL.LU R29, [R1+0x40] ;  /* 0x00004000011d7983 */ /* 0x000ea80000300800 */
[----:B------:R-:W3:Y:S01]  /*34d30*/  LDL.LU R12, [R1+0xbb8] ;  /* 0x000bb800010c7983 */ /* 0x000ee20000300800 */
[----:B------:R-:W-:-:S04]  /*34d40*/  LEA R26, P5, R27, R0, 0x1 ;  /* 0x000000001b1a7211 */ /* 0x000fc800078a08ff */
[----:B------:R-:W-:-:S05]  /*34d50*/  LEA.HI.X.SX32 R27, R27, R28, 0x1, P5 ;  /* 0x0000001c1b1b7211 */ /* 0x000fca00028f0eff */
[----:B---3--:R3:W-:Y:S04]  /*34d60*/  @P3 STG.E.U16 desc[UR10][R26.64], R12 ;  /* 0x0000000c1a003986 */ /* 0x0087e8000c10150a */
[----:B---3--:R-:W3:Y:S01]  /*34d70*/  LDL.LU R26, [R1+0x34] ;  /* 0x00003400011a7983 */ /* 0x008ee20000300800 */
[----:B------:R-:W5:Y:S01]  /*34d80*/  LDC R27, c[0x0][0x248] ;  /* 0x00009200ff1b7b82 */ /* 0x000f620000000800 */
[C---:B----4-:R-:W-:Y:S01]  /*34d90*/  ISETP.LT.AND P5, PT, R2.reuse, UR9, !P0 ;  /* 0x0000000902007c0c */ /* 0x050fe2000c7a1270 */
[----:B0-----:R-:W-:Y:S01]  /*34da0*/  IMAD R25, R2, R25, RZ ;  /* 0x0000001902197224 */ /* 0x001fe200078e02ff */
[----:B------:R-:W-:-:S04]  /*34db0*/  LEA R2, P4, R3, R0, 0x1 ;  /* 0x0000000003027211 */ /* 0x000fc800078808ff */
[----:B------:R-:W-:-:S05]  /*34dc0*/  LEA.HI.X.SX32 R3, R3, R28, 0x1, P4 ;  /* 0x0000001c03037211 */ /* 0x000fca00020f0eff */
[----:B-1----:R0:W-:Y:S01]  /*34dd0*/  @P2 STG.E.U16 desc[UR10][R2.64], R8 ;  /* 0x0000000802002986 */ /* 0x0021e2000c10150a */
[----:B------:R-:W-:Y:S02]  /*34de0*/  ISETP.LT.AND P4, PT, R14, UR9, !P0 ;  /* 0x000000090e007c0c */ /* 0x000fe4000c781270 */
[----:B------:R-:W-:Y:S02]  /*34df0*/  ISETP.LT.AND P1, PT, R4, UR9, !P0 ;  /* 0x0000000904007c0c */ /* 0x000fe4000c721270 */
[----:B------:R-:W1:Y:S01]  /*34e00*/  LDS.128 R4, [R22+UR4+0x1400] ;  /* 0x0014000416047984 */ /* 0x000e620008000c00 */
[----:B------:R-:W-:-:S03]  /*34e10*/  LEA R24, P6, R25, R0, 0x1 ;  /* 0x0000000019187211 */ /* 0x000fc600078c08ff */
[----:B------:R-:W4:Y:S01]  /*34e20*/  LDS.128 R20, [R22+UR4+0x1c00] ;  /* 0x001c000416147984 */ /* 0x000f220008000c00 */
[C---:B---3--:R-:W-:Y:S01]  /*34e30*/  ISETP.LT.AND P3, PT, R26.reuse, UR9, !P0 ;  /* 0x000000091a007c0c */ /* 0x048fe2000c761270 */
[-C--:B-----5:R-:W-:Y:S02]  /*34e40*/  IMAD R26, R26, R27.reuse, RZ ;  /* 0x0000001b1a1a7224 */ /* 0x0a0fe400078e02ff */
[----:B------:R-:W-:Y:S02]  /*34e50*/  IMAD R27, R14, R27, RZ ;  /* 0x0000001b0e1b7224 */ /* 0x000fe400078e02ff */
[----:B------:R-:W3:Y:S01]  /*34e60*/  LDL.LU R14, [R1+0x54] ;  /* 0x00005400010e7983 */ /* 0x000ee20000300800 */
[----:B0-----:R-:W-:-:S04]  /*34e70*/  LEA R2, P2, R26, R0, 0x1 ;  /* 0x000000001a027211 */ /* 0x001fc800078408ff */
[-C--:B------:R-:W-:Y:S02]  /*34e80*/  LEA.HI.X.SX32 R3, R26, R28.reuse, 0x1, P2 ;  /* 0x0000001c1a037211 */ /* 0x080fe400010f0eff */
[----:B------:R-:W5:Y:S01]  /*34e90*/  LDL.LU R26, [R1+0x60] ;  /* 0x00006000011a7983 */ /* 0x000f620000300800 */
[----:B------:R-:W-:-:S05]  /*34ea0*/  LEA.HI.X.SX32 R25, R25, R28, 0x1, P6 ;  /* 0x0000001c19197211 */ /* 0x000fca00030f0eff */
[----:B-1----:R0:W-:Y:S02]  /*34eb0*/  @P5 STG.E.U16 desc[UR10][R24.64], R4 ;  /* 0x0000000418005986 */ /* 0x0021e4000c10150a */
[----:B0-----:R-:W0:Y:S01]  /*34ec0*/  LDC R25, c[0x0][0x248] ;  /* 0x00009200ff197b82 */ /* 0x001e220000000800 */
[----:B------:R-:W-:Y:S01]  /*34ed0*/  LEA R24, P6, R27, R0, 0x1 ;  /* 0x000000001b187211 */ /* 0x000fe200078c08ff */
[----:B------:R1:W-:Y:S01]  /*34ee0*/  @P3 STG.E.U16 desc[UR10][R2.64], R16 ;  /* 0x0000001002003986 */ /* 0x0003e2000c10150a */
[----:B------:R-:W-:-:S05]  /*34ef0*/  ISETP.LT.AND P5, PT, R15, UR9, !P0 ;  /* 0x000000090f007c0c */ /* 0x000fca000c7a1270 */
[----:B-1----:R-:W1:Y:S01]  /*34f00*/  LDC R3, c[0x0][0x248] ;  /* 0x00009200ff037b82 */ /* 0x002e620000000800 */
[----:B-----5:R-:W-:Y:S01]  /*34f10*/  ISETP.LT.AND P2, PT, R26, UR9, !P0 ;  /* 0x000000091a007c0c */ /* 0x020fe2000c741270 */
[----:B0-----:R-:W-:Y:S01]  /*34f20*/  IMAD R26, R15, R25, RZ ;  /* 0x000000190f1a7224 */ /* 0x001fe200078e02ff */
[----:B------:R-:W-:Y:S01]  /*34f30*/  LEA.HI.X.SX32 R25, R27, R28, 0x1, P6 ;  /* 0x0000001c1b197211 */ /* 0x000fe200030f0eff */
[----:B------:R-:W5:Y:S04]  /*34f40*/  LDL.LU R15, [R1+0x58] ;  /* 0x00005800010f7983 */ /* 0x000f680000300800 */
[----:B------:R-:W3:Y:S04]  /*34f50*/  LDL.LU R27, [R1+0x48] ;  /* 0x00004800011b7983 */ /* 0x000ee80000300800 */
[----:B----4-:R0:W-:Y:S04]  /*34f60*/  @P4 STG.E.U16 desc[UR10][R24.64], R20 ;  /* 0x0000001418004986 */ /* 0x0101e8000c10150a */
[----:B0-----:R-:W4:Y:S01]  /*34f70*/  LDL.LU R25, [R1+0x20] ;  /* 0x0000200001197983 */ /* 0x001f220000300800 */
[----:B------:R-:W-:-:S02]  /*34f80*/  LEA R2, P6, R26, R0, 0x1 ;  /* 0x000000001a027211 */ /* 0x000fc400078c08ff */
[C---:B--2---:R-:W-:Y:S01]  /*34f90*/  ISETP.LT.AND P3, PT, R29.reuse, UR9, !P0 ;  /* 0x000000091d007c0c */ /* 0x044fe2000c761270 */
[----:B-1----:R-:W-:Y:S01]  /*34fa0*/  IMAD R29, R29, R3, RZ ;  /* 0x000000031d1d7224 */ /* 0x002fe200078e02ff */
[----:B------:R-:W-:Y:S02]  /*34fb0*/  LEA.HI.X.SX32 R3, R26, R28, 0x1, P6 ;  /* 0x0000001c1a037211 */ /* 0x000fe400030f0eff */
[----:B------:R-:W2:Y:S01]  /*34fc0*/  LDL.LU R26, [R1+0x4c] ;  /* 0x00004c00011a7983 */ /* 0x000ea20000300800 */
[----:B----4-:R-:W-:Y:S02]  /*34fd0*/  PRMT R4, R25, 0x7632, R4 ;  /* 0x0000763219047816 */ /* 0x010fe40000000004 */
[----:B------:R-:W0:Y:S03]  /*34fe0*/  LDC R25, c[0x0][0x248] ;  /* 0x00009200ff197b82 */ /* 0x000e260000000800 */
[----:B------:R1:W-:Y:S04]  /*34ff0*/  @P5 STG.E.U16 desc[UR10][R2.64], R4 ;  /* 0x0000000402005986 */ /* 0x0003e8000c10150a */
[----:B-1----:R-:W4:Y:S01]  /*35000*/  LDL.LU R2, [R1+0x10] ;  /* 0x0000100001027983 */ /* 0x002f220000300800 */
[----:B---3--:R-:W-:-:S02]  /*35010*/  ISETP.LT.AND P4, PT, R27, UR9, !P0 ;  /* 0x000000091b007c0c */ /* 0x008fc4000c781270 */
[----:B------:R-:W-:Y:S01]  /*35020*/  LEA R24, P6, R29, R0, 0x1 ;  /* 0x000000001d187211 */ /* 0x000fe200078c08ff */
[----:B0-----:R-:W-:-:S03]  /*35030*/  IMAD R27, R27, R25, RZ ;  /* 0x000000191b1b7224 */ /* 0x001fc600078e02ff */
[----:B------:R-:W-:Y:S02]  /*35040*/  LEA.HI.X.SX32 R25, R29, R28, 0x1, P6 ;  /* 0x0000001c1d197211 */ /* 0x000fe400030f0eff */
[----:B------:R-:W0:Y:S01]  /*35050*/  LDC R29, c[0x0][0x248] ;  /* 0x00009200ff1d7b82 */ /* 0x000e220000000800 */
[----:B----4-:R-:W-:Y:S02]  /*35060*/  PRMT R3, R2, 0x7632, R3 ;  /* 0x0000763202037816 */ /* 0x010fe40000000003 */
[----:B------:R-:W-:-:S03]  /*35070*/  LEA R2, P6, R27, R0, 0x1 ;  /* 0x000000001b027211 */ /* 0x000fc600078c08ff */
[----:B------:R1:W-:Y:S04]  /*35080*/  @P3 STG.E.U16 desc[UR10][R24.64], R3 ;  /* 0x0000000318003986 */ /* 0x0003e8000c10150a */
[----:B-1----:R-:W3:Y:S01]  /*35090*/  LDL.LU R25, [R1] ;  /* 0x0000000001197983 */ /* 0x002ee20000300800 */
[----:B------:R-:W-:-:S03]  /*350a0*/  LEA.HI.X.SX32 R3, R27, R28, 0x1, P6 ;  /* 0x0000001c1b037211 */ /* 0x000fc600030f0eff */
[----:B------:R-:W4:Y:S01]  /*350b0*/  LDL.LU R27, [R1+0x50] ;  /* 0x00005000011b7983 */ /* 0x000f220000300800 */
[C---:B--2---:R-:W-:Y:S01]  /*350c0*/  ISETP.LT.AND P5, PT, R26.reuse, UR9, !P0 ;  /* 0x000000091a007c0c */ /* 0x044fe2000c7a1270 */
[----:B0-----:R-:W-:-:S05]  /*350d0*/  IMAD R26, R26, R29, RZ ;  /* 0x0000001d1a1a7224 */ /* 0x001fca00078e02ff */
[----:B------:R-:W-:Y:S02]  /*350e0*/  LEA R24, P6, R26, R0, 0x1 ;  /* 0x000000001a187211 */ /* 0x000fe400078c08ff */
[----:B------:R-:W-:Y:S02]  /*350f0*/  PRMT R12, R12, 0x7632, R12 ;  /* 0x000076320c0c7816 */ /* 0x000fe4000000000c */
[----:B------:R-:W-:Y:S02]  /*35100*/  PRMT R8, R8, 0x7632, R8 ;  /* 0x0000763208087816 */ /* 0x000fe40000000008 */
[----:B---3--:R-:W-:Y:S02]  /*35110*/  PRMT R4, R25, 0x7632, R4 ;  /* 0x0000763219047816 */ /* 0x008fe40000000004 */
[C---:B----4-:R-:W-:Y:S01]  /*35120*/  ISETP.LT.AND P3, PT, R27.reuse, UR9, !P0 ;  /* 0x000000091b007c0c */ /* 0x050fe2000c761270 */
[----:B------:R-:W-:Y:S02]  /*35130*/  IMAD R27, R27, R29, RZ ;  /* 0x0000001d1b1b7224 */ /* 0x000fe400078e02ff */
[----:B------:R0:W-:Y:S01]  /*35140*/  @P4 STG.E.U16 desc[UR10][R2.64], R4 ;  /* 0x0000000402004986 */ /* 0x0001e2000c10150a */
[----:B------:R-:W-:-:S02]  /*35150*/  LEA.HI.X.SX32 R25, R26, R28, 0x1, P6 ;  /* 0x0000001c1a197211 */ /* 0x000fc400030f0eff */
[----:B0-----:R-:W-:-:S04]  /*35160*/  LEA R2, P6, R27, R0, 0x1 ;  /* 0x000000001b027211 */ /* 0x001fc800078c08ff */
[----:B------:R-:W-:Y:S02]  /*35170*/  LEA.HI.X.SX32 R3, R27, R28, 0x1, P6 ;  /* 0x0000001c1b037211 */ /* 0x000fe400030f0eff */
[----:B------:R-:W0:Y:S01]  /*35180*/  LDC R27, c[0x0][0x248] ;  /* 0x00009200ff1b7b82 */ /* 0x000e220000000800 */
[C---:B------:R-:W-:Y:S01]  /*35190*/  IMAD R26, R14.reuse, R29, RZ ;  /* 0x0000001d0e1a7224 */ /* 0x040fe200078e02ff */
[----:B------:R-:W-:Y:S01]  /*351a0*/  ISETP.LT.AND P4, PT, R14, UR9, !P0 ;  /* 0x000000090e007c0c */ /* 0x000fe2000c781270 */
[----:B------:R1:W-:Y:S01]  /*351b0*/  @P5 STG.E.U16 desc[UR10][R24.64], R12 ;  /* 0x0000000c18005986 */ /* 0x0003e2000c10150a */
[----:B-----5:R-:W-:-:S03]  /*351c0*/  ISETP.LT.AND P5, PT, R15, UR9, !P0 ;  /* 0x000000090f007c0c */ /* 0x020fc6000c7a1270 */
[----:B------:R-:W2:Y:S04]  /*351d0*/  LDL.LU R14, [R1+0x24] ;  /* 0x00002400010e7983 */ /* 0x000ea80000300800 */
[----:B------:R-:W3:Y:S01]  /*351e0*/  LDL.LU R29, [R1+0x14] ;  /* 0x00001400011d7983 */ /* 0x000ee20000300800 */
[----:B-1----:R-:W-:-:S03]  /*351f0*/  LEA R24, P6, R26, R0, 0x1 ;  /* 0x000000001a187211 */ /* 0x002fc600078c08ff */
[----:B------:R1:W-:Y:S01]  /*35200*/  @P3 STG.E.U16 desc[UR10][R2.64], R8 ;  /* 0x0000000802003986 */ /* 0x0003e2000c10150a */
[----:B------:R-:W-:Y:S02]  /*35210*/  PRMT R4, R4, 0x7632, R4 ;  /* 0x0000763204047816 */ /* 0x000fe40000000004 */
[----:B------:R-:W-:Y:S01]  /*35220*/  LEA.HI.X.SX32 R25, R26, R28, 0x1, P6 ;  /* 0x0000001c1a197211 */ /* 0x000fe200030f0eff */
[----:B0-----:R-:W-:Y:S02]  /*35230*/  IMAD R12, R15, R27, RZ ;  /* 0x0000001b0f0c7224 */ /* 0x001fe400078e02ff */
[----:B------:R-:W4:Y:S04]  /*35240*/  LDL.LU R15, [R1+0x4] ;  /* 0x00000400010f7983 */ /* 0x000f280000300800 */
[----:B-1----:R-:W5:Y:S04]  /*35250*/  LDL.LU R8, [R1+0x5c] ;  /* 0x00005c0001087983 */ /* 0x002f680000300800 */
[----:B------:R-:W2:Y:S04]  /*35260*/  LDL.LU R26, [R1+0x68] ;  /* 0x00006800011a7983 */ /* 0x000ea80000300800 */
[----:B------:R0:W-:Y:S04]  /*35270*/  @P4 STG.E.U16 desc[UR10][R24.64], R4 ;  /* 0x0000000418004986 */ /* 0x0001e8000c10150a */
[----:B0-----:R-:W3:Y:S01]  /*35280*/  LDL.LU R25, [R1+0x64] ;  /* 0x0000640001197983 */ /* 0x001ee20000300800 */
[----:B------:R-:W-:Y:S01]  /*35290*/  LEA R2, P6, R12, R0, 0x1 ;  /* 0x000000000c027211 */ /* 0x000fe200078c08ff */
[----:B------:R-:W-:Y:S01]  /*352a0*/  IMAD R4, R27, 0x80, R13 ;  /* 0x000000801b047824 */ /* 0x000fe200078e020d */
[----:B------:R-:W-:Y:S01]  /*352b0*/  PRMT R16, R16, 0x7632, R16 ;  /* 0x0000763210107816 */ /* 0x000fe20000000010 */
[----:B------:R-:W4:Y:S01]  /*352c0*/  LDL.LU R13, [R1+0xbb4] ;  /* 0x000bb400010d7983 */ /* 0x000f220000300800 */
[----:B------:R-:W-:-:S03]  /*352d0*/  LEA.HI.X.SX32 R3, R12, R28, 0x1, P6 ;  /* 0x0000001c0c037211 */ /* 0x000fc600030f0eff */
[----:B------:R-:W4:Y:S04]  /*352e0*/  LDL.LU R12, [R1+0x7c] ;  /* 0x00007c00010c7983 */ /* 0x000f280000300800 */
[----:B------:R0:W-:Y:S04]  /*352f0*/  @P5 STG.E.U16 desc[UR10][R2.64], R16 ;  /* 0x0000001002005986 */ /* 0x0001e8000c10150a */
[----:B0-----:R-:W4:Y:S01]  /*35300*/  LDL.LU R16, [R1+0x78] ;  /* 0x0000780001107983 */ /* 0x001f220000300800 */
[C---:B-----5:R-:W-:Y:S01]  /*35310*/  ISETP.LT.AND P3, PT, R8.reuse, UR9, !P0 ;  /* 0x0000000908007c0c */ /* 0x060fe2000c761270 */
[----:B------:R-:W-:-:S05]  /*35320*/  IMAD R8, R8, R27, RZ ;  /* 0x0000001b08087224 */ /* 0x000fca00078e02ff */
[----:B------:R-:W-:Y:S02]  /*35330*/  LEA R24, P6, R8, R0, 0x1 ;  /* 0x0000000008187211 */ /* 0x000fe400078c08ff */
[----:B--2---:R-:W-:Y:S02]  /*35340*/  ISETP.LT.AND P5, PT, R26, UR9, !P0 ;  /* 0x000000091a007c0c */ /* 0x004fe4000c7a1270 */
[----:B------:R-:W2:Y:S01]  /*35350*/  LDL.LU R26, [R1+0x80] ;  /* 0x00008000011a7983 */ /* 0x000ea20000300800 */
[----:B---3--:R-:W-:Y:S02]  /*35360*/  ISETP.LT.AND P4, PT, R25, UR9, !P0 ;  /* 0x0000000919007c0c */ /* 0x008fe4000c781270 */
[----:B------:R-:W-:Y:S02]  /*35370*/  LEA.HI.X.SX32 R25, R8, R28, 0x1, P6 ;  /* 0x0000001c08197211 */ /* 0x000fe400030f0eff */
[----:B------:R-:W-:Y:S01]  /*35380*/  LEA R2, P6, R4, R0, 0x1 ;  /* 0x0000000004027211 */ /* 0x000fe200078c08ff */
[----:B------:R-:W-:-:S03]  /*35390*/  IMAD R8, R27, 0x8, R4 ;  /* 0x000000081b087824 */ /* 0x000fc600078e0204 */
[----:B------:R-:W-:Y:S02]  /*353a0*/  LEA.HI.X.SX32 R3, R4, R28, 0x1, P6 ;  /* 0x0000001c04037211 */ /* 0x000fe400030f0eff */
[----:B------:R-:W3:Y:S01]  /*353b0*/  LDL.LU R4, [R1+0x6c] ;  /* 0x00006c0001047983 */ /* 0x000ee20000300800 */
[----:B------:R-:W-:-:S05]  /*353c0*/  PRMT R20, R20, 0x7632, R20 ;  /* 0x0000763214147816 */ /* 0x000fca0000000014 */
[----:B------:R0:W-:Y:S02]  /*353d0*/  @P3 STG.E.U16 desc[UR10][R24.64], R20 ;  /* 0x0000001418003986 */ /* 0x0001e4000c10150a */
[C---:B0-----:R-:W-:Y:S02]  /*353e0*/  LEA R24, P6, R8.reuse, R0, 0x1 ;  /* 0x0000000008187211 */ /* 0x041fe400078c08ff */
[----:B------:R-:W5:Y:S02]  /*353f0*/  LDL.LU R20, [R1+0x74] ;  /* 0x0000740001147983 */ /* 0x000f640000300800 */
[----:B------:R-:W-:Y:S02]  /*35400*/  LEA.HI.X.SX32 R25, R8, R28, 0x1, P6 ;  /* 0x0000001c08197211 */ /* 0x000fe400030f0eff */
[----:B---3--:R-:W-:Y:S01]  /*35410*/  ISETP.LT.AND P3, PT, R4, UR9, !P0 ;  /* 0x0000000904007c0c */ /* 0x008fe2000c761270 */
[----:B------:R-:W-:Y:S02]  /*35420*/  IMAD R4, R27, 0x8, R8 ;  /* 0x000000081b047824 */ /* 0x000fe400078e0208 */
[----:B------:R-:W3:Y:S04]  /*35430*/  LDL.LU R8, [R1+0x70] ;  /* 0x0000700001087983 */ /* 0x000ee80000300800 */
[----:B------:R0:W-:Y:S04]  /*35440*/  @P4 STG.E.U16 desc[UR10][R2.64], R14 ;  /* 0x0000000e02004986 */ /* 0x0001e8000c10150a */
[----:B------:R1:W-:Y:S01]  /*35450*/  @P5 STG.E.U16 desc[UR10][R24.64], R29 ;  /* 0x0000001d18005986 */ /* 0x0003e2000c10150a */
[----:B0-----:R-:W-:-:S02]  /*35460*/  LEA R2, P6, R4, R0, 0x1 ;  /* 0x0000000004027211 */ /* 0x001fc400078c08ff */
[----:B-----5:R-:W-:Y:S02]  /*35470*/  ISETP.LT.AND P5, PT, R20, UR9, !P0 ;  /* 0x0000000914007c0c */ /* 0x020fe4000c7a1270 */
[----:B------:R-:W-:Y:S01]  /*35480*/  LEA.HI.X.SX32 R3, R4, R28, 0x1, P6 ;  /* 0x0000001c04037211 */ /* 0x000fe200030f0eff */
[----:B------:R-:W5:Y:S04]  /*35490*/  LDL.LU R20, [R1+0x8c] ;  /* 0x00008c0001147983 */ /* 0x000f680000300800 */
[----:B----4-:R0:W-:Y:S01]  /*354a0*/  @P3 STG.E.U16 desc[UR10][R2.64], R15 ;  /* 0x0000000f02003986 */ /* 0x0101e2000c10150a */
[----:B------:R-:W-:-:S03]  /*354b0*/  ISETP.LT.AND P3, PT, R16, UR9, !P0 ;  /* 0x0000000910007c0c */ /* 0x000fc6000c761270 */
[----:B------:R-:W4:Y:S01]  /*354c0*/  LDL.LU R16, [R1+0x90] ;  /* 0x0000900001107983 */ /* 0x000f220000300800 */
[----:B---3--:R-:W-:Y:S01]  /*354d0*/  ISETP.LT.AND P4, PT, R8, UR9, !P0 ;  /* 0x0000000908007c0c */ /* 0x008fe2000c781270 */
[----:B------:R-:W-:-:S04]  /*354e0*/  IMAD R8, R27, 0x8, R4 ;  /* 0x000000081b087824 */ /* 0x000fc800078e0204 */
[----:B------:R-:W-:Y:S01]  /*354f0*/  IMAD R4, R27, 0x8, R8 ;  /* 0x000000081b047824 */ /* 0x000fe200078e0208 */
[----:B-1----:R-:W-:-:S04]  /*35500*/  LEA R24, P6, R8, R0, 0x1 ;  /* 0x0000000008187211 */ /* 0x002fc800078c08ff */
[----:B------:R-:W-:Y:S01]  /*35510*/  LEA.HI.X.SX32 R25, R8, R28, 0x1, P6 ;  /* 0x0000001c08197211 */ /* 0x000fe200030f0eff */
[----:B------:R-:W-:Y:S01]  /*35520*/  IMAD R8, R27, 0x8, R4 ;  /* 0x000000081b087824 */ /* 0x000fe200078e0204 */
[----:B0-----:R-:W-:-:S04]  /*35530*/  LEA R2, P6, R4, R0, 0x1 ;  /* 0x0000000004027211 */ /* 0x001fc800078c08ff */
[----:B------:R-:W-:Y:S01]  /*35540*/  LEA.HI.X.SX32 R3, R4, R28, 0x1, P6 ;  /* 0x0000001c04037211 */ /* 0x000fe200030f0eff */
[----:B------:R-:W-:Y:S01]  /*35550*/  IMAD R4, R27, 0x8, R8 ;  /* 0x000000081b047824 */ /* 0x000fe200078e0208 */
[----:B------:R0:W-:Y:S01]  /*35560*/  @P4 STG.E.U16 desc[UR10][R24.64], R13 ;  /* 0x0000000d18004986 */ /* 0x0001e2000c10150a */
[----:B------:R-:W-:-:S03]  /*35570*/  ISETP.LT.AND P4, PT, R12, UR9, !P0 ;  /* 0x000000090c007c0c */ /* 0x000fc6000c781270 */
[----:B------:R1:W-:Y:S04]  /*35580*/  @P5 STG.E.U16 desc[UR10][R2.64], R9 ;  /* 0x0000000902005986 */ /* 0x0003e8000c10150a */
[----:B------:R-:W3:Y:S01]  /*35590*/  LDL.LU R12, [R1+0x94] ;  /* 0x00009400010c7983 */ /* 0x000ee20000300800 */
[-C--:B0-----:R-:W-:Y:S02]  /*355a0*/  LEA R24, P6, R8, R0.reuse, 0x1 ;  /* 0x0000000008187211 */ /* 0x081fe400078c08ff */
[----:B-1----:R-:W-:Y:S02]  /*355b0*/  LEA R2, P5, R4, R0, 0x1 ;  /* 0x0000000004027211 */ /* 0x002fe400078a08ff */
[----:B------:R-:W-:Y:S01]  /*355c0*/  LEA.HI.X.SX32 R25, R8, R28, 0x1, P6 ;  /* 0x0000001c08197211 */ /* 0x000fe200030f0eff */
[----:B------:R-:W-:Y:S01]  /*355d0*/  IMAD R8, R27, 0x8, R4 ;  /* 0x000000081b087824 */ /* 0x000fe200078e0204 */
[----:B--2---:R-:W-:-:S02]  /*355e0*/  ISETP.LT.AND P6, PT, R26, UR9, !P0 ;  /* 0x000000091a007c0c */ /* 0x004fc4000c7c1270 */
[----:B------:R-:W2:Y:S01]  /*355f0*/  LDL.LU R26, [R1+0x9c] ;  /* 0x00009c00011a7983 */ /* 0x000ea20000300800 */
[----:B------:R-:W-:-:S03]  /*35600*/  LEA.HI.X.SX32 R3, R4, R28, 0x1, P5 ;  /* 0x0000001c04037211 */ /* 0x000fc600028f0eff */
[----:B------:R-:W5:Y:S04]  /*35610*/  LDL.LU R4, [R1+0x84] ;  /* 0x0000840001047983 */ /* 0x000f680000300800 */
[----:B------:R0:W-:Y:S02]  /*35620*/  @P3 STG.E.U16 desc[UR10][R24.64], R5 ;  /* 0x0000000518003986 */ /* 0x0001e4000c10150a */
[----:B0-----:R-:W-:-:S04]  /*35630*/  LEA R24, P5, R8, R0, 0x1 ;  /* 0x0000000008187211 */ /* 0x001fc800078a08ff */
[----:B------:R-:W-:Y:S02]  /*35640*/  LEA.HI.X.SX32 R25, R8, R28, 0x1, P5 ;  /* 0x0000001c08197211 */ /* 0x000fe400028f0eff */
[----:B-----5:R-:W-:Y:S01]  /*35650*/  ISETP.LT.AND P3, PT, R4, UR9, !P0 ;  /* 0x0000000904007c0c */ /* 0x020fe2000c761270 */
[----:B------:R-:W-:Y:S02]  /*35660*/  IMAD R4, R27, 0x8, R8 ;  /* 0x000000081b047824 */ /* 0x000fe400078e0208 */
[----:B------:R-:W5:Y:S01]  /*35670*/  LDL.LU R8, [R1+0x88] ;  /* 0x0000880001087983 */ /* 0x000f620000300800 */
[----:B------:R-:W-:-:S03]  /*35680*/  PRMT R9, R14, 0x7632, R9 ;  /* 0x000076320e097816 */ /* 0x000fc60000000009 */
[----:B------:R0:W-:Y:S01]  /*35690*/  @P4 STG.E.U16 desc[UR10][R2.64], R17 ;  /* 0x0000001102004986 */ /* 0x0001e2000c10150a */
[----:B------:R-:W-:-:S03]  /*356a0*/  PRMT R5, R29, 0x7632, R5 ;  /* 0x000076321d057816 */ /* 0x000fc60000000005 */
[----:B------:R1:W-:Y:S01]  /*356b0*/  @P6 STG.E.U16 desc[UR10][R24.64], R21 ;  /* 0x0000001518006986 */ /* 0x0003e2000c10150a */
[----:B------:R-:W-:-:S03]  /*356c0*/  ISETP.LT.AND P6, PT, R20, UR9, !P0 ;  /* 0x0000000914007c0c */ /* 0x000fc6000c7c1270 */
[----:B------:R-:W2:Y:S01]  /*356d0*/  LDL.LU R20, [R1+0xa0] ;  /* 0x0000a00001147983 */ /* 0x000ea20000300800 */
[----:B0-----:R-:W-:-:S03]  /*356e0*/  LEA R2, P5, R4, R0, 0x1 ;  /* 0x0000000004027211 */ /* 0x001fc600078a08ff */
[----:B------:R-:W2:Y:S04]  /*356f0*/  LDL.LU R14, [R1+0xbb0] ;  /* 0x000bb000010e7983 */ /* 0x000ea80000300800 */
[----:B------:R-:W2:Y:S01]  /*35700*/  LDL.LU R29, [R1+0xa4] ;  /* 0x0000a400011d7983 */ /* 0x000ea20000300800 */
[----:B------:R-:W-:-:S05]  /*35710*/  LEA.HI.X.SX32 R3, R4, R28, 0x1, P5 ;  /* 0x0000001c04037211 */ /* 0x000fca00028f0eff */
[----:B------:R0:W-:Y:S01]  /*35720*/  @P3 STG.E.U16 desc[UR10][R2.64], R9 ;  /* 0x0000000902003986 */ /* 0x0001e2000c10150a */
[----:B----4-:R-:W-:-:S03]  /*35730*/  ISETP.LT.AND P3, PT, R16, UR9, !P0 ;  /* 0x0000000910007c0c */ /* 0x010fc6000c761270 */
[----:B------:R-:W4:Y:S01]  /*35740*/  LDL.LU R16, [R1+0xa8] ;  /* 0x0000a80001107983 */ /* 0x000f220000300800 */
[----:B-----5:R-:W-:Y:S01]  /*35750*/  ISETP.LT.AND P4, PT, R8, UR9, !P0 ;  /* 0x0000000908007c0c */ /* 0x020fe2000c781270 */
[----:B------:R-:W-:-:S04]  /*35760*/  IMAD R8, R27, 0x8, R4 ;  /* 0x000000081b087824 */ /* 0x000fc800078e0204 */
[----:B------:R-:W-:Y:S01]  /*35770*/  IMAD R4, R27, 0x8, R8 ;  /* 0x000000081b047824 */ /* 0x000fe200078e0208 */
[----:B-1----:R-:W-:-:S04]  /*35780*/  LEA R24, P5, R8, R0, 0x1 ;  /* 0x0000000008187211 */ /* 0x002fc800078a08ff */
[----:B------:R-:W-:Y:S02]  /*35790*/  LEA.HI.X.SX32 R25, R8, R28, 0x1, P5 ;  /* 0x0000001c08197211 */ /* 0x000fe400028f0eff */
[----:B0-----:R-:W-:-:S03]  /*357a0*/  LEA R2, P5, R4, R0, 0x1 ;  /* 0x0000000004027211 */ /* 0x001fc600078a08ff */
[----:B------:R0:W-:Y:S01]  /*357b0*/  @P4 STG.E.U16 desc[UR10][R24.64], R5 ;  /* 0x0000000518004986 */ /* 0x0001e2000c10150a */
[----:B------:R-:W-:Y:S02]  /*357c0*/  LEA.HI.X.SX32 R3, R4, R28, 0x1, P5 ;  /* 0x0000001c04037211 */ /* 0x000fe400028f0eff */
[----:B---3--:R-:W-:Y:S02]  /*357d0*/  ISETP.LT.AND P4, PT, R12, UR9, !P0 ;  /* 0x000000090c007c0c */ /* 0x008fe4000c781270 */
[----:B0-----:R-:W-:Y:S02]  /*357e0*/  PRMT R5, R15, 0x7632, R5 ;  /* 0x000076320f057816 */ /* 0x001fe40000000005 */
[----:B------:R-:W3:Y:S04]  /*357f0*/  LDL.LU R15, [R1+0xbac] ;  /* 0x000bac00010f7983 */ /* 0x000ee80000300800 */
[----:B------:R0:W-:Y:S01]  /*35800*/  @P6 STG.E.U16 desc[UR10][R2.64], R5 ;  /* 0x0000000502006986 */ /* 0x0001e2000c10150a */
[----:B--2---:R-:W-:-:S03]  /*35810*/  ISETP.LT.AND P6, PT, R26, UR9, !P0 ;  /* 0x000000091a007c0c */ /* 0x004fc6000c7c1270 */
[----:B------:R-:W2:Y:S04]  /*35820*/  LDL.LU R12, [R1+0xb0] ;  /* 0x0000b000010c7983 */ /* 0x000ea80000300800 */
[----:B------:R-:W5:Y:S01]  /*35830*/  LDL.LU R26, [R1+0xac] ;  /* 0x0000ac00011a7983 */ /* 0x000f620000300800 */
[----:B------:R-:W-:Y:S01]  /*35840*/  IMAD R8, R27, 0x8, R4 ;  /* 0x000000081b087824 */ /* 0x000fe200078e0204 */
[----:B------:R-:W-:-:S04]  /*35850*/  PRMT R13, R13, 0x7632, R13 ;  /* 0x000076320d0d7816 */ /* 0x000fc8000000000d */
[----:B------:R-:W-:Y:S01]  /*35860*/  LEA R24, P5, R8, R0, 0x1 ;  /* 0x0000000008187211 */ /* 0x000fe200078a08ff */
[----:B------:R-:W-:-:S03]  /*35870*/  IMAD R4, R27, 0x8, R8 ;  /* 0x000000081b047824 */ /* 0x000fc600078e0208 */
[----:B------:R-:W-:Y:S02]  /*35880*/  LEA.HI.X.SX32 R25, R8, R28, 0x1, P5 ;  /* 0x0000001c08197211 */ /* 0x000fe400028f0eff */
[----:B0-----:R-:W-:-:S03]  /*35890*/  LEA R2, P5, R4, R0, 0x1 ;  /* 0x0000000004027211 */ /* 0x001fc600078a08ff */
[----:B------:R0:W-:Y:S01]  /*358a0*/  @P3 STG.E.U16 desc[UR10][R24.64], R13 ;  /* 0x0000000d18003986 */ /* 0x0001e2000c10150a */
[----:B------:R-:W-:Y:S01]  /*358b0*/  PRMT R5, R9, 0x7632, R5 ;  /* 0x0000763209057816 */ /* 0x000fe20000000005 */
[----:B------:R-:W-:Y:S01]  /*358c0*/  IMAD R9, R27, 0x8, R4 ;  /* 0x000000081b097824 */ /* 0x000fe200078e0204 */
[----:B------:R-:W-:Y:S01]  /*358d0*/  LEA.HI.X.SX32 R3, R4, R28, 0x1, P5 ;  /* 0x0000001c04037211 */ /* 0x000fe200028f0eff */
[----:B0-----:R-:W3:Y:S03]  /*358e0*/  LDL.LU R13, [R1+0x28] ;  /* 0x00002800010d7983 */ /* 0x001ee60000300800 */
[----:B------:R-:W-:Y:S01]  /*358f0*/  LEA R8, P5, R9, R0, 0x1 ;  /* 0x0000000009087211 */ /* 0x000fe200078a08ff */
[----:B------:R-:W3:Y:S01]  /*35900*/  LDL.LU R25, [R1+0x18] ;  /* 0x0000180001197983 */ /* 0x000ee20000300800 */
[----:B------:R-:W-:-:S03]  /*35910*/  ISETP.LT.AND P3, PT, R20, UR9, !P0 ;  /* 0x0000000914007c0c */ /* 0x000fc6000c761270 */
[----:B------:R0:W-:Y:S01]  /*35920*/  @P4 STG.E.U16 desc[UR10][R2.64], R5 ;  /* 0x0000000502004986 */ /* 0x0001e2000c10150a */
[----:B------:R-:W-:-:S03]  /*35930*/  ISETP.LT.AND P4, PT, R29, UR9, !P0 ;  /* 0x000000091d007c0c */ /* 0x000fc6000c781270 */
[----:B------:R-:W3:Y:S01]  /*35940*/  LDL.LU R24, [R1+0xb8] ;  /* 0x0000b80001187983 */ /* 0x000ee20000300800 */
[----:B------:R-:W-:-:S03]  /*35950*/  PRMT R4, R5, 0x7632, R4 ;  /* 0x0000763205047816 */ /* 0x000fc60000000004 */
[----:B------:R-:W3:Y:S01]  /*35960*/  LDL.LU R29, [R1+0xb4] ;  /* 0x0000b400011d7983 */ /* 0x000ee20000300800 */
[----:B0-----:R-:W-:-:S03]  /*35970*/  IMAD R3, R27, 0x8, R9 ;  /* 0x000000081b037824 */ /* 0x001fc600078e0209 */
[----:B------:R-:W3:Y:S01]  /*35980*/  LDL.LU R20, [R1+0x8] ;  /* 0x0000080001147983 */ /* 0x000ee20000300800 */
[----:B------:R-:W-:Y:S01]  /*35990*/  LEA.HI.X.SX32 R9, R9, R28, 0x1, P5 ;  /* 0x0000001c09097211 */ /* 0x000fe200028f0eff */
[----:B------:R-:W-:Y:S01]  /*359a0*/  IMAD R5, R27, 0x8, R3 ;  /* 0x000000081b057824 */ /* 0x000fe200078e0203 */
[----:B------:R-:W-:-:S03]  /*359b0*/  LEA R2, P5, R3, R0, 0x1 ;  /* 0x0000000003027211 */ /* 0x000fc600078a08ff */
[----:B------:R0:W-:Y:S01]  /*359c0*/  @P6 STG.E.U16 desc[UR10][R8.64], R4 ;  /* 0x0000000408006986 */ /* 0x0001e2000c10150a */
[----:B------:R-:W-:Y:S02]  /*359d0*/  PRMT R17, R17, 0x7632, R17 ;  /* 0x0000763211117816 */ /* 0x000fe40000000011 */
[----:B------:R-:W-:Y:S02]  /*359e0*/  LEA.HI.X.SX32 R3, R3, R28, 0x1, P5 ;  /* 0x0000001c03037211 */ /* 0x000fe400028f0eff */
[----:B------:R-:W-:Y:S02]  /*359f0*/  PRMT R21, R21, 0x7632, R21 ;  /* 0x0000763215157816 */ /* 0x000fe40000000015 */
[----:B0-----:R-:W-:Y:S01]  /*35a00*/  LEA R4, P5, R5, R0, 0x1 ;  /* 0x0000000005047211 */ /* 0x001fe200078a08ff */
[----:B------:R-:W-:Y:S01]  /*35a10*/  IMAD R8, R27, 0x8, R5 ;  /* 0x000000081b087824 */ /* 0x000fe200078e0205 */
[----:B------:R0:W-:Y:S02]  /*35a20*/  @P3 STG.E.U16 desc[UR10][R2.64], R17 ;  /* 0x0000001102003986 */ /* 0x0001e4000c10150a */
[----:B------:R-:W-:-:S02]  /*35a30*/  LEA.HI.X.SX32 R5, R5, R28, 0x1, P5 ;  /* 0x0000001c05057211 */ /* 0x000fc400028f0eff */
[----:B----4-:R-:W-:Y:S02]  /*35a40*/  ISETP.LT.AND P6, PT, R16, UR9, !P0 ;  /* 0x0000000910007c0c */ /* 0x010fe4000c7c1270 */
[----:B------:R-:W4:Y:S01]  /*35a50*/  LDL.LU R16, [R1+0xbc] ;  /* 0x0000bc0001107983 */ /* 0x000f220000300800 */
[----:B0-----:R-:W-:-:S03]  /*35a60*/  LEA R2, P3, R8, R0, 0x1 ;  /* 0x0000000008027211 */ /* 0x001fc600078608ff */
[----:B------:R0:W-:Y:S01]  /*35a70*/  @P4 STG.E.U16 desc[UR10][R4.64], R21 ;  /* 0x0000001504004986 */ /* 0x0001e2000c10150a */
[----:B------:R-:W-:-:S03]  /*35a80*/  LEA.HI.X.SX32 R3, R8, R28, 0x1, P3 ;  /* 0x0000001c08037211 */ /* 0x000fc600018f0eff */
[----:B0-----:R-:W4:Y:S04]  /*35a90*/  LDL.LU R21, [R1+0xc0] ;  /* 0x0000c00001157983 */ /* 0x001f280000300800 */
[----:B------:R-:W4:Y:S01]  /*35aa0*/  LDL.LU R17, [R1+0xd0] ;  /* 0x0000d00001117983 */ /* 0x000f220000300800 */
[----:B--2---:R-:W-:-:S03]  /*35ab0*/  ISETP.LT.AND P3, PT, R12, UR9, !P0 ;  /* 0x000000090c007c0c */ /* 0x004fc6000c761270 */
[----:B------:R-:W2:Y:S01]  /*35ac0*/  LDL.LU R12, [R1+0xc4] ;  /* 0x0000c400010c7983 */ /* 0x000ea20000300800 */
[----:B-----5:R-:W-:-:S03]  /*35ad0*/  ISETP.LT.AND P4, PT, R26, UR9, !P0 ;  /* 0x000000091a007c0c */ /* 0x020fc6000c781270 */
[----:B------:R-:W5:Y:S01]  /*35ae0*/  LDL.LU R26, [R1+0xc8] ;  /* 0x0000c800011a7983 */ /* 0x000f620000300800 */
[----:B------:R-:W-:-:S04]  /*35af0*/  IMAD R9, R27, 0x8, R8 ;  /* 0x000000081b097824 */ /* 0x000fc800078e0208 */
[----:B------:R-:W-:Y:S01]  /*35b00*/  IMAD R8, R27, 0x8, R9 ;  /* 0x000000081b087824 */ /* 0x000fe200078e0209 */
[----:B------:R-:W-:-:S04]  /*35b10*/  LEA R4, P5, R9, R0, 0x1 ;  /* 0x0000000009047211 */ /* 0x000fc800078a08ff */
[----:B------:R-:W-:Y:S01]  /*35b20*/  LEA.HI.X.SX32 R5, R9, R28, 0x1, P5 ;  /* 0x0000001c09057211 */ /* 0x000fe200028f0eff */
[----:B------:R-:W-:Y:S01]  /*35b30*/  IMAD R9, R27, 0x8, R8 ;  /* 0x000000081b097824 */ /* 0x000fe200078e0208 */
[----:B---3--:R0:W-:Y:S04]  /*35b40*/  @P6 STG.E.U16 desc[UR10][R2.64], R13 ;  /* 0x0000000d02006986 */ /* 0x0081e8000c10150a */
[----:B------:R1:W-:Y:S01]  /*35b50*/  @P2 STG.E.U16 desc[UR10][R4.64], R25 ;  /* 0x0000001904002986 */ /* 0x0003e2000c10150a */
[----:B0-----:R-:W-:-:S04]  /*35b60*/  LEA R2, P5, R8, R0, 0x1 ;  /* 0x0000000008027211 */ /* 0x001fc800078a08ff */
[----:B------:R-:W-:Y:S01]  /*35b70*/  LEA.HI.X.SX32 R3, R8, R28, 0x1, P5 ;  /* 0x0000001c08037211 */ /* 0x000fe200028f0eff */
[----:B------:R-:W-:Y:S01]  /*35b80*/  IMAD R8, R27, 0x8, R9 ;  /* 0x000000081b087824 */ /* 0x000fe200078e0209 */
[----:B-1----:R-:W-:Y:S02]  /*35b90*/  LEA R4, P6, R9, R0, 0x1 ;  /* 0x0000000009047211 */ /* 0x002fe400078c08ff */
[----:B------:R-:W-:Y:S01]  /*35ba0*/  ISETP.LT.AND P2, PT, R24, UR9, !P0 ;  /* 0x0000000918007c0c */ /* 0x000fe2000c741270 */
[----:B------:R0:W-:Y:S01]  /*35bb0*/  @P4 STG.E.U16 desc[UR10][R2.64], R20 ;  /* 0x0000001402004986 */ /* 0x0001e2000c10150a */
[----:B------:R-:W-:Y:S02]  /*35bc0*/  ISETP.LT.AND P5, PT, R29, UR9, !P0 ;  /* 0x000000091d007c0c */ /* 0x000fe4000c7a1270 */
[----:B------:R-:W-:Y:S01]  /*35bd0*/  LEA.HI.X.SX32 R5, R9, R28, 0x1, P6 ;  /* 0x0000001c09057211 */ /* 0x000fe200030f0eff */
[----:B------:R-:W3:Y:S01]  /*35be0*/  LDL.LU R24, [R1+0xcc] ;  /* 0x0000cc0001187983 */ /* 0x000ee20000300800 */
[----:B------:R-:W-:-:S03]  /*35bf0*/  IMAD R9, R27, 0x8, R8 ;  /* 0x000000081b097824 */ /* 0x000fc600078e0208 */
[----:B------:R-:W3:Y:S01]  /*35c00*/  LDL.LU R29, [R1+0xd4] ;  /* 0x0000d400011d7983 */ /* 0x000ee20000300800 */
[----:B0-----:R-:W-:-:S03]  /*35c10*/  LEA R2, P4, R8, R0, 0x1 ;  /* 0x0000000008027211 */ /* 0x001fc600078808ff */
[----:B------:R0:W-:Y:S01]  /*35c20*/  @P3 STG.E.U16 desc[UR10][R4.64], R14 ;  /* 0x0000000e04003986 */ /* 0x0001e2000c10150a */
[----:B------:R-:W-:Y:S01]  /*35c30*/  LEA.HI.X.SX32 R3, R8, R28, 0x1, P4 ;  /* 0x0000001c08037211 */ /* 0x000fe200020f0eff */
[----:B------:R-:W-:Y:S01]  /*35c40*/  IMAD R8, R27, 0x8, R9 ;  /* 0x000000081b087824 */ /* 0x000fe200078e0209 */
[----:B0-----:R-:W-:-:S04]  /*35c50*/  LEA R4, P3, R9, R0, 0x1 ;  /* 0x0000000009047211 */ /* 0x001fc800078608ff */
[----:B------:R-:W-:Y:S01]  /*35c60*/  LEA.HI.X.SX32 R5, R9, R28, 0x1, P3 ;  /* 0x0000001c09057211 */ /* 0x000fe200018f0eff */
[----:B------:R-:W-:Y:S01]  /*35c70*/  IMAD R9, R27, 0x8, R8 ;  /* 0x000000081b097824 */ /* 0x000fe200078e0208 */
[----:B------:R-:W-:Y:S04]  /*35c80*/  @P5 STG.E.U16 desc[UR10][R2.64], R10 ;  /* 0x0000000a02005986 */ /* 0x000fe8000c10150a */
[----:B------:R0:W-:Y:S01]  /*35c90*/  @P2 STG.E.U16 desc[UR10][R4.64], R6 ;  /* 0x0000000604002986 */ /* 0x0001e2000c10150a */
[----:B----4-:R-:W-:-:S03]  /*35ca0*/  ISETP.LT.AND P6, PT, R16, UR9, !P0 ;  /* 0x0000000910007c0c */ /* 0x010fc6000c7c1270 */
[----:B------:R-:W4:Y:S01]  /*35cb0*/  LDL.LU R16, [R1+0xd8] ;  /* 0x0000d80001107983 */ /* 0x000f220000300800 */
[----:B0-----:R-:W-:-:S04]  /*35cc0*/  LEA R4, P5, R9, R0, 0x1 ;  /* 0x0000000009047211 */ /* 0x001fc800078a08ff */
[----:B------:R-:W-:Y:S02]  /*35cd0*/  LEA.HI.X.SX32 R5, R9, R28, 0x1, P5 ;  /* 0x0000001c09057211 */ /* 0x000fe400028f0eff */
[----:B--2---:R-:W-:Y:S02]  /*35ce0*/  ISETP.LT.AND P2, PT, R12, UR9, !P0 ;  /* 0x000000090c007c0c */ /* 0x004fe4000c741270 */
[----:B------:R-:W2:Y:S01]  /*35cf0*/  LDL.LU R12, [R1+0xdc] ;  /* 0x0000dc00010c7983 */ /* 0x000ea20000300800 */
[----:B-----5:R-:W-:-:S03]  /*35d00*/  ISETP.LT.AND P5, PT, R26, UR9, !P0 ;  /* 0x000000091a007c0c */ /* 0x020fc6000c7a1270 */
[----:B------:R-:W5:Y:S01]  /*35d10*/  LDL.LU R26, [R1+0xe0] ;  /* 0x0000e000011a7983 */ /* 0x000f620000300800 */
[C---:B------:R-:W-:Y:S02]  /*35d20*/  LEA R2, P3, R8.reuse, R0, 0x1 ;  /* 0x0000000008027211 */ /* 0x040fe400078608ff */
[----:B------:R-:W-:Y:S02]  /*35d30*/  ISETP.LT.AND P4, PT, R21, UR9, !P0 ;  /* 0x0000000915007c0c */ /* 0x000fe4000c781270 */
[----:B------:R-:W-:Y:S01]  /*35d40*/  LEA.HI.X.SX32 R3, R8, R28, 0x1, P3 ;  /* 0x0000001c08037211 */ /* 0x000fe200018f0eff */
[----:B------:R-:W-:-:S04]  /*35d50*/  IMAD R8, R27, 0x8, R9 ;  /* 0x000000081b087824 */ /* 0x000fc800078e0209 */
[----:B------:R0:W-:Y:S01]  /*35d60*/  @P6 STG.E.U16 desc[UR10][R2.64], R18 ;  /* 0x0000001202006986 */ /* 0x0001e2000c10150a */
[----:B------:R-:W-:-:S05]  /*35d70*/  PRMT R6, R13, 0x7632, R6 ;  /* 0x000076320d067816 */ /* 0x000fca0000000006 */
[----:B------:R1:W-:Y:S01]  /*35d80*/  @P4 STG.E.U16 desc[UR10][R4.64], R22 ;  /* 0x0000001604004986 */ /* 0x0003e2000c10150a */
[----:B0-----:R-:W-:-:S04]  /*35d90*/  LEA R2, P6, R8, R0, 0x1 ;  /* 0x0000000008027211 */ /* 0x001fc800078c08ff */
[----:B------:R-:W-:Y:S01]  /*35da0*/  LEA.HI.X.SX32 R3, R8, R28, 0x1, P6 ;  /* 0x0000001c08037211 */ /* 0x000fe200030f0eff */
[----:B-1----:R-:W-:-:S04]  /*35db0*/  IMAD R5, R27, 0x8, R8 ;  /* 0x000000081b057824 */ /* 0x002fc800078e0208 */
[----:B------:R0:W-:Y:S01]  /*35dc0*/  @P2 STG.E.U16 desc[UR10][R2.64], R6 ;  /* 0x0000000602002986 */ /* 0x0001e2000c10150a */
[----:B------:R-:W-:Y:S01]  /*35dd0*/  IMAD R8, R27, 0x8, R5 ;  /* 0x000000081b087824 */ /* 0x000fe200078e0205 */
[----:B------:R-:W-:Y:S02]  /*35de0*/  LEA R4, P6, R5, R0, 0x1 ;  /* 0x0000000005047211 */ /* 0x000fe400078c08ff */
[----:B------:R-:W-:Y:S01]  /*35df0*/  PRMT R10, R25, 0x7632, R10 ;  /* 0x00007632190a7816 */ /* 0x000fe2000000000a */
[----:B------:R-:W-:Y:S01]  /*35e00*/  IMAD R9, R27, 0x8, R8 ;  /* 0x000000081b097824 */ /* 0x000fe200078e0208 */
[----:B------:R-:W-:Y:S02]  /*35e10*/  LEA.HI.X.SX32 R5, R5, R28, 0x1, P6 ;  /* 0x0000001c05057211 */ /* 0x000fe400030f0eff */
[----:B0-----:R-:W-:Y:S02]  /*35e20*/  LEA R2, P6, R8, R0, 0x1 ;  /* 0x0000000008027211 */ /* 0x001fe400078c08ff */
[----:B---3--:R-:W-:-:S02]  /*35e30*/  ISETP.LT.AND P2, PT, R29, UR9, !P0 ;  /* 0x000000091d007c0c */ /* 0x008fc4000c741270 */
[----:B------:R-:W3:Y:S01]  /*35e40*/  LDL.LU R29, [R1+0xe4] ;  /* 0x0000e400011d7983 */ /* 0x000ee20000300800 */
[----:B------:R-:W-:Y:S02]  /*35e50*/  ISETP.LT.AND P4, PT, R24, UR9, !P0 ;  /* 0x0000000918007c0c */ /* 0x000fe4000c781270 */
[----:B------:R-:W-:Y:S01]  /*35e60*/  LEA.HI.X.SX32 R3, R8, R28, 0x1, P6 ;  /* 0x0000001c08037211 */ /* 0x000fe200030f0eff */
[----:B------:R0:W-:Y:S01]  /*35e70*/  @P5 STG.E.U16 desc[UR10][R4.64], R10 ;  /* 0x0000000a04005986 */ /* 0x0001e2000c10150a */
[----:B------:R-:W-:Y:S02]  /*35e80*/  PRMT R6, R20, 0x7632, R6 ;  /* 0x0000763214067816 */ /* 0x000fe40000000006 */
[----:B------:R-:W-:Y:S01]  /*35e90*/  PRMT R14, R14, 0x7632, R14 ;  /* 0x000076320e0e7816 */ /* 0x000fe2000000000e */
[----:B------:R-:W3:Y:S04]  /*35ea0*/  LDL.LU R13, [R1+0xe8] ;  /* 0x0000e800010d7983 */ /* 0x000ee80000300800 */
[----:B------:R-:W3:Y:S01]  /*35eb0*/  LDL.LU R24, [R1+0xec] ;  /* 0x0000ec0001187983 */ /* 0x000ee20000300800 */
[----:B0-----:R-:W-:-:S03]  /*35ec0*/  LEA R4, P6, R9, R0, 0x1 ;  /* 0x0000000009047211 */ /* 0x001fc600078c08ff */
[----:B------:R-:W3:Y:S01]  /*35ed0*/  LDL.LU R20, [R1+0xf0] ;  /* 0x0000f00001147983 */ /* 0x000ee20000300800 */
[----:B------:R-:W-:-:S03]  /*35ee0*/  LEA.HI.X.SX32 R5, R9, R28, 0x1, P6 ;  /* 0x0000001c09057211 */ /* 0x000fc600030f0eff */
[----:B------:R0:W-:Y:S04]  /*35ef0*/  @P4 STG.E.U16 desc[UR10][R2.64], R6 ;  /* 0x0000000602004986 */ /* 0x0001e8000c10150a */
[----:B------:R1:W-:Y:S01]  /*35f00*/  @P2 STG.E.U16 desc[UR10][R4.64], R14 ;  /* 0x0000000e04002986 */ /* 0x0003e2000c10150a */
[----:B-----5:R-:W-:-:S03]  /*35f10*/  ISETP.LT.AND P2, PT, R26, UR9, !P0 ;  /* 0x000000091a007c0c */ /* 0x020fc6000c741270 */
[----:B------:R-:W5:Y:S01]  /*35f20*/  LDL.LU R26, [R1+0xf4] ;  /* 0x0000f400011a7983 */ /* 0x000f620000300800 */
[C---:B0-----:R-:W-:Y:S01]  /*35f30*/  IMAD R3, R27.reuse, 0x8, R9 ;  /* 0x000000081b037824 */ /* 0x041fe200078e0209 */
[----:B----4-:R-:W-:Y:S02]  /*35f40*/  ISETP.LT.AND P5, PT, R16, UR9, !P0 ;  /* 0x0000000910007c0c */ /* 0x010fe4000c7a1270 */
[----:B--2---:R-:W-:Y:S01]  /*35f50*/  ISETP.LT.AND P4, PT, R12, UR9, !P0 ;  /* 0x000000090c007c0c */ /* 0x004fe2000c781270 */
[----:B------:R-:W-:Y:S01]  /*35f60*/  IMAD R8, R27, 0x8, R3 ;  /* 0x000000081b087824 */ /* 0x000fe200078e0203 */
[C---:B------:R-:W-:Y:S01]  /*35f70*/  LEA R2, P6, R3.reuse, R0, 0x1 ;  /* 0x0000000003027211 */ /* 0x040fe200078c08ff */
[----:B------:R-:W2:Y:S03]  /*35f80*/  LDL.LU R16, [R1+0x2c] ;  /* 0x00002c0001107983 */ /* 0x000ea60000300800 */
[----:B------:R-:W-:Y:S01]  /*35f90*/  LEA.HI.X.SX32 R3, R3, R28, 0x1, P6 ;  /* 0x0000001c03037211 */ /* 0x000fe200030f0eff */
[----:B------:R-:W4:Y:S01]  /*35fa0*/  LDL.LU R12, [R1+0x1c] ;  /* 0x00001c00010c7983 */ /* 0x000f220000300800 */
[----:B-1----:R-:W-:-:S02]  /*35fb0*/  LEA R4, P6, R8, R0, 0x1 ;  /* 0x0000000008047211 */ /* 0x002fc400078c08ff */
[----:B------:R-:W-:Y:S01]  /*35fc0*/  PRMT R10, R10, 0x7632, R10 ;  /* 0x000076320a0a7816 */ /* 0x000fe2000000000a */
[----:B------:R-:W4:Y:S01]  /*35fd0*/  LDL.LU R25, [R1+0xf8] ;  /* 0x0000f80001197983 */ /* 0x000f220000300800 */
[----:B------:R-:W-:Y:S01]  /*35fe0*/  PRMT R9, R6, 0x7632, R9 ;  /* 0x0000763206097816 */ /* 0x000fe20000000009 */
[----:B------:R-:W-:Y:S01]  /*35ff0*/  IMAD R6, R27, 0x8, R8 ;  /* 0x000000081b067824 */ /* 0x000fe200078e0208 */
[----:B------:R-:W-:Y:S01]  /*36000*/  LEA.HI.X.SX32 R5, R8, R28, 0x1, P6 ;  /* 0x0000001c08057211 */ /* 0x000fe200030f0eff */
[----:B------:R0:W-:Y:S04]  /*36010*/  @P5 STG.E.U16 desc[UR10][R2.64], R10 ;  /* 0x0000000a02005986 */ /* 0x0001e8000c10150a */
[----:B------:R1:W-:Y:S01]  /*36020*/  @P4 STG.E.U16 desc[UR10][R4.64], R9 ;  /* 0x0000000904004986 */ /* 0x0003e2000c10150a */
[----:B------:R-:W-:-:S02]  /*36030*/  PRMT R18, R18, 0x7632, R18 ;  /* 0x0000763212127816 */ /* 0x000fc40000000012 */
[----:B0-----:R-:W-:Y:S01]  /*36040*/  LEA R2, P6, R6, R0, 0x1 ;  /* 0x0000000006027211 */ /* 0x001fe200078c08ff */
[----:B-1----:R-:W-:-:S03]  /*36050*/  IMAD R5, R27, 0x8, R6 ;  /* 0x000000081b057824 */ /* 0x002fc600078e0206 */
[----:B------:R-:W-:Y:S02]  /*36060*/  LEA.HI.X.SX32 R3, R6, R28, 0x1, P6 ;  /* 0x0000001c06037211 */ /* 0x000fe400030f0eff */
[----:B------:R-:W-:Y:S01]  /*36070*/  ISETP.LT.AND P3, PT, R17, UR9, !P0 ;  /* 0x0000000911007c0c */ /* 0x000fe2000c761270 */
[----:B------:R-:W-:Y:S01]  /*36080*/  IMAD R6, R27, 0x8, R5 ;  /* 0x000000081b067824 */ /* 0x000fe200078e0205 */
[----:B------:R-:W-:Y:S01]  /*36090*/  LEA R4, P6, R5, R0, 0x1 ;  /* 0x0000000005047211 */ /* 0x000fe200078c08ff */
[----:B------:R0:W-:Y:S01]  /*360a0*/  @P2 STG.E.U16 desc[UR10][R2.64], R18 ;  /* 0x0000001202002986 */ /* 0x0001e2000c10150a */
[----:B------:R-:W-:Y:S02]  /*360b0*/  PRMT R22, R22, 0x7632, R22 ;  /* 0x0000763216167816 */ /* 0x000fe40000000016 */
[----:B---3--:R-:W-:Y:S02]  /*360c0*/  ISETP.LT.AND P5, PT, R29, UR9, !P0 ;  /* 0x000000091d007c0c */ /* 0x008fe4000c7a1270 */
[----:B------:R-:W3:Y:S01]  /*360d0*/  LDL.LU R29, [R1+0xc] ;  /* 0x00000c00011d7983 */ /* 0x000ee20000300800 */
[----:B------:R-:W-:-:S03]  /*360e0*/  LEA.HI.X.SX32 R5, R5, R28, 0x1, P6 ;  /* 0x0000001c05057211 */ /* 0x000fc600030f0eff */
[----:B------:R-:W3:Y:S01]  /*360f0*/  LDL.LU R21, [R1+0xfc] ;  /* 0x0000fc0001157983 */ /* 0x000ee20000300800 */
[----:B------:R-:W-:-:S03]  /*36100*/  IMAD R8, R27, 0x8, R6 ;  /* 0x000000081b087824 */ /* 0x000fc600078e0206 */
[----:B------:R-:W3:Y:S01]  /*36110*/  LDL.LU R17, [R1+0x100] ;  /* 0x0001000001117983 */ /* 0x000ee20000300800 */
[----:B0-----:R-:W-:Y:S02]  /*36120*/  LEA R2, P2, R6, R0, 0x1 ;  /* 0x0000000006027211 */ /* 0x001fe400078408ff */
[----:B------:R-:W-:Y:S01]  /*36130*/  ISETP.LT.AND P6, PT, R24, UR9, !P0 ;  /* 0x0000000918007c0c */ /* 0x000fe2000c7c1270 */
[----:B------:R0:W-:Y:S01]  /*36140*/  @P5 STG.E.U16 desc[UR10][R4.64], R22 ;  /* 0x0000001604005986 */ /* 0x0001e2000c10150a */
[----:B------:R-:W-:Y:S02]  /*36150*/  LEA.HI.X.SX32 R3, R6, R28, 0x1, P2 ;  /* 0x0000001c06037211 */ /* 0x000fe400010f0eff */
[----:B------:R-:W-:Y:S01]  /*36160*/  ISETP.LT.AND P2, PT, R20, UR9, !P0 ;  /* 0x0000000914007c0c */ /* 0x000fe2000c741270 */
[----:B------:R-:W3:Y:S04]  /*36170*/  LDL.LU R24, [R1+0x104] ;  /* 0x0001040001187983 */ /* 0x000ee80000300800 */
[----:B------:R-:W3:Y:S01]  /*36180*/  LDL.LU R20, [R1+0x10c] ;  /* 0x00010c0001147983 */ /* 0x000ee20000300800 */
[----:B0-----:R-:W-:-:S04]  /*36190*/  LEA R4, P5, R8, R0, 0x1 ;  /* 0x0000000008047211 */ /* 0x001fc800078a08ff */
[----:B------:R-:W-:Y:S02]  /*361a0*/  LEA.HI.X.SX32 R5, R8, R28, 0x1, P5 ;  /* 0x0000001c08057211 */ /* 0x000fe400028f0eff */
[----:B-----5:R-:W-:Y:S02]  /*361b0*/  ISETP.LT.AND P5, PT, R26, UR9, !P0 ;  /* 0x000000091a007c0c */ /* 0x020fe4000c7a1270 */
[----:B------:R-:W5:Y:S01]  /*361c0*/  LDL.LU R26, [R1+0x108] ;  /* 0x00010800011a7983 */ /* 0x000f620000300800 */
[----:B------:R-:W-:Y:S01]  /*361d0*/  ISETP.LT.AND P4, PT, R13, UR9, !P0 ;  /* 0x000000090d007c0c */ /* 0x000fe2000c781270 */
[----:B------:R-:W-:-:S04]  /*361e0*/  IMAD R6, R27, 0x8, R8 ;  /* 0x000000081b067824 */ /* 0x000fc800078e0208 */
[----:B------:R-:W-:-:S08]  /*361f0*/  IMAD R9, R27, 0x8, R6 ;  /* 0x000000081b097824 */ /* 0x000fd000078e0206 */
[----:B--2---:R0:W-:Y:S01]  /*36200*/  @P4 STG.E.U16 desc[UR10][R2.64], R16 ;  /* 0x0000001002004986 */ /* 0x0041e2000c10150a */
[----:B------:R-:W-:-:S03]  /*36210*/  IMAD R13, R27, 0x8, R9 ;  /* 0x000000081b0d7824 */ /* 0x000fc600078e0209 */
[----:B----4-:R1:W-:Y:S01]  /*36220*/  @P6 STG.E.U16 desc[UR10][R4.64], R12 ;  /* 0x0000000c04006986 */ /* 0x0103e2000c10150a */
[----:B0-----:R-:W-:-:S04]  /*36230*/  LEA R2, P4, R6, R0, 0x1 ;  /* 0x0000000006027211 */ /* 0x001fc800078808ff */
[----:B------:R-:W-:Y:S02]  /*36240*/  LEA.HI.X.SX32 R3, R6, R28, 0x1, P4 ;  /* 0x0000001c06037211 */ /* 0x000fe400020f0eff */
[----:B-1----:R-:W-:Y:S02]  /*36250*/  LEA R4, P6, R9, R0, 0x1 ;  /* 0x0000000009047211 */ /* 0x002fe400078c08ff */
[----:B------:R-:W-:Y:S02]  /*36260*/  ISETP.LT.AND P4, PT, R25, UR9, !P0 ;  /* 0x0000000919007c0c */ /* 0x000fe4000c781270 */
[----:B------:R-:W-:Y:S01]  /*36270*/  LEA.HI.X.SX32 R5, R9, R28, 0x1, P6 ;  /* 0x0000001c09057211 */ /* 0x000fe200030f0eff */
[----:B------:R-:W-:Y:S01]  /*36280*/  IMAD R9, R27, 0x8, R13 ;  /* 0x000000081b097824 */ /* 0x000fe200078e020d */
[----:B------:R-:W2:Y:S04]  /*36290*/  LDL.LU R25, [R1+0x110] ;  /* 0x0001100001197983 */ /* 0x000ea80000300800 */
[----:B---3--:R0:W-:Y:S01]  /*362a0*/  @P2 STG.E.U16 desc[UR10][R2.64], R29 ;  /* 0x0000001d02002986 */ /* 0x0081e2000c10150a */
[----:B------:R-:W-:-:S02]  /*362b0*/  ISETP.LT.AND P6, PT, R21, UR9, !P0 ;  /* 0x0000000915007c0c */ /* 0x000fc4000c7c1270 */
[----:B0-----:R-:W-:-:S04]  /*362c0*/  LEA R2, P2, R13, R0, 0x1 ;  /* 0x000000000d027211 */ /* 0x001fc800078408ff */
[----:B------:R-:W-:Y:S01]  /*362d0*/  LEA.HI.X.SX32 R3, R13, R28, 0x1, P2 ;  /* 0x0000001c0d037211 */ /* 0x000fe200010f0eff */
[----:B------:R-:W-:Y:S01]  /*362e0*/  IMAD R13, R27, 0x8, R9 ;  /* 0x000000081b0d7824 */ /* 0x000fe200078e0209 */
[----:B------:R-:W-:Y:S01]  /*362f0*/  ISETP.LT.AND P2, PT, R17, UR9, !P0 ;  /* 0x0000000911007c0c */ /* 0x000fe2000c741270 */
[----:B------:R0:W-:Y:S04]  /*36300*/  @P5 STG.E.U16 desc[UR10][R4.64], R15 ;  /* 0x0000000f04005986 */ /* 0x0001e8000c10150a */
[----:B------:R1:W-:Y:S01]  /*36310*/  @P4 STG.E.U16 desc[UR10][R2.64], R11 ;  /* 0x0000000b02004986 */ /* 0x0003e2000c10150a */
[-C--:B0-----:R-:W-:Y:S02]  /*36320*/  LEA R4, P5, R9, R0.reuse, 0x1 ;  /* 0x0000000009047211 */ /* 0x081fe400078a08ff */
[----:B-1----:R-:W-:-:S02]  /*36330*/  LEA R2, P4, R13, R0, 0x1 ;  /* 0x000000000d027211 */ /* 0x002fc400078808ff */
[-C--:B------:R-:W-:Y:S02]  /*36340*/  LEA.HI.X.SX32 R5, R9, R28.reuse, 0x1, P5 ;  /* 0x0000001c09057211 */ /* 0x080fe400028f0eff */
[----:B------:R-:W-:Y:S02]  /*36350*/  LEA.HI.X.SX32 R3, R13, R28, 0x1, P4 ;  /* 0x0000001c0d037211 */ /* 0x000fe400020f0eff */
[----:B------:R-:W-:Y:S01]  /*36360*/  ISETP.LT.AND P4, PT, R20, UR9, !P0 ;  /* 0x0000000914007c0c */ /* 0x000fe2000c781270 */
[----:B------:R0:W-:Y:S01]  /*36370*/  @P6 STG.E.U16 desc[UR10][R4.64], R7 ;  /* 0x0000000704006986 */ /* 0x0001e2000c10150a */
[----:B------:R-:W-:-:S03]  /*36380*/  ISETP.LT.AND P5, PT, R24, UR9, !P0 ;  /* 0x0000000918007c0c */ /* 0x000fc6000c7a1270 */
[----:B------:R-:W3:Y:S04]  /*36390*/  LDL.LU R20, [R1+0x114] ;  /* 0x0001140001147983 */ /* 0x000ee80000300800 */
[----:B------:R1:W-:Y:S04]  /*363a0*/  @P2 STG.E.U16 desc[UR10][R2.64], R19 ;  /* 0x0000001302002986 */ /* 0x0003e8000c10150a */
[----:B------:R-:W4:Y:S01]  /*363b0*/  LDL.LU R24, [R1+0x118] ;  /* 0x0001180001187983 */ /* 0x000f220000300800 */
[----:B-----5:R-:W-:-:S03]  /*363c0*/  ISETP.LT.AND P2, PT, R26, UR9, !P0 ;  /* 0x000000091a007c0c */ /* 0x020fc6000c741270 */
[----:B------:R-:W5:Y:S01]  /*363d0*/  LDL.LU R26, [R1+0x11c] ;  /* 0x00011c00011a7983 */ /* 0x000f620000300800 */
[----:B------:R-:W-:-:S04]  /*363e0*/  IMAD R9, R27, 0x8, R13 ;  /* 0x000000081b097824 */ /* 0x000fc800078e020d */
[----:B------:R-:W-:Y:S01]  /*363f0*/  IMAD R13, R27, 0x8, R9 ;  /* 0x000000081b0d7824 */ /* 0x000fe200078e0209 */
[----:B0-----:R-:W-:-:S03]  /*36400*/  LEA R4, P6, R9, R0, 0x1 ;  /* 0x0000000009047211 */ /* 0x001fc600078c08ff */
[----:B------:R-:W-:Y:S01]  /*36410*/  IMAD R17, R27, 0x8, R13 ;  /* 0x000000081b117824 */ /* 0x000fe200078e020d */
[----:B------:R-:W-:Y:S02]  /*36420*/  LEA.HI.X.SX32 R5, R9, R28, 0x1, P6 ;  /* 0x0000001c09057211 */ /* 0x000fe400030f0eff */
[----:B-1----:R-:W-:Y:S01]  /*36430*/  LEA R2, P6, R13, R0, 0x1 ;  /* 0x000000000d027211 */ /* 0x002fe200078c08ff */
[----:B------:R-:W-:Y:S02]  /*36440*/  IMAD R9, R27, 0x8, R17 ;  /* 0x000000081b097824 */ /* 0x000fe400078e0211 */
[----:B------:R0:W-:Y:S01]  /*36450*/  @P5 STG.E.U16 desc[UR10][R4.64], R23 ;  /* 0x0000001704005986 */ /* 0x0001e2000c10150a */
[----:B------:R-:W-:Y:S01]  /*36460*/  LEA.HI.X.SX32 R3, R13, R28, 0x1, P6 ;  /* 0x0000001c0d037211 */ /* 0x000fe200030f0eff */
[----:B------:R-:W-:Y:S01]  /*36470*/  IMAD R13, R27, 0x8, R9 ;  /* 0x000000081b0d7824 */ /* 0x000fe200078e0209 */
[----:B------:R-:W-:Y:S02]  /*36480*/  PRMT R6, R16, 0x7632, R6 ;  /* 0x0000763210067816 */ /* 0x000fe40000000006 */
[----:B0-----:R-:W-:-:S04]  /*36490*/  LEA R4, P6, R17, R0, 0x1 ;  /* 0x0000000011047211 */ /* 0x001fc800078c08ff */
[----:B------:R-:W-:Y:S01]  /*364a0*/  LEA.HI.X.SX32 R5, R17, R28, 0x1, P6 ;  /* 0x0000001c11057211 */ /* 0x000fe200030f0eff */
[----:B------:R-:W-:Y:S01]  /*364b0*/  IMAD R17, R27, 0x8, R13 ;  /* 0x000000081b117824 */ /* 0x000fe200078e020d */
[----:B------:R-:W-:-:S03]  /*364c0*/  PRMT R7, R12, 0x7632, R7 ;  /* 0x000076320c077816 */ /* 0x000fc60000000007 */
[----:B------:R-:W-:Y:S01]  /*364d0*/  IMAD R21, R27, 0x8, R17 ;  /* 0x000000081b157824 */ /* 0x000fe200078e0211 */
[----:B--2---:R-:W-:Y:S01]  /*364e0*/  ISETP.LT.AND P5, PT, R25, UR9, !P0 ;  /* 0x0000000919007c0c */ /* 0x004fe2000c7a1270 */
[----:B------:R0:W-:Y:S02]  /*364f0*/  @P2 STG.E.U16 desc[UR10][R2.64], R6 ;  /* 0x0000000602002986 */ /* 0x0001e4000c10150a */
[----:B------:R-:W-:Y:S02]  /*36500*/  IMAD R25, R27, 0x8, R21 ;  /* 0x000000081b197824 */ /* 0x000fe400078e0215 */
[----:B------:R1:W-:Y:S01]  /*36510*/  @P4 STG.E.U16 desc[UR10][R4.64], R7 ;  /* 0x0000000704004986 */ /* 0x0003e2000c10150a */
[-C--:B------:R-:W-:Y:S02]  /*36520*/  LEA R12, P4, R13, R0.reuse, 0x1 ;  /* 0x000000000d0c7211 */ /* 0x080fe400078808ff */
[-C--:B------:R-:W-:Y:S02]  /*36530*/  LEA R8, P6, R17, R0.reuse, 0x1 ;  /* 0x0000000011087211 */ /* 0x080fe400078c08ff */
[----:B0-----:R-:W-:-:S04]  /*36540*/  LEA R2, P2, R9, R0, 0x1 ;  /* 0x0000000009027211 */ /* 0x001fc800078408ff */
[----:B------:R-:W-:Y:S02]  /*36550*/  LEA.HI.X.SX32 R3, R9, R28, 0x1, P2 ;  /* 0x0000001c09037211 */ /* 0x000fe400010f0eff */
[----:B------:R-:W-:Y:S02]  /*36560*/  LEA R16, P2, R25, R0, 0x1 ;  /* 0x0000000019107211 */ /* 0x000fe400078408ff */
[-C--:B------:R-:W-:Y:S01]  /*36570*/  LEA.HI.X.SX32 R13, R13, R28.reuse, 0x1, P4 ;  /* 0x0000001c0d0d7211 */ /* 0x080fe200020f0eff */
[----:B------:R-:W-:Y:S01]  /*36580*/  IMAD R27, R27, 0x8, R25 ;  /* 0x000000081b1b7824 */ /* 0x000fe200078e0219 */
[----:B------:R-:W-:Y:S02]  /*36590*/  LEA.HI.X.SX32 R9, R17, R28, 0x1, P6 ;  /* 0x0000001c11097211 */ /* 0x000fe400030f0eff */
[----:B-1----:R-:W-:Y:S02]  /*365a0*/  LEA R4, P6, R21, R0, 0x1 ;  /* 0x0000000015047211 */ /* 0x002fe400078c08ff */
[----:B------:R-:W-:-:S02]  /*365b0*/  LEA.HI.X.SX32 R17, R25, R28, 0x1, P2 ;  /* 0x0000001c19117211 */ /* 0x000fc400010f0eff */
[----:B------:R-:W-:Y:S02]  /*365c0*/  LEA.HI.X.SX32 R5, R21, R28, 0x1, P6 ;  /* 0x0000001c15057211 */ /* 0x000fe400030f0eff */
[----:B------:R-:W-:Y:S02]  /*365d0*/  PRMT R6, R15, 0x7632, R6 ;  /* 0x000076320f067816 */ /* 0x000fe40000000006 */
[----:B------:R-:W-:Y:S02]  /*365e0*/  PRMT R11, R11, 0x7632, R11 ;  /* 0x000076320b0b7816 */ /* 0x000fe4000000000b */
[----:B------:R-:W-:Y:S02]  /*365f0*/  PRMT R7, R7, 0x7632, R7 ;  /* 0x0000763207077816 */ /* 0x000fe40000000007 */
[----:B------:R-:W-:Y:S02]  /*36600*/  PRMT R19, R19, 0x7632, R19 ;  /* 0x0000763213137816 */ /* 0x000fe40000000013 */
[----:B---3--:R-:W-:-:S02]  /*36610*/  ISETP.LT.AND P4, PT, R20, UR9, !P0 ;  /* 0x0000000914007c0c */ /* 0x008fc4000c781270 */
[----:B------:R-:W-:Y:S02]  /*36620*/  LEA R20, P6, R27, R0, 0x1 ;  /* 0x000000001b147211 */ /* 0x000fe400078c08ff */
[----:B----4-:R-:W-:Y:S02]  /*36630*/  ISETP.LT.AND P2, PT, R24, UR9, !P0 ;  /* 0x0000000918007c0c */ /* 0x010fe4000c741270 */
[----:B------:R-:W-:-:S05]  /*36640*/  PRMT R0, R29, 0x7632, R0 ;  /* 0x000076321d007816 */ /* 0x000fca0000000000 */
[----:B------:R0:W-:Y:S04]  /*36650*/  @P5 STG.E.U16 desc[UR10][R2.64], R0 ;  /* 0x0000000002005986 */ /* 0x0001e8000c10150a */
[----:B------:R0:W-:Y:S04]  /*36660*/  @P4 STG.E.U16 desc[UR10][R12.64], R6 ;  /* 0x000000060c004986 */ /* 0x0001e8000c10150a */
[----:B------:R0:W-:Y:S04]  /*36670*/  @P3 STG.E.U16 desc[UR10][R8.64], R11 ;  /* 0x0000000b08003986 */ /* 0x0001e8000c10150a */
[----:B------:R0:W-:Y:S01]  /*36680*/  @P2 STG.E.U16 desc[UR10][R4.64], R7 ;  /* 0x0000000704002986 */ /* 0x0001e2000c10150a */
[----:B------:R-:W-:-:S03]  /*36690*/  LEA.HI.X.SX32 R21, R27, R28, 0x1, P6 ;  /* 0x0000001c1b157211 */ /* 0x000fc600030f0eff */
[----:B------:R0:W-:Y:S01]  /*366a0*/  @P1 STG.E.U16 desc[UR10][R16.64], R19 ;  /* 0x0000001310001986 */ /* 0x0001e2000c10150a */
[----:B-----5:R-:W-:-:S13]  /*366b0*/  ISETP.LT.AND P0, PT, R26, UR9, !P0 ;  /* 0x000000091a007c0c */ /* 0x020fda000c701270 */
[----:B0-----:R-:W-:Y:S05]  /*366c0*/  @!P0 EXIT ;  /* 0x000000000000894d */ /* 0x001fea0003800000 */
[----:B------:R-:W-:-:S05]  /*366d0*/  PRMT R10, R23, 0x7632, R10 ;  /* 0x00007632170a7816 */ /* 0x000fca000000000a */
[----:B------:R-:W-:Y:S01]  /*366e0*/  STG.E.U16 desc[UR10][R20.64], R10 ;  /* 0x0000000a14007986 */ /* 0x000fe2000c10150a */
[----:B------:R-:W-:Y:S05]  /*366f0*/  EXIT ;  /* 0x000000000000794d */ /* 0x000fea0003800000 */
.L_x_3:
[----:B------:R-:W-:-:S00]  /*36700*/  BRA `(.L_x_3) ;  /* 0xfffffffc00fc7947 */ /* 0x000fc0000383ffff */
[----:B------:R-:W-:-:S00]  /*36710*/  NOP ;  /* 0x0000000000007918 */ /* 0x000fc00000000000 */
        /* <DEDUP_REMOVED lines=14> */
.L_x_4:


//--------------------- .nv.shared.matmul_kernel  --------------------------
	.section	.nv.shared.matmul_kernel,"aw",@nobits
	.sectionflags	@""
	.align	16
	.zero		1024


//--------------------- .nv.shared.reserved.0     --------------------------
	.section	.nv.shared.reserved.0,"aw",@nobits
	.weak		__nv_reservedSMEM_offset_0_alias
	.size		__nv_reservedSMEM_offset_0_alias, 0, 0
	.other		__nv_reservedSMEM_offset_0_alias,@"STO_CUDA_RESERVED_SHARED STV_DEFAULT"
__nv_reservedSMEM_offset_0_alias:
	.zero		0


//--------------------- .nv.constant0.matmul_kernel --------------------------
	.section	.nv.constant0.matmul_kernel,"a",@progbits
	.sectionflags	@""
	.align	4
.nv.constant0.matmul_kernel:
	.zero		608


//--------------------- SYMBOLS --------------------------

	.type		.nv.reservedSmem.offset0,@object
	.size		.nv.reservedSmem.offset0,0x4
